def matmul_kernel(
    a_ptr,
    b_ptr,
    c_ptr,
    M,
    N,
    K,
    stride_am,
    stride_ak,
    stride_bk,
    stride_bn,
    stride_cm,
    stride_cn,
    BLOCK_M: tl.constexpr,
    BLOCK_N: tl.constexpr,
    BLOCK_K: tl.constexpr,
    GROUP_M: tl.constexpr,
):
    pid = tl.program_id(axis=0)
    num_pid_m = tl.cdiv(M, BLOCK_M)
    num_pid_n = tl.cdiv(N, BLOCK_N)
    num_pid_in_group = GROUP_M * num_pid_n
    group_id = pid // num_pid_in_group
    first_pid_m = group_id * GROUP_M
    group_size_m = min(num_pid_m - first_pid_m, GROUP_M)
    pid_m = first_pid_m + ((pid % num_pid_in_group) % group_size_m)
    pid_n = (pid % num_pid_in_group) // group_size_m

    offs_am = (pid_m * BLOCK_M + tl.arange(0, BLOCK_M)) % M
    offs_bn = (pid_n * BLOCK_N + tl.arange(0, BLOCK_N)) % N
    offs_k = tl.arange(0, BLOCK_K)
    a_ptrs = a_ptr + offs_am[:, None] * stride_am + offs_k[None, :] * stride_ak
    b_ptrs = b_ptr + offs_k[:, None] * stride_bk + offs_bn[None, :] * stride_bn

    acc = tl.zeros((BLOCK_M, BLOCK_N), dtype=tl.float32)
    for kk in range(0, tl.cdiv(K, BLOCK_K)):
        a = tl.load(a_ptrs, mask=offs_k[None, :] < K - kk * BLOCK_K, other=0.0)
        b = tl.load(b_ptrs, mask=offs_k[:, None] < K - kk * BLOCK_K, other=0.0)
        acc = tl.dot(a, b, acc)
        a_ptrs += BLOCK_K * stride_ak
        b_ptrs += BLOCK_K * stride_bk

    c = acc.to(c_ptr.dtype.element_ty)
    offs_cm = pid_m * BLOCK_M + tl.arange(0, BLOCK_M)
    offs_cn = pid_n * BLOCK_N + tl.arange(0, BLOCK_N)
    c_ptrs = c_ptr + offs_cm[:, None] * stride_cm + offs_cn[None, :] * stride_cn
    mask = (offs_cm[:, None] < M) & (offs_cn[None, :] < N)
    tl.store(c_ptrs, c, mask=mask)

# config = {"BLOCK_K": 128, "BLOCK_M": 64, "BLOCK_N": 256, "GROUP_M": 4, "arch": "sm_100", "dtype": "fp16", "num_ctas": 1, "num_stages": 3, "num_warps": 4}
# arch = sm_100


// ===== COMPILED SASS (sm_100a) =====

	.target	sm_100a

	.elftype	@"ET_EXEC"


//--------------------- .note.nv.tkinfo           --------------------------
	.section	.note.nv.tkinfo,"",@"SHT_NOTE"
	.sectionflags	@"SHF_NOTE_NV_TKINFO"
	.tkinfo
        /*0018*/ 	.word	0x00000081
        /*0030*/ 	.string	""
        /*0030*/ 	.string	"ptxas-blackwell"
        /*0030*/ 	.string	"Cuda compilation tools, release 12.9, V12.9.86"
        /*0030*/ 	.string	"Build cuda_12.9.r12.9/compiler.36037853_0"
        /*0030*/ 	.string	"-v  -suppress-debug-info  -lineinfo  -arch sm_100a "



//--------------------- .note.nv.cuver            --------------------------
	.section	.note.nv.cuver,"",@"SHT_NOTE"
	.sectionflags	@"SHF_NOTE_NV_CUVER"
        /*0018*/ 	.short	0x0001
        /*001a*/ 	.short	0x0064
        /*001c*/ 	.short	0x0001
        /*001e*/ 	.short	0x0000
        /*0020*/ 	.short	0x0001
        /*0022*/ 	.short	0x0000


//--------------------- .nv.info                  --------------------------
	.section	.nv.info,"",@"SHT_CUDA_INFO"
	.align	4


	//----- nvinfo : EIATTR_REGCOUNT
	.align		4
        /*0000*/ 	.byte	0x04, 0x2f
        /*0002*/ 	.short	(.L_4 - .L_3)
	.align		4
.L_3:
        /*0004*/ 	.word	index@(matmul_kernel)
        /*0008*/ 	.word	0x000000a8


	//----- nvinfo : EIATTR_FRAME_SIZE
	.align		4
.L_4:
        /*000c*/ 	.byte	0x04, 0x11
        /*000e*/ 	.short	(.L_6 - .L_5)
	.align		4
.L_5:
        /*0010*/ 	.word	index@($__internal_2_$__cuda_sm10x_tcgen05_guardrail_trap_unallocated_columns_being_dealloced)
        /*0014*/ 	.word	0x00000e58


	//----- nvinfo : EIATTR_FRAME_SIZE
	.align		4
.L_6:
        /*0018*/ 	.byte	0x04, 0x11
        /*001a*/ 	.short	(.L_8 - .L_7)
	.align		4
.L_7:
        /*001c*/ 	.word	index@($__internal_1_$__cuda_sm10x_tcgen05_guardrail_trap_phase_invalid_during_alloc)
        /*0020*/ 	.word	0x00000e58


	//----- nvinfo : EIATTR_FRAME_SIZE
	.align		4
.L_8:
        /*0024*/ 	.byte	0x04, 0x11
        /*0026*/ 	.short	(.L_10 - .L_9)
	.align		4
.L_9:
        /*0028*/ 	.word	index@($__internal_0_$__cuda_sm10x_tcgen05_guardrail_trap_col_being_dealloced_not_returned_by_alloc)
        /*002c*/ 	.word	0x00000e58


	//----- nvinfo : EIATTR_FRAME_SIZE
	.align		4
.L_10:
        /*0030*/ 	.byte	0x04, 0x11
        /*0032*/ 	.short	(.L_12 - .L_11)
	.align		4
.L_11:
        /*0034*/ 	.word	index@(matmul_kernel)
        /*0038*/ 	.word	0x00000e58


	//----- nvinfo : EIATTR_MIN_STACK_SIZE
	.align		4
.L_12:
        /*003c*/ 	.byte	0x04, 0x12
        /*003e*/ 	.short	(.L_14 - .L_13)
	.align		4
.L_13:
        /*0040*/ 	.word	index@(matmul_kernel)
        /*0044*/ 	.word	0x00000e58
.L_14:


//--------------------- .nv.info.matmul_kernel    --------------------------
	.section	.nv.info.matmul_kernel,"",@"SHT_CUDA_INFO"
	.sectionflags	@""
	.align	4


	//----- nvinfo : EIATTR_CUDA_API_VERSION
	.align		4
        /*0000*/ 	.byte	0x04, 0x37
        /*0002*/ 	.short	(.L_16 - .L_15)
.L_15:
        /*0004*/ 	.word	0x00000081


	//----- nvinfo : EIATTR_KPARAM_INFO
	.align		4
.L_16:
        /*0008*/ 	.byte	0x04, 0x17
        /*000a*/ 	.short	(.L_18 - .L_17)
.L_17:
        /*000c*/ 	.word	0x00000000
        /*0010*/ 	.short	0x000d
        /*0012*/ 	.short	0x0048
        /*0014*/ 	.byte	0x00, 0xf4, 0x21, 0x00


	//----- nvinfo : EIATTR_KPARAM_INFO
	.align		4
.L_18:
        /*0018*/ 	.byte	0x04, 0x17
        /*001a*/ 	.short	(.L_20 - .L_19)
.L_19:
        /*001c*/ 	.word	0x00000000
        /*0020*/ 	.short	0x000c
        /*0022*/ 	.short	0x0040
        /*0024*/ 	.byte	0x00, 0xf4, 0x21, 0x00


	//----- nvinfo : EIATTR_KPARAM_INFO
	.align		4
.L_20:
        /*0028*/ 	.byte	0x04, 0x17
        /*002a*/ 	.short	(.L_22 - .L_21)
.L_21:
        /*002c*/ 	.word	0x00000000
        /*0030*/ 	.short	0x000b
        /*0032*/ 	.short	0x0038
        /*0034*/ 	.byte	0x00, 0xf0, 0x11, 0x00


	//----- nvinfo : EIATTR_KPARAM_INFO
	.align		4
.L_22:
        /*0038*/ 	.byte	0x04, 0x17
        /*003a*/ 	.short	(.L_24 - .L_23)
.L_23:
        /*003c*/ 	.word	0x00000000
        /*0040*/ 	.short	0x000a
        /*0042*/ 	.short	0x0034
        /*0044*/ 	.byte	0x00, 0xf0, 0x11, 0x00


	//----- nvinfo : EIATTR_KPARAM_INFO
	.align		4
.L_24:
        /*0048*/ 	.byte	0x04, 0x17
        /*004a*/ 	.short	(.L_26 - .L_25)
.L_25:
        /*004c*/ 	.word	0x00000000
        /*0050*/ 	.short	0x0009
        /*0052*/ 	.short	0x0030
        /*0054*/ 	.byte	0x00, 0xf0, 0x11, 0x00


	//----- nvinfo : EIATTR_KPARAM_INFO
	.align		4
.L_26:
        /*0058*/ 	.byte	0x04, 0x17
        /*005a*/ 	.short	(.L_28 - .L_27)
.L_27:
        /*005c*/ 	.word	0x00000000
        /*0060*/ 	.short	0x0008
        /*0062*/ 	.short	0x002c
        /*0064*/ 	.byte	0x00, 0xf0, 0x11, 0x00


	//----- nvinfo : EIATTR_KPARAM_INFO
	.align		4
.L_28:
        /*0068*/ 	.byte	0x04, 0x17
        /*006a*/ 	.short	(.L_30 - .L_29)
.L_29:
        /*006c*/ 	.word	0x00000000
        /*0070*/ 	.short	0x0007
        /*0072*/ 	.short	0x0028
        /*0074*/ 	.byte	0x00, 0xf0, 0x11, 0x00


	//----- nvinfo : EIATTR_KPARAM_INFO
	.align		4
.L_30:
        /*0078*/ 	.byte	0x04, 0x17
        /*007a*/ 	.short	(.L_32 - .L_31)
.L_31:
        /*007c*/ 	.word	0x00000000
        /*0080*/ 	.short	0x0006
        /*0082*/ 	.short	0x0024
        /*0084*/ 	.byte	0x00, 0xf0, 0x11, 0x00


	//----- nvinfo : EIATTR_KPARAM_INFO
	.align		4
.L_32:
        /*0088*/ 	.byte	0x04, 0x17
        /*008a*/ 	.short	(.L_34 - .L_33)
.L_33:
        /*008c*/ 	.word	0x00000000
        /*0090*/ 	.short	0x0005
        /*0092*/ 	.short	0x0020
        /*0094*/ 	.byte	0x00, 0xf0, 0x11, 0x00


	//----- nvinfo : EIATTR_KPARAM_INFO
	.align		4
.L_34:
        /*0098*/ 	.byte	0x04, 0x17
        /*009a*/ 	.short	(.L_36 - .L_35)
.L_35:
        /*009c*/ 	.word	0x00000000
        /*00a0*/ 	.short	0x0004
        /*00a2*/ 	.short	0x001c
        /*00a4*/ 	.byte	0x00, 0xf0, 0x11, 0x00


	//----- nvinfo : EIATTR_KPARAM_INFO
	.align		4
.L_36:
        /*00a8*/ 	.byte	0x04, 0x17
        /*00aa*/ 	.short	(.L_38 - .L_37)
.L_37:
        /*00ac*/ 	.word	0x00000000
        /*00b0*/ 	.short	0x0003
        /*00b2*/ 	.short	0x0018
        /*00b4*/ 	.byte	0x00, 0xf0, 0x11, 0x00


	//----- nvinfo : EIATTR_KPARAM_INFO
	.align		4
.L_38:
        /*00b8*/ 	.byte	0x04, 0x17
        /*00ba*/ 	.short	(.L_40 - .L_39)
.L_39:
        /*00bc*/ 	.word	0x00000000
        /*00c0*/ 	.short	0x0002
        /*00c2*/ 	.short	0x0010
        /*00c4*/ 	.byte	0x00, 0xf4, 0x21, 0x00


	//----- nvinfo : EIATTR_KPARAM_INFO
	.align		4
.L_40:
        /*00c8*/ 	.byte	0x04, 0x17
        /*00ca*/ 	.short	(.L_42 - .L_41)
.L_41:
        /*00cc*/ 	.word	0x00000000
        /*00d0*/ 	.short	0x0001
        /*00d2*/ 	.short	0x0008
        /*00d4*/ 	.byte	0x00, 0xf4, 0x21, 0x00


	//----- nvinfo : EIATTR_KPARAM_INFO
	.align		4
.L_42:
        /*00d8*/ 	.byte	0x04, 0x17
        /*00da*/ 	.short	(.L_44 - .L_43)
.L_43:
        /*00dc*/ 	.word	0x00000000
        /*00e0*/ 	.short	0x0000
        /*00e2*/ 	.short	0x0000
        /*00e4*/ 	.byte	0x00, 0xf4, 0x21, 0x00


	//----- nvinfo : EIATTR_AT_ENTRY_FRAGMENTS
	.align		4
.L_44:
        /*00e8*/ 	.byte	0x04, 0x4f
        /*00ea*/ 	.short	(.L_46 - .L_45)


	//   ....[0]....
.L_45:
        /*00ec*/ 	.word	0x00000004


	//----- nvinfo : EIATTR_RESERVED_SMEM_USED
	.align		4
.L_46:
        /*00f0*/ 	.byte	0x01, 0x41
	.zero		2


	//----- nvinfo : EIATTR_SPARSE_MMA_MASK
	.align		4
        /*00f4*/ 	.byte	0x03, 0x50
        /*00f6*/ 	.short	0x0000


	//----- nvinfo : EIATTR_TCGEN05_1CTA_USED
	.align		4
        /*00f8*/ 	.byte	0x01, 0x51
	.zero		2


	//----- nvinfo : EIATTR_MAXREG_COUNT
	.align		4
        /*00fc*/ 	.byte	0x03, 0x1b
        /*00fe*/ 	.short	0x00ff


	//----- nvinfo : EIATTR_NUM_BARRIERS
	.align		4
        /*0100*/ 	.byte	0x02, 0x4c
        /*0102*/ 	.byte	0x01
	.zero		1


	//----- nvinfo : EIATTR_ANNOTATIONS
	.align		4
        /*0104*/ 	.byte	0x04, 0x55
        /*0106*/ 	.short	(.L_48 - .L_47)


	//   ....[0]....
.L_47:
        /*0108*/ 	.word	0x00000001
        /*010c*/ 	.byte	0xb0, 0x09, 0x00, 0x00, 0x01, 0x00, 0x00, 0x00, 0x20, 0x0e, 0x00, 0x00, 0x01, 0x00, 0x00, 0x00
        /* <DEDUP_REMOVED lines=1869> */
        /*75ec*/ 	.byte	0x70, 0x44, 0x03, 0x00


	//----- nvinfo : EIATTR_INT_WARP_WIDE_INSTR_OFFSETS
	.align		4
.L_48:
        /*75f0*/ 	.byte	0x04, 0x31
        /*75f2*/ 	.short	(.L_50 - .L_49)


	//   ....[0]....
.L_49:
        /*75f4*/ 	.word	0x0000d170


	//   ....[1]....
        /*75f8*/ 	.word	0x0000d1a0


	//   ....[2]....
        /*75fc*/ 	.word	0x00019220


	//   ....[3]....
        /*7600*/ 	.word	0x00036760


	//   ....[4]....
        /*7604*/ 	.word	0x000367b0


	//----- nvinfo : EIATTR_COOP_GROUP_MASK_REGIDS
	.align		4
.L_50:
        /*7608*/ 	.byte	0x04, 0x29
        /*760a*/ 	.short	(.L_52 - .L_51)


	//   ....[0]....
.L_51:
        /*760c*/ 	.word	0xffffffff


	//   ....[1]....
        /*7610*/ 	.word	0xffffffff


	//   ....[2]....
        /*7614*/ 	.word	0xffffffff


	//   ....[3]....
        /*7618*/ 	.word	0xffffffff


	//----- nvinfo : EIATTR_COOP_GROUP_INSTR_OFFSETS
	.align		4
.L_52:
        /*761c*/ 	.byte	0x04, 0x28
        /*761e*/ 	.short	(.L_54 - .L_53)


	//   ....[0]....
.L_53:
        /*7620*/ 	.word	0x00000070


	//   ....[1]....
        /*7624*/ 	.word	0x00000330


	//   ....[2]....
        /*7628*/ 	.word	0x000365f0


	//   ....[3]....
        /*762c*/ 	.word	0x00036860


	//----- nvinfo : EIATTR_VRC_CTA_INIT_COUNT
	.align		4
.L_54:
        /*7630*/ 	.byte	0x02, 0x4a
        /*7632*/ 	.byte	0x80
	.zero		1


	//----- nvinfo : EIATTR_MBARRIER_INSTR_OFFSETS
	.align		4
        /*7634*/ 	.byte	0x04, 0x39
        /*7636*/ 	.short	(.L_56 - .L_55)


	//   ....[0]....
.L_55:
        /*7638*/ 	.word	0x0000d3b0
        /*763c*/ 	.word	0x000000ff
        /*7640*/ 	.word	0x00000000
        /*7644*/ 	.short	0x0100
        /*7646*/ 	.byte	0x08
	.zero		1


	//   ....[1]....
        /*7648*/ 	.word	0x00019250
        /*764c*/ 	.word	0x000000ff
        /*7650*/ 	.word	0x00028008
        /*7654*/ 	.short	0x0100
        /*7656*/ 	.byte	0x0a
	.zero		1


	//   ....[2]....
        /*7658*/ 	.word	0x00027900
        /*765c*/ 	.word	0x000000ff
        /*7660*/ 	.word	0x00000000
        /*7664*/ 	.short	0x010a
        /*7666*/ 	.byte	0x08
	.zero		1


	//   ....[3]....
        /*7668*/ 	.word	0x00032340
        /*766c*/ 	.word	0x000000ff
        /*7670*/ 	.word	0x00000000
        /*7674*/ 	.short	0x010a
        /*7676*/ 	.byte	0x08
	.zero		1


	//   ....[4]....
        /*7678*/ 	.word	0x00032470
        /*767c*/ 	.word	0x000000ff
        /*7680*/ 	.word	0x00028000
        /*7684*/ 	.short	0x0108
        /*7686*/ 	.byte	0x0a
	.zero		1


	//   ....[5]....
        /*7688*/ 	.word	0x00032560
        /*768c*/ 	.word	0x000000ff
        /*7690*/ 	.word	0x00028008
        /*7694*/ 	.short	0x0108
        /*7696*/ 	.byte	0x0a
	.zero		1


	//   ....[6]....
        /*7698*/ 	.word	0x00036880
        /*769c*/ 	.word	0x000000ff
        /*76a0*/ 	.word	0x00000000
        /*76a4*/ 	.short	0x010a
        /*76a6*/ 	.byte	0x08
	.zero		1


	//   ....[7]....
        /*76a8*/ 	.word	0x000368b0
        /*76ac*/ 	.word	0x000000ff
        /*76b0*/ 	.word	0x00000000
        /*76b4*/ 	.short	0x010a
        /*76b6*/ 	.byte	0x08
	.zero		1


	//----- nvinfo : EIATTR_NUM_MBARRIERS
	.align		4
.L_56:
        /*76b8*/ 	.byte	0x03, 0x38
        /*76ba*/ 	.short	0x0002


	//----- nvinfo : EIATTR_EXIT_INSTR_OFFSETS
	.align		4
        /*76bc*/ 	.byte	0x04, 0x1c
        /*76be*/ 	.short	(.L_58 - .L_57)


	//   ....[0]....
.L_57:
        /*76c0*/ 	.word	0x00036870


	//----- nvinfo : EIATTR_REQNTID
	.align		4
.L_58:
        /*76c4*/ 	.byte	0x04, 0x10
        /*76c6*/ 	.short	(.L_60 - .L_59)
.L_59:
        /*76c8*/ 	.word	0x00000080
        /*76cc*/ 	.word	0x00000001
        /*76d0*/ 	.word	0x00000001


	//----- nvinfo : EIATTR_CRS_STACK_SIZE
	.align		4
.L_60:
        /*76d4*/ 	.byte	0x04, 0x1e
        /*76d6*/ 	.short	(.L_62 - .L_61)
.L_61:
        /*76d8*/ 	.word	0x00000000


	//----- nvinfo : EIATTR_CBANK_PARAM_SIZE
	.align		4
.L_62:
        /*76dc*/ 	.byte	0x03, 0x19
        /*76de*/ 	.short	0x0050


	//----- nvinfo : EIATTR_PARAM_CBANK
	.align		4
        /*76e0*/ 	.byte	0x04, 0x0a
        /*76e2*/ 	.short	(.L_64 - .L_63)
	.align		4
.L_63:
        /*76e4*/ 	.word	index@(.nv.constant0.matmul_kernel)
        /*76e8*/ 	.short	0x0380
        /*76ea*/ 	.short	0x0050


	//----- nvinfo : EIATTR_SW_WAR
	.align		4
.L_64:
        /*76ec*/ 	.byte	0x04, 0x36
        /*76ee*/ 	.short	(.L_66 - .L_65)
.L_65:
        /*76f0*/ 	.word	0x00000008
.L_66:


//--------------------- .nv.compat                --------------------------
	.section	.nv.compat,"",@"SHT_CUDA_COMPAT_INFO"
	.align	4
        /*0000*/ 	.byte	0x02, 0x02, 0x02, 0x00, 0x02, 0x05, 0x05, 0x00, 0x02, 0x03, 0x00, 0x00, 0x02, 0x06, 0x01, 0x00


//--------------------- .nv.callgraph             --------------------------
	.section	.nv.callgraph,"",@"SHT_CUDA_CALLGRAPH"
	.align	4
	.sectionentsize	8
	.align		4
        /*0000*/ 	.word	0x00000000
	.align		4
        /*0004*/ 	.word	0xffffffff
	.align		4
        /*0008*/ 	.word	0x00000000
	.align		4
        /*000c*/ 	.word	0xfffffffe
	.align		4
        /*0010*/ 	.word	0x00000000
	.align		4
        /*0014*/ 	.word	0xfffffffd
	.align		4
        /*0018*/ 	.word	0x00000000
	.align		4
        /*001c*/ 	.word	0xfffffffc


//--------------------- .text.matmul_kernel       --------------------------
	.section	.text.matmul_kernel,"ax",@progbits
	.align	128
        .global         matmul_kernel
        .type           matmul_kernel,@function
        .size           matmul_kernel,(.L_x_20 - matmul_kernel)
        .other          matmul_kernel,@"STO_CUDA_ENTRY STV_DEFAULT"
matmul_kernel:
.text.matmul_kernel:
[----:B------:R-:W0:Y:S01]  /*0000*/  LDC R1, c[0x0][0x37c] ;  /* 0x0000df00ff017b82 */ /* 0x000e220000000800 */
[----:B------:R-:W1:Y:S01]  /*0010*/  S2R R0, SR_TID.X ;  /* 0x0000000000007919 */ /* 0x000e620000002100 */
[----:B0-----:R-:W-:Y:S01]  /*0020*/  VIADD R1, R1, 0xfffff1a8 ;  /* 0xfffff1a801017836 */ /* 0x001fe20000000000 */
[----:B-1----:R-:W-:-:S13]  /*0030*/  ISETP.GE.U32.AND P0, PT, R0, 0x20, PT ;  /* 0x000000200000780c */ /* 0x002fda0003f06070 */
[----:B------:R-:W-:Y:S02]  /*0040*/  VOTEU.ANY UP0, P0 ;  /* 0x0000000000ff7886 */ /* 0x000fe40000000100 */
[----:B------:R-:W-:Y:S05]  /*0050*/  BRA.U UP0, `(.L_x_0) ;  /* 0x0000000100b87547 */ /* 0x000fea000b800000 */
[----:B------:R-:W0:Y:S01]  /*0060*/  S2UR UR6, SR_CgaCtaId ;  /* 0x00000000000679c3 */ /* 0x000e220000008800 */
[----:B------:R-:W-:Y:S01]  /*0070*/  NOP ;  /* 0x0000000000007918 */ /* 0x000fe20000000000 */
[----:B------:R-:W-:Y:S02]  /*0080*/  UMOV UR4, 0x40 ;  /* 0x0000004000047882 */ /* 0x000fe40000000000 */
[----:B0-----:R-:W-:-:S09]  /*0090*/  ULEA UR4, UR6, UR4, 0x18 ;  /* 0x0000000406047291 */ /* 0x001fd2000f8ec0ff */
[----:B------:R-:W0:Y:S01]  /*00a0*/  LDS.U8 R0, [UR4] ;  /* 0x00000004ff007984 */ /* 0x000e220008000000 */
[----:B------:R-:W-:Y:S02]  /*00b0*/  UMOV UR4, 0x400 ;  /* 0x0000040000047882 */ /* 0x000fe40000000000 */
[----:B------:R-:W-:Y:S01]  /*00c0*/  ULEA UR4, UR6, UR4, 0x18 ;  /* 0x0000000406047291 */ /* 0x000fe2000f8ec0ff */
[----:B0-----:R-:W-:-:S13]  /*00d0*/  ISETP.NE.AND P0, PT, R0, RZ, PT ;  /* 0x000000ff0000720c */ /* 0x001fda0003f05270 */
[----:B------:R-:W-:Y:S05]  /*00e0*/  @P0 BRA `(.L_x_1) ;  /* 0x00000000007c0947 */ /* 0x000fea0003800000 */
[----:B------:R-:W-:-:S13]  /*00f0*/  ELECT P0, URZ, PT ;  /* 0x0000000000ff782f */ /* 0x000fda0003800000 */
[----:B------:R-:W-:Y:S05]  /*0100*/  @!P0 BRA `(.L_x_2) ;  /* 0x0000000000848947 */ /* 0x000fea0003800000 */
[----:B------:R-:W-:Y:S01]  /*0110*/  UMOV UR5, 0x8 ;  /* 0x0000000800057882 */ /* 0x000fe20000000000 */
[----:B------:R-:W-:Y:S02]  /*0120*/  IMAD.MOV.U32 R4, RZ, RZ, 0x1 ;  /* 0x00000001ff047424 */ /* 0x000fe400078e00ff */
[----:B------:R-:W-:Y:S02]  /*0130*/  IMAD.MOV.U32 R5, RZ, RZ, 0xff ;  /* 0x000000ffff057424 */ /* 0x000fe400078e00ff */
[----:B------:R-:W-:Y:S04]  /*0140*/  DEPBAR.LE SB0, 0x36 ;  /* 0x00008d800000791a */ /* 0x000fe80000000000 */
[----:B------:R-:W0:Y:S02]  /*0150*/  UTCATOMSWS.FIND_AND_SET.ALIGN UP1, UR5, UR5 ;  /* 0x00000005000575e3 */ /* 0x000e240008020800 */
[----:B0-----:R-:W-:-:S04]  /*0160*/  PLOP3.LUT P0, PT, PT, PT, UP1, 0x80, 0x8 ;  /* 0x000000000008781c */ /* 0x001fc80003f0f018 */
[----:B------:R-:W-:-:S04]  /*0170*/  SEL R0, RZ, 0xffffffff, !P0 ;  /* 0xffffffffff007807 */ /* 0x000fc80004000000 */
[----:B------:R-:W-:Y:S01]  /*0180*/  ISETP.NE.AND P0, PT, R0, RZ, PT ;  /* 0x000000ff0000720c */ /* 0x000fe20003f05270 */
[----:B------:R-:W-:-:S12]  /*0190*/  IMAD.U32 R0, RZ, RZ, UR5 ;  /* 0x00000005ff007e24 */ /* 0x000fd8000f8e00ff */
[----:B------:R-:W-:Y:S05]  /*01a0*/  @P0 BRA `(.L_x_3) ;  /* 0x0000000000240947 */ /* 0x000fea0003800000 */
.L_x_4:
[----:B------:R-:W-:Y:S05]  /*01b0*/  NANOSLEEP 0x64 ;  /* 0x000000640000795d */ /* 0x000fea0003800000 */
[----:B------:R-:W-:-:S05]  /*01c0*/  UMOV UR5, 0x8 ;  /* 0x0000000800057882 */ /* 0x000fca0000000000 */
[----:B------:R-:W-:Y:S04]  /*01d0*/  DEPBAR.LE SB0, 0x36 ;  /* 0x00008d800000791a */ /* 0x000fe80000000000 */
[----:B------:R-:W0:Y:S02]  /*01e0*/  UTCATOMSWS.FIND_AND_SET.ALIGN UP1, UR5, UR5 ;  /* 0x00000005000575e3 */ /* 0x000e240008020800 */
[----:B0-----:R-:W-:-:S04]  /*01f0*/  PLOP3.LUT P0, PT, PT, PT, UP1, 0x80, 0x8 ;  /* 0x000000000008781c */ /* 0x001fc80003f0f018 */
[----:B------:R-:W-:-:S04]  /*0200*/  SEL R0, RZ, 0xffffffff, !P0 ;  /* 0xffffffffff007807 */ /* 0x000fc80004000000 */
[----:B------:R-:W-:Y:S01]  /*0210*/  ISETP.NE.AND P0, PT, R0, RZ, PT ;  /* 0x000000ff0000720c */ /* 0x000fe20003f05270 */
[----:B------:R-:W-:-:S12]  /*0220*/  IMAD.U32 R0, RZ, RZ, UR5 ;  /* 0x00000005ff007e24 */ /* 0x000fd8000f8e00ff */
[----:B------:R-:W-:Y:S05]  /*0230*/  @!P0 BRA `(.L_x_4) ;  /* 0xfffffffc00dc8947 */ /* 0x000fea000383ffff */
.L_x_3:
[C---:B------:R-:W-:Y:S01]  /*0240*/  VIADD R3, R0.reuse, 0x10 ;  /* 0x0000001000037836 */ /* 0x040fe20000000000 */
[----:B------:R-:W-:Y:S01]  /*0250*/  UMOV UR5, 0x50 ;  /* 0x0000005000057882 */ /* 0x000fe20000000000 */
[----:B------:R-:W-:Y:S01]  /*0260*/  SHF.L.U32 R2, R5, R0, RZ ;  /* 0x0000000005027219 */ /* 0x000fe200000006ff */
[----:B------:R-:W-:Y:S01]  /*0270*/  ULEA UR5, UR6, UR5, 0x18 ;  /* 0x0000000506057291 */ /* 0x000fe2000f8ec0ff */
[----:B------:R-:W-:Y:S01]  /*0280*/  IMAD.SHL.U32 R0, R0, 0x20, RZ ;  /* 0x0000002000007824 */ /* 0x000fe200078e00ff */
[----:B------:R-:W-:-:S04]  /*0290*/  SHF.L.U32 R3, R4, R3, RZ ;  /* 0x0000000304037219 */ /* 0x000fc800000006ff */
[----:B------:R-:W-:-:S05]  /*02a0*/  LOP3.LUT R2, R3, R2, RZ, 0xfc, !PT ;  /* 0x0000000203027212 */ /* 0x000fca00078efcff */
[----:B------:R0:W-:Y:S04]  /*02b0*/  ATOMS.OR RZ, [UR5], R2 ;  /* 0x00000002ffff798c */ /* 0x0001e8000b000005 */
[----:B------:R0:W-:Y:S01]  /*02c0*/  STS [UR4], R0 ;  /* 0x00000000ff007988 */ /* 0x0001e20008000804 */
[----:B------:R-:W-:Y:S05]  /*02d0*/  BRA `(.L_x_2) ;  /* 0x0000000000107947 */ /* 0x000fea0003800000 */
.L_x_1:
[----:B------:R-:W-:Y:S01]  /*02e0*/  IMAD.MOV.U32 R0, RZ, RZ, -0x1 ;  /* 0xffffffffff007424 */ /* 0x000fe200078e00ff */
[----:B------:R-:W-:-:S04]  /*02f0*/  MOV R2, 0x320 ;  /* 0x0000032000027802 */ /* 0x000fc80000000f00 */
[----:B------:R0:W-:Y:S03]  /*0300*/  STS [UR4], R0 ;  /* 0x00000000ff007988 */ /* 0x0001e60008000804 */
[----:B0-----:R-:W-:Y:S05]  /*0310*/  CALL.REL.NOINC `($__internal_1_$__cuda_sm10x_tcgen05_guardrail_trap_phase_invalid_during_alloc) ;  /* 0x00000364007c7944 */ /* 0x001fea0003c00000 */
.L_x_2:
[----:B------:R-:W-:Y:S05]  /*0320*/  WARPSYNC.ALL ;  /* 0x0000000000007948 */ /* 0x000fea0003800000 */
[----:B------:R-:W-:Y:S01]  /*0330*/  NOP ;  /* 0x0000000000007918 */ /* 0x000fe20000000000 */
.L_x_0:
[----:B------:R-:W1:Y:S01]  /*0340*/  LDC.64 R14, c[0x0][0x398] ;  /* 0x0000e600ff0e7b82 */ /* 0x000e620000000a00 */
[----:B------:R-:W2:Y:S01]  /*0350*/  S2R R5, SR_CTAID.X ;  /* 0x0000000000057919 */ /* 0x000ea20000002500 */
[----:B------:R-:W-:Y:S01]  /*0360*/  UMOV UR10, 0x400 ;  /* 0x00000400000a7882 */ /* 0x000fe20000000000 */
[----:B------:R-:W3:Y:S01]  /*0370*/  LDCU UR5, c[0x0][0x3a4] ;  /* 0x00007480ff0577ac */ /* 0x000ee20008000800 */
[----:B------:R-:W4:Y:S01]  /*0380*/  S2R R47, SR_TID.X ;  /* 0x00000000002f7919 */ /* 0x000f220000002100 */
[----:B------:R-:W5:Y:S03]  /*0390*/  LDCU.128 UR12, c[0x0][0x380] ;  /* 0x00007000ff0c77ac */ /* 0x000f660008000c00 */
[----:B------:R-:W0:Y:S01]  /*03a0*/  S2UR UR4, SR_CgaCtaId ;  /* 0x00000000000479c3 */ /* 0x000e220000008800 */
[----:B------:R-:W0:Y:S01]  /*03b0*/  LDCU.64 UR24, c[0x0][0x358] ;  /* 0x00006b00ff1877ac */ /* 0x000e220008000a00 */
[----:B------:R-:W-:Y:S01]  /*03c0*/  UMOV UR6, 0x1 ;  /* 0x0000000100067882 */ /* 0x000fe20000000000 */
[----:B01----:R-:W-:-:S05]  /*03d0*/  VIADD R0, R15, 0xff ;  /* 0x000000ff0f007836 */ /* 0x003fca0000000000 */
[----:B------:R-:W-:Y:S01]  /*03e0*/  SHF.R.S32.HI R3, RZ, 0x1f, R0 ;  /* 0x0000001fff037819 */ /* 0x000fe20000011400 */
[----:B------:R-:W-:-:S03]  /*03f0*/  ULEA UR10, UR4, UR10, 0x18 ;  /* 0x0000000a040a7291 */ /* 0x000fc6000f8ec0ff */
[----:B------:R-:W-:Y:S02]  /*0400*/  LEA.HI R3, R3, R0, RZ, 0x8 ;  /* 0x0000000003037211 */ /* 0x000fe400078f40ff */
[----:B--2---:R-:W-:Y:S02]  /*0410*/  IABS R8, R5 ;  /* 0x0000000500087213 */ /* 0x004fe40000000000 */
[----:B------:R-:W-:Y:S02]  /*0420*/  SHF.R.S32.HI R3, RZ, 0x8, R3 ;  /* 0x00000008ff037819 */ /* 0x000fe40000011403 */
[----:B----4-:R-:W-:-:S03]  /*0430*/  LOP3.LUT R12, R47, 0x3f, RZ, 0xc0, !PT ;  /* 0x0000003f2f0c7812 */ /* 0x010fc600078ec0ff */
[----:B------:R-:W-:-:S05]  /*0440*/  IMAD.SHL.U32 R4, R3, 0x4, RZ ;  /* 0x0000000403047824 */ /* 0x000fca00078e00ff */
[-C--:B------:R-:W-:Y:S02]  /*0450*/  IABS R7, R4.reuse ;  /* 0x0000000400077213 */ /* 0x080fe40000000000 */
[----:B------:R-:W-:Y:S02]  /*0460*/  IABS R10, R4 ;  /* 0x00000004000a7213 */ /* 0x000fe40000000000 */
[----:B------:R-:W0:Y:S08]  /*0470*/  I2F.RP R0, R7 ;  /* 0x0000000700007306 */ /* 0x000e300000209400 */
[----:B0-----:R-:W0:Y:S02]  /*0480*/  MUFU.RCP R0, R0 ;  /* 0x0000000000007308 */ /* 0x001e240000001000 */
[----:B0-----:R-:W-:-:S02]  /*0490*/  VIADD R2, R0, 0xffffffe ;  /* 0x0ffffffe00027836 */ /* 0x001fc40000000000 */
[----:B------:R-:W-:-:S04]  /*04a0*/  IMAD.MOV R0, RZ, RZ, -R10 ;  /* 0x000000ffff007224 */ /* 0x000fc800078e0a0a */
[----:B------:R0:W1:Y:S02]  /*04b0*/  F2I.FTZ.U32.TRUNC.NTZ R3, R2 ;  /* 0x0000000200037305 */ /* 0x000064000021f000 */
[----:B0-----:R-:W-:Y:S02]  /*04c0*/  IMAD.MOV.U32 R2, RZ, RZ, RZ ;  /* 0x000000ffff027224 */ /* 0x001fe400078e00ff */
[----:B-1----:R-:W-:-:S04]  /*04d0*/  IMAD.MOV R6, RZ, RZ, -R3 ;  /* 0x000000ffff067224 */ /* 0x002fc800078e0a03 */
[----:B------:R-:W-:Y:S02]  /*04e0*/  IMAD R9, R6, R7, RZ ;  /* 0x0000000706097224 */ /* 0x000fe400078e02ff */
[----:B------:R-:W-:Y:S02]  /*04f0*/  IMAD.MOV.U32 R6, RZ, RZ, R8 ;  /* 0x000000ffff067224 */ /* 0x000fe400078e0008 */
[----:B------:R-:W-:-:S06]  /*0500*/  IMAD.HI.U32 R3, R3, R9, R2 ;  /* 0x0000000903037227 */ /* 0x000fcc00078e0002 */
[----:B------:R-:W-:-:S04]  /*0510*/  IMAD.HI.U32 R3, R3, R6, RZ ;  /* 0x0000000603037227 */ /* 0x000fc800078e00ff */
[----:B------:R-:W-:Y:S01]  /*0520*/  IMAD R0, R3, R0, R6 ;  /* 0x0000000003007224 */ /* 0x000fe200078e0206 */
[----:B------:R-:W-:Y:S04]  /*0530*/  BAR.SYNC.DEFER_BLOCKING 0x0 ;  /* 0x0000000000007b1d */ /* 0x000fe80000010000 */
[----:B------:R-:W-:-:S13]  /*0540*/  ISETP.GT.U32.AND P1, PT, R7, R0, PT ;  /* 0x000000000700720c */ /* 0x000fda0003f24070 */
[----:B------:R-:W-:Y:S02]  /*0550*/  @!P1 IMAD.IADD R0, R0, 0x1, -R7 ;  /* 0x0000000100009824 */ /* 0x000fe400078e0a07 */
[----:B------:R-:W-:Y:S01]  /*0560*/  @!P1 VIADD R3, R3, 0x1 ;  /* 0x0000000103039836 */ /* 0x000fe20000000000 */
[----:B------:R-:W-:Y:S02]  /*0570*/  ISETP.NE.AND P1, PT, R4, RZ, PT ;  /* 0x000000ff0400720c */ /* 0x000fe40003f25270 */
[----:B------:R-:W-:Y:S02]  /*0580*/  ISETP.GE.U32.AND P0, PT, R0, R7, PT ;  /* 0x000000070000720c */ /* 0x000fe40003f06070 */
[----:B------:R-:W-:-:S04]  /*0590*/  LOP3.LUT R0, R5, R4, RZ, 0x3c, !PT ;  /* 0x0000000405007212 */ /* 0x000fc800078e3cff */
[----:B------:R-:W-:Y:S01]  /*05a0*/  ISETP.GE.AND P2, PT, R0, RZ, PT ;  /* 0x000000ff0000720c */ /* 0x000fe20003f46270 */
[----:B------:R-:W-:-:S06]  /*05b0*/  VIADD R0, R14, 0x3f ;  /* 0x0000003f0e007836 */ /* 0x000fcc0000000000 */
[----:B------:R-:W-:-:S04]  /*05c0*/  @P0 VIADD R3, R3, 0x1 ;  /* 0x0000000103030836 */ /* 0x000fc80000000000 */
[----:B------:R-:W-:Y:S01]  /*05d0*/  IMAD.MOV.U32 R2, RZ, RZ, R3 ;  /* 0x000000ffff027224 */ /* 0x000fe200078e0003 */
[----:B------:R-:W-:-:S03]  /*05e0*/  SHF.R.S32.HI R3, RZ, 0x1f, R0 ;  /* 0x0000001fff037819 */ /* 0x000fc60000011400 */
[----:B------:R-:W-:Y:S01]  /*05f0*/  @!P2 IMAD.MOV R2, RZ, RZ, -R2 ;  /* 0x000000ffff02a224 */ /* 0x000fe200078e0a02 */
[----:B------:R-:W-:Y:S02]  /*0600*/  @!P1 LOP3.LUT R2, RZ, R4, RZ, 0x33, !PT ;  /* 0x00000004ff029212 */ /* 0x000fe400078e33ff */
[----:B------:R-:W-:-:S03]  /*0610*/  LEA.HI R3, R3, R0, RZ, 0x6 ;  /* 0x0000000003037211 */ /* 0x000fc600078f30ff */
[----:B------:R-:W-:Y:S02]  /*0620*/  IMAD.SHL.U32 R8, R2, 0x4, RZ ;  /* 0x0000000402087824 */ /* 0x000fe400078e00ff */
[----:B------:R-:W-:-:S03]  /*0630*/  IMAD.MOV R2, RZ, RZ, -R2 ;  /* 0x000000ffff027224 */ /* 0x000fc600078e0a02 */
[----:B------:R-:W-:Y:S01]  /*0640*/  LEA.HI.SX32 R3, R3, -R8, 0x1a ;  /* 0x8000000803037211 */ /* 0x000fe200078fd2ff */
[----:B------:R-:W-:-:S03]  /*0650*/  IMAD R10, R4, R2, R5 ;  /* 0x00000002040a7224 */ /* 0x000fc600078e0205 */
[----:B------:R-:W-:Y:S02]  /*0660*/  VIMNMX R11, PT, PT, R3, 0x4, PT ;  /* 0x00000004030b7848 */ /* 0x000fe40003fe0100 */
[----:B------:R-:W-:Y:S02]  /*0670*/  IABS R9, R10 ;  /* 0x0000000a00097213 */ /* 0x000fe40000000000 */
[-C--:B------:R-:W-:Y:S02]  /*0680*/  IABS R7, R11.reuse ;  /* 0x0000000b00077213 */ /* 0x080fe40000000000 */
[----:B------:R-:W-:Y:S02]  /*0690*/  IABS R4, R11 ;  /* 0x0000000b00047213 */ /* 0x000fe40000000000 */
[----:B------:R-:W0:Y:S08]  /*06a0*/  I2F.RP R0, R7 ;  /* 0x0000000700007306 */ /* 0x000e300000209400 */
[----:B0-----:R-:W0:Y:S02]  /*06b0*/  MUFU.RCP R0, R0 ;  /* 0x0000000000007308 */ /* 0x001e240000001000 */
[----:B0-----:R-:W-:-:S02]  /*06c0*/  VIADD R3, R0, 0xffffffe ;  /* 0x0ffffffe00037836 */ /* 0x001fc40000000000 */
[----:B------:R-:W-:-:S04]  /*06d0*/  IMAD.MOV R0, RZ, RZ, -R4 ;  /* 0x000000ffff007224 */ /* 0x000fc800078e0a04 */
[----:B------:R-:W0:Y:S02]  /*06e0*/  F2I.FTZ.U32.TRUNC.NTZ R3, R3 ;  /* 0x0000000300037305 */ /* 0x000e24000021f000 */
[----:B0-----:R-:W-:-:S04]  /*06f0*/  IMAD.MOV R6, RZ, RZ, -R3 ;  /* 0x000000ffff067224 */ /* 0x001fc800078e0a03 */
[----:B------:R-:W-:Y:S01]  /*0700*/  IMAD.MOV.U32 R2, RZ, RZ, R6 ;  /* 0x000000ffff027224 */ /* 0x000fe200078e0006 */
[----:B------:R-:W-:-:S03]  /*0710*/  IABS R6, R14 ;  /* 0x0000000e00067213 */ /* 0x000fc60000000000 */
[----:B------:R-:W-:Y:S02]  /*0720*/  IMAD R5, R2, R7, RZ ;  /* 0x0000000702057224 */ /* 0x000fe400078e02ff */
[----:B------:R-:W-:-:S04]  /*0730*/  IMAD.MOV.U32 R2, RZ, RZ, RZ ;  /* 0x000000ffff027224 */ /* 0x000fc800078e00ff */
[----:B------:R-:W-:Y:S02]  /*0740*/  IMAD.HI.U32 R2, R3, R5, R2 ;  /* 0x0000000503027227 */ /* 0x000fe400078e0002 */
[----:B------:R-:W0:Y:S04]  /*0750*/  I2F.RP R3, R6 ;  /* 0x0000000600037306 */ /* 0x000e280000209400 */
[----:B------:R-:W-:-:S04]  /*0760*/  IMAD.HI.U32 R2, R2, R9, RZ ;  /* 0x0000000902027227 */ /* 0x000fc800078e00ff */
[----:B------:R-:W-:Y:S01]  /*0770*/  IMAD R0, R2, R0, R9 ;  /* 0x0000000002007224 */ /* 0x000fe200078e0209 */
[----:B------:R-:W-:-:S04]  /*0780*/  IABS R9, R15 ;  /* 0x0000000f00097213 */ /* 0x000fc80000000000 */
[----:B------:R-:W-:Y:S01]  /*0790*/  ISETP.GT.U32.AND P1, PT, R7, R0, PT ;  /* 0x000000000700720c */ /* 0x000fe20003f24070 */
[----:B------:R-:W1:Y:S08]  /*07a0*/  I2F.RP R5, R9 ;  /* 0x0000000900057306 */ /* 0x000e700000209400 */
[----:B0-----:R-:W0:Y:S04]  /*07b0*/  MUFU.RCP R3, R3 ;  /* 0x0000000300037308 */ /* 0x001e280000001000 */
[----:B------:R-:W-:-:S02]  /*07c0*/  @!P1 IMAD.IADD R0, R0, 0x1, -R7 ;  /* 0x0000000100009824 */ /* 0x000fc400078e0a07 */
[----:B------:R-:W-:Y:S01]  /*07d0*/  @!P1 VIADD R2, R2, 0x1 ;  /* 0x0000000102029836 */ /* 0x000fe20000000000 */
[----:B------:R-:W-:Y:S01]  /*07e0*/  ISETP.NE.AND P1, PT, R11, RZ, PT ;  /* 0x000000ff0b00720c */ /* 0x000fe20003f25270 */
[----:B-1----:R-:W-:Y:S01]  /*07f0*/  MUFU.RCP R5, R5 ;  /* 0x0000000500057308 */ /* 0x002fe20000001000 */
[----:B------:R-:W-:Y:S02]  /*0800*/  ISETP.GE.U32.AND P0, PT, R0, R7, PT ;  /* 0x000000070000720c */ /* 0x000fe40003f06070 */
[----:B------:R-:W-:-:S04]  /*0810*/  LOP3.LUT R0, R10, R11, RZ, 0x3c, !PT ;  /* 0x0000000b0a007212 */ /* 0x000fc800078e3cff */
[----:B------:R-:W-:Y:S01]  /*0820*/  ISETP.GE.AND P2, PT, R0, RZ, PT ;  /* 0x000000ff0000720c */ /* 0x000fe20003f46270 */
[----:B0-----:R-:W-:-:S04]  /*0830*/  VIADD R4, R3, 0xffffffe ;  /* 0x0ffffffe03047836 */ /* 0x001fc80000000000 */
[----:B------:R-:W0:Y:S02]  /*0840*/  F2I.FTZ.U32.TRUNC.NTZ R3, R4 ;  /* 0x0000000400037305 */ /* 0x000e24000021f000 */
[----:B------:R-:W-:-:S04]  /*0850*/  @P0 VIADD R2, R2, 0x1 ;  /* 0x0000000102020836 */ /* 0x000fc80000000000 */
[----:B------:R-:W-:Y:S02]  /*0860*/  IMAD.MOV.U32 R7, RZ, RZ, R2 ;  /* 0x000000ffff077224 */ /* 0x000fe400078e0002 */
[----:B------:R-:W-:Y:S02]  /*0870*/  IMAD.MOV.U32 R2, RZ, RZ, RZ ;  /* 0x000000ffff027224 */ /* 0x000fe400078e00ff */
[----:B------:R-:W-:Y:S01]  /*0880*/  @!P2 IMAD.MOV R7, RZ, RZ, -R7 ;  /* 0x000000ffff07a224 */ /* 0x000fe200078e0a07 */
[----:B------:R-:W-:-:S05]  /*0890*/  @!P1 LOP3.LUT R7, RZ, R11, RZ, 0x33, !PT ;  /* 0x0000000bff079212 */ /* 0x000fca00078e33ff */
[----:B------:R-:W-:-:S04]  /*08a0*/  IMAD.MOV R0, RZ, RZ, -R7 ;  /* 0x000000ffff007224 */ /* 0x000fc800078e0a07 */
[----:B------:R-:W-:Y:S02]  /*08b0*/  IMAD R0, R11, R0, R10 ;  /* 0x000000000b007224 */ /* 0x000fe400078e020a */
[----:B0-----:R-:W-:Y:S02]  /*08c0*/  IMAD.MOV R11, RZ, RZ, -R3 ;  /* 0x000000ffff0b7224 */ /* 0x001fe400078e0a03 */
[----:B------:R-:W-:Y:S01]  /*08d0*/  IMAD.IADD R0, R8, 0x1, R0 ;  /* 0x0000000108007824 */ /* 0x000fe200078e0200 */
[----:B------:R-:W-:Y:S01]  /*08e0*/  SHF.R.U32.HI R8, RZ, 0x5, R47 ;  /* 0x00000005ff087819 */ /* 0x000fe2000001162f */
[----:B------:R-:W-:Y:S02]  /*08f0*/  VIADD R10, R5, 0xffffffe ;  /* 0x0ffffffe050a7836 */ /* 0x000fe40000000000 */
[----:B------:R-:W-:Y:S02]  /*0900*/  IMAD R16, R0, 0x40, R12 ;  /* 0x0000004000107824 */ /* 0x000fe400078e020c */
[----:B------:R-:W-:Y:S01]  /*0910*/  IMAD R5, R11, R6, RZ ;  /* 0x000000060b057224 */ /* 0x000fe200078e02ff */
[----:B------:R-:W0:Y:S01]  /*0920*/  LDS R12, [UR10] ;  /* 0x0000000aff0c7984 */ /* 0x000e220008000800 */
[----:B------:R-:W1:Y:S01]  /*0930*/  F2I.FTZ.U32.TRUNC.NTZ R11, R10 ;  /* 0x0000000a000b7305 */ /* 0x000e62000021f000 */
[----:B------:R-:W-:Y:S01]  /*0940*/  IABS R0, R16 ;  /* 0x0000001000007213 */ /* 0x000fe20000000000 */
[----:B------:R-:W-:Y:S01]  /*0950*/  IMAD.HI.U32 R2, R3, R5, R2 ;  /* 0x0000000503027227 */ /* 0x000fe200078e0002 */
[----:B------:R-:W-:Y:S01]  /*0960*/  BAR.SYNC.DEFER_BLOCKING 0x0 ;  /* 0x0000000000007b1d */ /* 0x000fe20000010000 */
[----:B------:R-:W-:-:S02]  /*0970*/  ISETP.GE.AND P2, PT, R16, RZ, PT ;  /* 0x000000ff1000720c */ /* 0x000fc40003f46270 */
[----:B------:R-:W-:Y:S02]  /*0980*/  IMAD.MOV.U32 R5, RZ, RZ, R0 ;  /* 0x000000ffff057224 */ /* 0x000fe400078e0000 */
[----:B------:R-:W-:Y:S02]  /*0990*/  IMAD.SHL.U32 R0, R7, 0x100, RZ ;  /* 0x0000010007007824 */ /* 0x000fe400078e00ff */
[----:B------:R-:W-:Y:S01]  /*09a0*/  IMAD.HI.U32 R2, R2, R5, RZ ;  /* 0x0000000502027227 */ /* 0x000fe200078e00ff */
[----:B------:R2:W-:Y:S03]  /*09b0*/  STL [R1+0xb14], R16 ;  /* 0x000b141001007387 */ /* 0x0005e60000100800 */
[----:B------:R-:W-:Y:S02]  /*09c0*/  IMAD.MOV R2, RZ, RZ, -R2 ;  /* 0x000000ffff027224 */ /* 0x000fe400078e0a02 */
[----:B-1----:R-:W-:-:S02]  /*09d0*/  IMAD.MOV R3, RZ, RZ, -R11 ;  /* 0x000000ffff037224 */ /* 0x002fc400078e0a0b */
[----:B------:R-:W-:Y:S02]  /*09e0*/  IMAD R5, R6, R2, R5 ;  /* 0x0000000206057224 */ /* 0x000fe400078e0205 */
[----:B------:R-:W-:Y:S02]  /*09f0*/  IMAD.MOV.U32 R2, RZ, RZ, R3 ;  /* 0x000000ffff027224 */ /* 0x000fe400078e0003 */
[----:B------:R-:W-:Y:S01]  /*0a00*/  VIADD R13, R0, 0x1 ;  /* 0x00000001000d7836 */ /* 0x000fe20000000000 */
[----:B------:R-:W-:Y:S01]  /*0a10*/  ISETP.GT.U32.AND P0, PT, R6, R5, PT ;  /* 0x000000050600720c */ /* 0x000fe20003f04070 */
[----:B------:R-:W-:Y:S02]  /*0a20*/  IMAD R3, R2, R9, RZ ;  /* 0x0000000902037224 */ /* 0x000fe400078e02ff */
[----:B------:R-:W-:Y:S01]  /*0a30*/  IMAD.MOV.U32 R10, RZ, RZ, RZ ;  /* 0x000000ffff0a7224 */ /* 0x000fe200078e00ff */
[----:B------:R-:W-:Y:S01]  /*0a40*/  IABS R4, R13 ;  /* 0x0000000d00047213 */ /* 0x000fe20000000000 */
[----:B------:R-:W-:Y:S01]  /*0a50*/  VIADD R15, R0, 0x3 ;  /* 0x00000003000f7836 */ /* 0x000fe20000000000 */
[----:B------:R-:W-:Y:S01]  /*0a60*/  ISETP.GE.AND P6, PT, R13, RZ, PT ;  /* 0x000000ff0d00720c */ /* 0x000fe20003fc6270 */
[----:B------:R-:W-:-:S03]  /*0a70*/  IMAD.HI.U32 R10, R11, R3, R10 ;  /* 0x000000030b0a7227 */ /* 0x000fc600078e000a */
[----:B------:R-:W-:Y:S01]  /*0a80*/  ISETP.GE.AND P3, PT, R15, RZ, PT ;  /* 0x000000ff0f00720c */ /* 0x000fe20003f66270 */
[----:B------:R-:W-:Y:S02]  /*0a90*/  VIADD R11, R0, 0x2 ;  /* 0x00000002000b7836 */ /* 0x000fe40000000000 */
[----:B------:R-:W-:Y:S02]  /*0aa0*/  @!P0 IMAD.IADD R5, R5, 0x1, -R6 ;  /* 0x0000000105058824 */ /* 0x000fe400078e0a06 */
[----:B------:R-:W-:Y:S01]  /*0ab0*/  IMAD.HI.U32 R2, R10, R4, RZ ;  /* 0x000000040a027227 */ /* 0x000fe200078e00ff */
[----:B------:R-:W-:Y:S02]  /*0ac0*/  IABS R7, R11 ;  /* 0x0000000b00077213 */ /* 0x000fe40000000000 */
[----:B------:R-:W-:Y:S01]  /*0ad0*/  ISETP.GT.U32.AND P0, PT, R6, R5, PT ;  /* 0x000000050600720c */ /* 0x000fe20003f04070 */
[----:B------:R-:W-:Y:S01]  /*0ae0*/  IMAD.SHL.U32 R3, R8, 0x200000, RZ ;  /* 0x0020000008037824 */ /* 0x000fe200078e00ff */
[----:B------:R-:W-:Y:S01]  /*0af0*/  IABS R8, R15 ;  /* 0x0000000f00087213 */ /* 0x000fe20000000000 */
[----:B------:R-:W-:Y:S01]  /*0b00*/  IMAD.MOV R2, RZ, RZ, -R2 ;  /* 0x000000ffff027224 */ /* 0x000fe200078e0a02 */
[----:B------:R-:W-:Y:S01]  /*0b10*/  ISETP.GE.AND P1, PT, R11, RZ, PT ;  /* 0x000000ff0b00720c */ /* 0x000fe20003f26270 */
[----:B------:R-:W-:Y:S01]  /*0b20*/  VIADD R17, R0, 0x8 ;  /* 0x0000000800117836 */ /* 0x000fe20000000000 */
[----:B------:R-:W-:Y:S01]  /*0b30*/  LOP3.LUT R3, R3, 0x600000, RZ, 0xc0, !PT ;  /* 0x0060000003037812 */ /* 0x000fe200078ec0ff */
[----:B------:R-:W-:Y:S01]  /*0b40*/  IMAD R2, R9, R2, R4 ;  /* 0x0000000209027224 */ /* 0x000fe200078e0204 */
[----:B0-----:R-:W-:Y:S01]  /*0b50*/  R2UR UR7, R12 ;  /* 0x000000000c0772ca */ /* 0x001fe200000e0000 */
[----:B------:R-:W-:Y:S01]  /*0b60*/  IMAD.HI.U32 R4, R10, R8, RZ ;  /* 0x000000080a047227 */ /* 0x000fe200078e00ff */
[----:B------:R-:W-:-:S02]  /*0b70*/  R2UR UR11, R3 ;  /* 0x00000000030b72ca */ /* 0x000fc400000e0000 */
[----:B------:R-:W-:Y:S01]  /*0b80*/  ISETP.GT.U32.AND P4, PT, R9, R2, PT ;  /* 0x000000020900720c */ /* 0x000fe20003f84070 */
[----:B------:R-:W-:-:S04]  /*0b90*/  IMAD.HI.U32 R3, R10, R7, RZ ;  /* 0x000000070a037227 */ /* 0x000fc800078e00ff */
[----:B------:R-:W-:Y:S01]  /*0ba0*/  @!P0 IMAD.IADD R5, R5, 0x1, -R6 ;  /* 0x0000000105058824 */ /* 0x000fe200078e0a06 */
[----:B------:R-:W-:Y:S01]  /*0bb0*/  ISETP.NE.AND P0, PT, R14, RZ, PT ;  /* 0x000000ff0e00720c */ /* 0x000fe20003f05270 */
[----:B------:R-:W-:Y:S02]  /*0bc0*/  IMAD.MOV R6, RZ, RZ, -R3 ;  /* 0x000000ffff067224 */ /* 0x000fe400078e0a03 */
[----:B------:R-:W-:Y:S02]  /*0bd0*/  IMAD.MOV R3, RZ, RZ, -R4 ;  /* 0x000000ffff037224 */ /* 0x000fe400078e0a04 */
[C---:B------:R-:W-:Y:S02]  /*0be0*/  IMAD R4, R9.reuse, R6, R7 ;  /* 0x0000000609047224 */ /* 0x040fe400078e0207 */
[----:B------:R-:W-:Y:S02]  /*0bf0*/  @!P4 IMAD.IADD R2, R2, 0x1, -R9 ;  /* 0x000000010202c824 */ /* 0x000fe400078e0a09 */
[----:B------:R-:W-:Y:S01]  /*0c00*/  @!P2 IMAD.MOV R5, RZ, RZ, -R5 ;  /* 0x000000ffff05a224 */ /* 0x000fe200078e0a05 */
[C---:B------:R-:W-:Y:S01]  /*0c10*/  ISETP.GT.U32.AND P2, PT, R9.reuse, R4, PT ;  /* 0x000000040900720c */ /* 0x040fe20003f44070 */
[C---:B------:R-:W-:Y:S01]  /*0c20*/  IMAD R6, R9.reuse, R3, R8 ;  /* 0x0000000309067224 */ /* 0x040fe200078e0208 */
[C---:B------:R-:W-:Y:S01]  /*0c30*/  ISETP.GT.U32.AND P4, PT, R9.reuse, R2, PT ;  /* 0x000000020900720c */ /* 0x040fe20003f84070 */
[C---:B------:R-:W-:Y:S01]  /*0c40*/  VIADD R3, R0.reuse, 0x4 ;  /* 0x0000000400037836 */ /* 0x040fe20000000000 */
[----:B------:R-:W-:Y:S01]  /*0c50*/  @!P0 LOP3.LUT R5, RZ, R14, RZ, 0x33, !PT ;  /* 0x0000000eff058212 */ /* 0x000fe200078e33ff */
[C---:B------:R-:W-:Y:S01]  /*0c60*/  VIADD R7, R0.reuse, 0x5 ;  /* 0x0000000500077836 */ /* 0x040fe20000000000 */
[----:B------:R-:W-:Y:S01]  /*0c70*/  ISETP.GT.U32.AND P5, PT, R9, R6, PT ;  /* 0x000000060900720c */ /* 0x000fe20003fa4070 */
[C---:B------:R-:W-:Y:S01]  /*0c80*/  VIADD R14, R0.reuse, 0x6 ;  /* 0x00000006000e7836 */ /* 0x040fe20000000000 */
[----:B------:R-:W-:Y:S01]  /*0c90*/  IABS R11, R3 ;  /* 0x00000003000b7213 */ /* 0x000fe20000000000 */
[C---:B------:R-:W-:Y:S01]  /*0ca0*/  VIADD R19, R0.reuse, 0x9 ;  /* 0x0000000900137836 */ /* 0x040fe20000000000 */
[----:B------:R-:W-:Y:S01]  /*0cb0*/  ISETP.GE.AND P0, PT, R3, RZ, PT ;  /* 0x000000ff0300720c */ /* 0x000fe20003f06270 */
[----:B------:R-:W-:Y:S01]  /*0cc0*/  VIADD R20, R0, 0xa ;  /* 0x0000000a00147836 */ /* 0x000fe20000000000 */
[----:B------:R-:W-:Y:S01]  /*0cd0*/  IABS R12, R7 ;  /* 0x00000007000c7213 */ /* 0x000fe20000000000 */
[--C-:B------:R-:W-:Y:S01]  /*0ce0*/  @!P2 IMAD.IADD R4, R4, 0x1, -R9.reuse ;  /* 0x000000010404a824 */ /* 0x100fe200078e0a09 */
[----:B------:R-:W-:Y:S01]  /*0cf0*/  IABS R13, R14 ;  /* 0x0000000e000d7213 */ /* 0x000fe20000000000 */
[----:B------:R-:W-:Y:S01]  /*0d00*/  @!P4 IMAD.IADD R2, R2, 0x1, -R9 ;  /* 0x000000010202c824 */ /* 0x000fe200078e0a09 */
[----:B------:R-:W-:Y:S01]  /*0d10*/  ISETP.GE.AND P2, PT, R7, RZ, PT ;  /* 0x000000ff0700720c */ /* 0x000fe20003f46270 */
[----:B------:R-:W-:Y:S01]  /*0d20*/  IMAD.HI.U32 R3, R10, R11, RZ ;  /* 0x0000000b0a037227 */ /* 0x000fe200078e00ff */
[----:B------:R-:W-:-:S02]  /*0d30*/  ISETP.GT.U32.AND P4, PT, R9, R4, PT ;  /* 0x000000040900720c */ /* 0x000fc40003f84070 */
[----:B------:R-:W-:Y:S01]  /*0d40*/  IABS R15, R20 ;  /* 0x00000014000f7213 */ /* 0x000fe20000000000 */
[----:B--2---:R-:W-:Y:S02]  /*0d50*/  IMAD.MOV.U32 R16, RZ, RZ, R2 ;  /* 0x000000ffff107224 */ /* 0x004fe400078e0002 */
[----:B------:R-:W-:Y:S02]  /*0d60*/  IMAD.MOV R2, RZ, RZ, -R3 ;  /* 0x000000ffff027224 */ /* 0x000fe400078e0a03 */
[----:B------:R-:W-:Y:S02]  /*0d70*/  @!P5 IMAD.IADD R6, R6, 0x1, -R9 ;  /* 0x000000010606d824 */ /* 0x000fe400078e0a09 */
[C---:B------:R-:W-:Y:S01]  /*0d80*/  IMAD R2, R9.reuse, R2, R11 ;  /* 0x0000000209027224 */ /* 0x040fe200078e020b */
[----:B------:R-:W-:Y:S01]  /*0d90*/  IABS R11, R17 ;  /* 0x00000011000b7213 */ /* 0x000fe20000000000 */
[----:B------:R-:W-:Y:S01]  /*0da0*/  IMAD.HI.U32 R7, R10, R12, RZ ;  /* 0x0000000c0a077227 */ /* 0x000fe200078e00ff */
[----:B------:R-:W-:-:S03]  /*0db0*/  ISETP.GT.U32.AND P5, PT, R9, R6, PT ;  /* 0x000000060900720c */ /* 0x000fc60003fa4070 */
[----:B------:R-:W-:-:S04]  /*0dc0*/  IMAD.HI.U32 R8, R10, R13, RZ ;  /* 0x0000000d0a087227 */ /* 0x000fc800078e00ff */
[----:B------:R-:W-:Y:S01]  /*0dd0*/  @!P6 IMAD.MOV R16, RZ, RZ, -R16 ;  /* 0x000000ffff10e224 */ /* 0x000fe200078e0a10 */
[----:B------:R-:W-:Y:S01]  /*0de0*/  ISETP.GE.AND P6, PT, R14, RZ, PT ;  /* 0x000000ff0e00720c */ /* 0x000fe20003fc6270 */
[----:B------:R-:W-:Y:S01]  /*0df0*/  @!P4 IMAD.IADD R4, R4, 0x1, -R9 ;  /* 0x000000010404c824 */ /* 0x000fe200078e0a09 */
[C---:B------:R-:W-:Y:S01]  /*0e00*/  ISETP.GT.U32.AND P4, PT, R9.reuse, R2, PT ;  /* 0x000000020900720c */ /* 0x040fe20003f84070 */
[----:B------:R-:W-:Y:S01]  /*0e10*/  IMAD.MOV R7, RZ, RZ, -R7 ;  /* 0x000000ffff077224 */ /* 0x000fe200078e0a07 */
[----:B------:R0:W-:Y:S01]  /*0e20*/  STL [R1+0x250], R16 ;  /* 0x0002501001007387 */ /* 0x0001e20000100800 */
[----:B------:R-:W-:Y:S02]  /*0e30*/  IMAD.MOV R14, RZ, RZ, -R8 ;  /* 0x000000ffff0e7224 */ /* 0x000fe400078e0a08 */
[C---:B------:R-:W-:Y:S02]  /*0e40*/  IMAD R8, R9.reuse, R7, R12 ;  /* 0x0000000709087224 */ /* 0x040fe400078e020c */
[----:B------:R-:W-:Y:S01]  /*0e50*/  IMAD R12, R9, R14, R13 ;  /* 0x0000000e090c7224 */ /* 0x000fe200078e020d */
[----:B------:R-:W-:Y:S01]  /*0e60*/  IABS R13, R19 ;  /* 0x00000013000d7213 */ /* 0x000fe20000000000 */
[----:B------:R-:W-:-:S02]  /*0e70*/  IMAD.MOV.U32 R18, RZ, RZ, R4 ;  /* 0x000000ffff127224 */ /* 0x000fc400078e0004 */
[--C-:B------:R-:W-:Y:S01]  /*0e80*/  @!P5 IMAD.IADD R6, R6, 0x1, -R9.reuse ;  /* 0x000000010606d824 */ /* 0x100fe200078e0a09 */
[C---:B------:R-:W-:Y:S01]  /*0e90*/  ISETP.GT.U32.AND P5, PT, R9.reuse, R8, PT ;  /* 0x000000080900720c */ /* 0x040fe20003fa4070 */
[----:B0-----:R-:W-:Y:S02]  /*0ea0*/  VIADD R16, R0, 0x7 ;  /* 0x0000000700107836 */ /* 0x001fe40000000000 */
[----:B------:R-:W-:Y:S01]  /*0eb0*/  @!P1 IMAD.MOV R18, RZ, RZ, -R18 ;  /* 0x000000ffff129224 */ /* 0x000fe200078e0a12 */
[C---:B------:R-:W-:Y:S01]  /*0ec0*/  ISETP.GT.U32.AND P1, PT, R9.reuse, R12, PT ;  /* 0x0000000c0900720c */ /* 0x040fe20003f24070 */
[----:B------:R-:W-:Y:S01]  /*0ed0*/  @!P4 IMAD.IADD R2, R2, 0x1, -R9 ;  /* 0x000000010202c824 */ /* 0x000fe200078e0a09 */
[----:B------:R-:W-:Y:S01]  /*0ee0*/  IABS R7, R16 ;  /* 0x0000001000077213 */ /* 0x000fe20000000000 */
[----:B------:R-:W-:Y:S01]  /*0ef0*/  @!P3 IMAD.MOV R6, RZ, RZ, -R6 ;  /* 0x000000ffff06b224 */ /* 0x000fe200078e0a06 */
[----:B------:R-:W-:Y:S01]  /*0f00*/  STL [R1+0x24c], R18 ;  /* 0x00024c1201007387 */ /* 0x000fe20000100800 */
[----:B------:R-:W-:Y:S01]  /*0f10*/  ISETP.GE.AND P3, PT, R16, RZ, PT ;  /* 0x000000ff1000720c */ /* 0x000fe20003f66270 */
[----:B------:R-:W-:Y:S01]  /*0f20*/  VIADD R23, R0, 0x38 ;  /* 0x0000003800177836 */ /* 0x000fe20000000000 */
[----:B------:R-:W-:Y:S01]  /*0f30*/  ISETP.GT.U32.AND P4, PT, R9, R2, PT ;  /* 0x000000020900720c */ /* 0x000fe20003f84070 */
[----:B------:R-:W-:Y:S01]  /*0f40*/  IMAD.HI.U32 R3, R10, R7, RZ ;  /* 0x000000070a037227 */ /* 0x000fe200078e00ff */
[----:B------:R0:W-:Y:S03]  /*0f50*/  STL [R1+0x248], R6 ;  /* 0x0002480601007387 */ /* 0x0001e60000100800 */
[----:B------:R-:W-:-:S02]  /*0f60*/  IMAD.MOV R4, RZ, RZ, -R3 ;  /* 0x000000ffff047224 */ /* 0x000fc400078e0a03 */
[--C-:B------:R-:W-:Y:S02]  /*0f70*/  @!P1 IMAD.IADD R12, R12, 0x1, -R9.reuse ;  /* 0x000000010c0c9824 */ /* 0x100fe400078e0a09 */
[----:B------:R-:W-:Y:S02]  /*0f80*/  @!P5 IMAD.IADD R8, R8, 0x1, -R9 ;  /* 0x000000010808d824 */ /* 0x000fe400078e0a09 */
[C---:B------:R-:W-:Y:S01]  /*0f90*/  IMAD R4, R9.reuse, R4, R7 ;  /* 0x0000000409047224 */ /* 0x040fe200078e0207 */
[C---:B------:R-:W-:Y:S01]  /*0fa0*/  ISETP.GT.U32.AND P1, PT, R9.reuse, R12, PT ;  /* 0x0000000c0900720c */ /* 0x040fe20003f24070 */
[----:B------:R-:W-:Y:S01]  /*0fb0*/  @!P4 IMAD.IADD R2, R2, 0x1, -R9 ;  /* 0x000000010202c824 */ /* 0x000fe200078e0a09 */
[C---:B------:R-:W-:Y:S01]  /*0fc0*/  ISETP.GT.U32.AND P5, PT, R9.reuse, R8, PT ;  /* 0x000000080900720c */ /* 0x040fe20003fa4070 */
[----:B------:R-:W-:Y:S01]  /*0fd0*/  IMAD.HI.U32 R3, R10, R11, RZ ;  /* 0x0000000b0a037227 */ /* 0x000fe200078e00ff */
[----:B------:R-:W-:-:S03]  /*0fe0*/  ISETP.GT.U32.AND P4, PT, R9, R4, PT ;  /* 0x000000040900720c */ /* 0x000fc60003f84070 */
[----:B0-----:R-:W-:-:S04]  /*0ff0*/  IMAD.HI.U32 R6, R10, R13, RZ ;  /* 0x0000000d0a067227 */ /* 0x001fc800078e00ff */
[----:B------:R-:W-:Y:S02]  /*1000*/  IMAD.MOV R14, RZ, RZ, -R3 ;  /* 0x000000ffff0e7224 */ /* 0x000fe400078e0a03 */
[----:B------:R-:W-:-:S04]  /*1010*/  IMAD.HI.U32 R7, R10, R15, RZ ;  /* 0x0000000f0a077227 */ /* 0x000fc800078e00ff */
[----:B------:R-:W-:Y:S02]  /*1020*/  IMAD.MOV R16, RZ, RZ, -R6 ;  /* 0x000000ffff107224 */ /* 0x000fe400078e0a06 */
[C---:B------:R-:W-:Y:S02]  /*1030*/  IMAD R6, R9.reuse, R14, R11 ;  /* 0x0000000e09067224 */ /* 0x040fe400078e020b */
[----:B------:R-:W-:Y:S02]  /*1040*/  IMAD.MOV R18, RZ, RZ, -R7 ;  /* 0x000000ffff127224 */ /* 0x000fe400078e0a07 */
[C---:B------:R-:W-:Y:S02]  /*1050*/  IMAD R14, R9.reuse, R16, R13 ;  /* 0x00000010090e7224 */ /* 0x040fe400078e020d */
[--C-:B------:R-:W-:Y:S02]  /*1060*/  @!P1 IMAD.IADD R12, R12, 0x1, -R9.reuse ;  /* 0x000000010c0c9824 */ /* 0x100fe400078e0a09 */
[----:B------:R-:W-:Y:S01]  /*1070*/  IMAD.MOV.U32 R21, RZ, RZ, R2 ;  /* 0x000000ffff157224 */ /* 0x000fe200078e0002 */
[----:B------:R-:W-:Y:S01]  /*1080*/  ISETP.GT.U32.AND P1, PT, R9, R14, PT ;  /* 0x0000000e0900720c */ /* 0x000fe20003f24070 */
[--C-:B------:R-:W-:Y:S01]  /*1090*/  @!P5 IMAD.IADD R8, R8, 0x1, -R9.reuse ;  /* 0x000000010808d824 */ /* 0x100fe200078e0a09 */
[----:B------:R-:W-:Y:S01]  /*10a0*/  ISETP.GE.AND P5, PT, R17, RZ, PT ;  /* 0x000000ff1100720c */ /* 0x000fe20003fa6270 */
[----:B------:R-:W-:-:S02]  /*10b0*/  @!P4 IMAD.IADD R4, R4, 0x1, -R9 ;  /* 0x000000010404c824 */ /* 0x000fc400078e0a09 */
[C---:B------:R-:W-:Y:S02]  /*10c0*/  IMAD R2, R9.reuse, R18, R15 ;  /* 0x0000001209027224 */ /* 0x040fe400078e020f */
[----:B------:R-:W-:Y:S01]  /*10d0*/  IMAD.MOV.U32 R11, RZ, RZ, R12 ;  /* 0x000000ffff0b7224 */ /* 0x000fe200078e000c */
[C---:B------:R-:W-:Y:S01]  /*10e0*/  ISETP.GT.U32.AND P4, PT, R9.reuse, R4, PT ;  /* 0x000000040900720c */ /* 0x040fe20003f84070 */
[----:B------:R-:W-:Y:S02]  /*10f0*/  IMAD.MOV.U32 R3, RZ, RZ, R8 ;  /* 0x000000ffff037224 */ /* 0x000fe400078e0008 */
[----:B------:R-:W-:Y:S01]  /*1100*/  @!P6 IMAD.MOV R11, RZ, RZ, -R11 ;  /* 0x000000ffff0be224 */ /* 0x000fe200078e0a0b */
[C---:B------:R-:W-:Y:S01]  /*1110*/  ISETP.GT.U32.AND P6, PT, R9.reuse, R2, PT ;  /* 0x000000020900720c */ /* 0x040fe20003fc4070 */
[C---:B------:R-:W-:Y:S02]  /*1120*/  VIADD R13, R0.reuse, 0xb ;  /* 0x0000000b000d7836 */ /* 0x040fe40000000000 */
[----:B------:R-:W-:Y:S01]  /*1130*/  @!P0 IMAD.MOV R21, RZ, RZ, -R21 ;  /* 0x000000ffff158224 */ /* 0x000fe200078e0a15 */
[----:B------:R-:W-:Y:S01]  /*1140*/  ISETP.GT.U32.AND P0, PT, R9, R6, PT ;  /* 0x000000060900720c */ /* 0x000fe20003f04070 */
[----:B------:R-:W-:Y:S01]  /*1150*/  @!P2 IMAD.MOV R3, RZ, RZ, -R3 ;  /* 0x000000ffff03a224 */ /* 0x000fe200078e0a03 */
[----:B------:R-:W-:Y:S01]  /*1160*/  IABS R7, R13 ;  /* 0x0000000d00077213 */ /* 0x000fe20000000000 */
[----:B------:R-:W-:Y:S01]  /*1170*/  VIADD R16, R0, 0xc ;  /* 0x0000000c00107836 */ /* 0x000fe20000000000 */
[----:B------:R-:W-:Y:S01]  /*1180*/  STL [R1+0x244], R21 ;  /* 0x0002441501007387 */ /* 0x000fe20000100800 */
[--C-:B------:R-:W-:Y:S01]  /*1190*/  @!P1 IMAD.IADD R14, R14, 0x1, -R9.reuse ;  /* 0x000000010e0e9824 */ /* 0x100fe200078e0a09 */
[----:B------:R-:W-:Y:S01]  /*11a0*/  ISETP.GE.AND P2, PT, R19, RZ, PT ;  /* 0x000000ff1300720c */ /* 0x000fe20003f46270 */
[--C-:B------:R-:W-:Y:S01]  /*11b0*/  @!P4 IMAD.IADD R4, R4, 0x1, -R9.reuse ;  /* 0x000000010404c824 */ /* 0x100fe200078e0a09 */
[----:B------:R0:W-:Y:S01]  /*11c0*/  STL [R1+0x27c], R3 ;  /* 0x00027c0301007387 */ /* 0x0001e20000100800 */
[--C-:B------:R-:W-:Y:S01]  /*11d0*/  @!P6 IMAD.IADD R2, R2, 0x1, -R9.reuse ;  /* 0x000000010202e824 */ /* 0x100fe200078e0a09 */
[C---:B------:R-:W-:Y:S01]  /*11e0*/  ISETP.GT.U32.AND P6, PT, R9.reuse, R14, PT ;  /* 0x0000000e0900720c */ /* 0x040fe20003fc4070 */
[----:B------:R-:W-:Y:S01]  /*11f0*/  IMAD.MOV.U32 R12, RZ, RZ, R4 ;  /* 0x000000ffff0c7224 */ /* 0x000fe200078e0004 */
[----:B------:R1:W-:Y:S01]  /*1200*/  STL [R1+0x280], R11 ;  /* 0x0002800b01007387 */ /* 0x0003e20000100800 */
[----:B------:R-:W-:Y:S01]  /*1210*/  @!P0 IMAD.IADD R6, R6, 0x1, -R9 ;  /* 0x0000000106068824 */ /* 0x000fe200078e0a09 */
[----:B------:R-:W-:Y:S01]  /*1220*/  ISETP.GE.AND P4, PT, R20, RZ, PT ;  /* 0x000000ff1400720c */ /* 0x000fe20003f86270 */
[----:B------:R-:W-:Y:S01]  /*1230*/  @!P3 IMAD.MOV R12, RZ, RZ, -R12 ;  /* 0x000000ffff0cb224 */ /* 0x000fe200078e0a0c */
[C---:B------:R-:W-:Y:S01]  /*1240*/  ISETP.GT.U32.AND P3, PT, R9.reuse, R2, PT ;  /* 0x000000020900720c */ /* 0x040fe20003f64070 */
[----:B------:R-:W-:Y:S01]  /*1250*/  VIADD R17, R0, 0xd ;  /* 0x0000000d00117836 */ /* 0x000fe20000000000 */
[----:B------:R-:W-:Y:S01]  /*1260*/  ISETP.GT.U32.AND P1, PT, R9, R6, PT ;  /* 0x000000060900720c */ /* 0x000fe20003f24070 */
[----:B0-----:R-:W-:Y:S01]  /*1270*/  IMAD.HI.U32 R3, R10, R7, RZ ;  /* 0x000000070a037227 */ /* 0x001fe200078e00ff */
[----:B------:R0:W-:Y:S01]  /*1280*/  STL [R1+0x284], R12 ;  /* 0x0002840c01007387 */ /* 0x0001e20000100800 */
[----:B------:R-:W-:-:S02]  /*1290*/  ISETP.GE.AND P0, PT, R13, RZ, PT ;  /* 0x000000ff0d00720c */ /* 0x000fc40003f06270 */
[----:B-1----:R-:W-:Y:S01]  /*12a0*/  IABS R11, R16 ;  /* 0x00000010000b7213 */ /* 0x002fe20000000000 */
[----:B------:R-:W-:Y:S02]  /*12b0*/  IMAD.MOV R8, RZ, RZ, -R3 ;  /* 0x000000ffff087224 */ /* 0x000fe400078e0a03 */
[----:B------:R-:W-:Y:S02]  /*12c0*/  @!P6 IMAD.IADD R14, R14, 0x1, -R9 ;  /* 0x000000010e0ee824 */ /* 0x000fe400078e0a09 */
[----:B------:R-:W-:Y:S01]  /*12d0*/  IMAD.HI.U32 R3, R10, R11, RZ ;  /* 0x0000000b0a037227 */ /* 0x000fe200078e00ff */
[----:B0-----:R-:W-:-:S03]  /*12e0*/  IABS R12, R17 ;  /* 0x00000011000c7213 */ /* 0x001fc60000000000 */
[C---:B------:R-:W-:Y:S02]  /*12f0*/  IMAD R4, R9.reuse, R8, R7 ;  /* 0x0000000809047224 */ /* 0x040fe400078e0207 */
[----:B------:R-:W-:Y:S02]  /*1300*/  IMAD.MOV R8, RZ, RZ, -R3 ;  /* 0x000000ffff087224 */ /* 0x000fe400078e0a03 */
[C---:B------:R-:W-:Y:S02]  /*1310*/  VIADD R19, R0.reuse, 0xe ;  /* 0x0000000e00137836 */ /* 0x040fe40000000000 */
[C---:B------:R-:W-:Y:S02]  /*1320*/  IMAD R8, R9.reuse, R8, R11 ;  /* 0x0000000809087224 */ /* 0x040fe400078e020b */
[----:B------:R-:W-:Y:S01]  /*1330*/  VIADD R20, R0, 0xf ;  /* 0x0000000f00147836 */ /* 0x000fe20000000000 */
[----:B------:R-:W-:Y:S01]  /*1340*/  IABS R13, R19 ;  /* 0x00000013000d7213 */ /* 0x000fe20000000000 */
[----:B------:R-:W-:Y:S01]  /*1350*/  @!P1 IMAD.IADD R6, R6, 0x1, -R9 ;  /* 0x0000000106069824 */ /* 0x000fe200078e0a09 */
[C---:B------:R-:W-:Y:S01]  /*1360*/  ISETP.GT.U32.AND P6, PT, R9.reuse, R8, PT ;  /* 0x000000080900720c */ /* 0x040fe20003fc4070 */
[----:B------:R-:W-:Y:S01]  /*1370*/  IMAD.HI.U32 R3, R10, R12, RZ ;  /* 0x0000000c0a037227 */ /* 0x000fe200078e00ff */
[----:B------:R-:W-:-:S02]  /*1380*/  ISETP.GT.U32.AND P1, PT, R9, R4, PT ;  /* 0x000000040900720c */ /* 0x000fc40003f24070 */
[----:B------:R-:W-:Y:S01]  /*1390*/  IABS R15, R20 ;  /* 0x00000014000f7213 */ /* 0x000fe20000000000 */
[----:B------:R-:W-:Y:S02]  /*13a0*/  IMAD.MOV.U32 R18, RZ, RZ, R6 ;  /* 0x000000ffff127224 */ /* 0x000fe400078e0006 */
[----:B------:R-:W-:-:S04]  /*13b0*/  IMAD.HI.U32 R7, R10, R13, RZ ;  /* 0x0000000d0a077227 */ /* 0x000fc800078e00ff */
[----:B------:R-:W-:Y:S02]  /*13c0*/  IMAD.MOV R3, RZ, RZ, -R3 ;  /* 0x000000ffff037224 */ /* 0x000fe400078e0a03 */
[--C-:B------:R-:W-:Y:S02]  /*13d0*/  @!P6 IMAD.IADD R8, R8, 0x1, -R9.reuse ;  /* 0x000000010808e824 */ /* 0x100fe400078e0a09 */
[----:B------:R-:W-:Y:S01]  /*13e0*/  @!P3 IMAD.IADD R2, R2, 0x1, -R9 ;  /* 0x000000010202b824 */ /* 0x000fe200078e0a09 */
[----:B------:R-:W-:Y:S01]  /*13f0*/  ISETP.GE.AND P3, PT, R16, RZ, PT ;  /* 0x000000ff1000720c */ /* 0x000fe20003f66270 */
[----:B------:R-:W-:Y:S01]  /*1400*/  @!P5 IMAD.MOV R18, RZ, RZ, -R18 ;  /* 0x000000ffff12d224 */ /* 0x000fe200078e0a12 */
[----:B------:R-:W-:Y:S01]  /*1410*/  ISETP.GT.U32.AND P6, PT, R9, R8, PT ;  /* 0x000000080900720c */ /* 0x000fe20003fc4070 */
[----:B------:R-:W-:-:S03]  /*1420*/  IMAD.HI.U32 R11, R10, R15, RZ ;  /* 0x0000000f0a0b7227 */ /* 0x000fc600078e00ff */
[----:B------:R0:W-:Y:S01]  /*1430*/  STL [R1+0x240], R18 ;  /* 0x0002401201007387 */ /* 0x0001e20000100800 */
[----:B------:R-:W-:Y:S02]  /*1440*/  IMAD.MOV R16, RZ, RZ, -R7 ;  /* 0x000000ffff107224 */ /* 0x000fe400078e0a07 */
[----:B------:R-:W-:Y:S02]  /*1450*/  IMAD R6, R9, R3, R12 ;  /* 0x0000000309067224 */ /* 0x000fe400078e020c */
[----:B------:R-:W-:Y:S01]  /*1460*/  @!P1 IMAD.IADD R4, R4, 0x1, -R9 ;  /* 0x0000000104049824 */ /* 0x000fe200078e0a09 */
[----:B------:R-:W-:Y:S01]  /*1470*/  ISETP.GE.AND P1, PT, R17, RZ, PT ;  /* 0x000000ff1100720c */ /* 0x000fe20003f26270 */
[C---:B------:R-:W-:Y:S02]  /*1480*/  IMAD R12, R9.reuse, R16, R13 ;  /* 0x00000010090c7224 */ /* 0x040fe400078e020d */
[----:B------:R-:W-:Y:S01]  /*1490*/  IMAD.MOV.U32 R7, RZ, RZ, R2 ;  /* 0x000000ffff077224 */ /* 0x000fe200078e0002 */
[----:B------:R-:W-:Y:S01]  /*14a0*/  ISETP.GT.U32.AND P5, PT, R9, R4, PT ;  /* 0x000000040900720c */ /* 0x000fe20003fa4070 */
[----:B0-----:R-:W-:-:S02]  /*14b0*/  IMAD.MOV R18, RZ, RZ, -R11 ;  /* 0x000000ffff127224 */ /* 0x001fc400078e0a0b */
[----:B------:R-:W-:Y:S01]  /*14c0*/  @!P2 IMAD.MOV R14, RZ, RZ, -R14 ;  /* 0x000000ffff0ea224 */ /* 0x000fe200078e0a0e */
[C---:B------:R-:W-:Y:S01]  /*14d0*/  ISETP.GT.U32.AND P2, PT, R9.reuse, R6, PT ;  /* 0x000000060900720c */ /* 0x040fe20003f44070 */
[C---:B------:R-:W-:Y:S02]  /*14e0*/  IMAD R2, R9.reuse, R18, R15 ;  /* 0x0000001209027224 */ /* 0x040fe400078e020f */
[----:B------:R-:W-:Y:S01]  /*14f0*/  @!P4 IMAD.MOV R7, RZ, RZ, -R7 ;  /* 0x000000ffff07c224 */ /* 0x000fe200078e0a07 */
[C---:B------:R-:W-:Y:S01]  /*1500*/  ISETP.GT.U32.AND P4, PT, R9.reuse, R12, PT ;  /* 0x0000000c0900720c */ /* 0x040fe20003f84070 */
[----:B------:R-:W-:Y:S01]  /*1510*/  @!P6 IMAD.IADD R8, R8, 0x1, -R9 ;  /* 0x000000010808e824 */ /* 0x000fe200078e0a09 */
[----:B------:R-:W-:Y:S01]  /*1520*/  ISETP.GT.U32.AND P6, PT, R9, R2, PT ;  /* 0x000000020900720c */ /* 0x000fe20003fc4070 */
[C---:B------:R-:W-:Y:S01]  /*1530*/  VIADD R13, R0.reuse, 0x10 ;  /* 0x00000010000d7836 */ /* 0x040fe20000000000 */
[----:B------:R0:W-:Y:S01]  /*1540*/  STL [R1+0x23c], R14 ;  /* 0x00023c0e01007387 */ /* 0x0001e20000100800 */
[----:B------:R-:W-:-:S02]  /*1550*/  VIADD R15, R0, 0x11 ;  /* 0x00000011000f7836 */ /* 0x000fc40000000000 */
[--C-:B------:R-:W-:Y:S01]  /*1560*/  @!P5 IMAD.IADD R4, R4, 0x1, -R9.reuse ;  /* 0x000000010404d824 */ /* 0x100fe200078e0a09 */
[----:B------:R1:W-:Y:S01]  /*1570*/  STL [R1+0x238], R7 ;  /* 0x0002380701007387 */ /* 0x0003e20000100800 */
[--C-:B------:R-:W-:Y:S01]  /*1580*/  @!P2 IMAD.IADD R6, R6, 0x1, -R9.reuse ;  /* 0x000000010606a824 */ /* 0x100fe200078e0a09 */
[----:B------:R-:W-:Y:S01]  /*1590*/  ISETP.GE.AND P5, PT, R19, RZ, PT ;  /* 0x000000ff1300720c */ /* 0x000fe20003fa6270 */
[----:B------:R-:W-:Y:S01]  /*15a0*/  IMAD.MOV.U32 R11, RZ, RZ, R4 ;  /* 0x000000ffff0b7224 */ /* 0x000fe200078e0004 */
[----:B------:R-:W-:Y:S01]  /*15b0*/  ISETP.GE.AND P2, PT, R20, RZ, PT ;  /* 0x000000ff1400720c */ /* 0x000fe20003f46270 */
[--C-:B------:R-:W-:Y:S01]  /*15c0*/  @!P4 IMAD.IADD R12, R12, 0x1, -R9.reuse ;  /* 0x000000010c0cc824 */ /* 0x100fe200078e0a09 */
[----:B0-----:R-:W-:Y:S01]  /*15d0*/  IABS R14, R15 ;  /* 0x0000000f000e7213 */ /* 0x001fe20000000000 */
[----:B------:R-:W-:Y:S01]  /*15e0*/  @!P6 IMAD.IADD R2, R2, 0x1, -R9 ;  /* 0x000000010202e824 */ /* 0x000fe200078e0a09 */
[C---:B------:R-:W-:Y:S01]  /*15f0*/  ISETP.GT.U32.AND P4, PT, R9.reuse, R6, PT ;  /* 0x000000060900720c */ /* 0x040fe20003f84070 */
[C---:B------:R-:W-:Y:S01]  /*1600*/  VIADD R17, R0.reuse, 0x12 ;  /* 0x0000001200117836 */ /* 0x040fe20000000000 */
[----:B-1----:R-:W-:Y:S01]  /*1610*/  IABS R7, R13 ;  /* 0x0000000d00077213 */ /* 0x002fe20000000000 */
[----:B------:R-:W-:Y:S01]  /*1620*/  @!P0 IMAD.MOV R11, RZ, RZ, -R11 ;  /* 0x000000ffff0b8224 */ /* 0x000fe200078e0a0b */
[C---:B------:R-:W-:Y:S01]  /*1630*/  ISETP.GT.U32.AND P6, PT, R9.reuse, R12, PT ;  /* 0x0000000c0900720c */ /* 0x040fe20003fc4070 */
[----:B------:R-:W-:Y:S01]  /*1640*/  VIADD R18, R0, 0x13 ;  /* 0x0000001300127836 */ /* 0x000fe20000000000 */
[----:B------:R-:W-:Y:S01]  /*1650*/  IABS R16, R17 ;  /* 0x0000001100107213 */ /* 0x000fe20000000000 */
[----:B------:R-:W-:Y:S01]  /*1660*/  IMAD.HI.U32 R3, R10, R7, RZ ;  /* 0x000000070a037227 */ /* 0x000fe200078e00ff */
[----:B------:R-:W-:Y:S01]  /*1670*/  ISETP.GT.U32.AND P0, PT, R9, R2, PT ;  /* 0x000000020900720c */ /* 0x000fe20003f04070 */
[----:B------:R0:W-:Y:S02]  /*1680*/  STL [R1+0x234], R11 ;  /* 0x0002340b01007387 */ /* 0x0001e40000100800 */
[----:B------:R-:W-:-:S02]  /*1690*/  IMAD.MOV R4, RZ, RZ, -R3 ;  /* 0x000000ffff047224 */ /* 0x000fc400078e0a03 */
[----:B------:R-:W-:-:S04]  /*16a0*/  IMAD.HI.U32 R3, R10, R14, RZ ;  /* 0x0000000e0a037227 */ /* 0x000fc800078e00ff */
[C---:B------:R-:W-:Y:S02]  /*16b0*/  IMAD R4, R9.reuse, R4, R7 ;  /* 0x0000000409047224 */ /* 0x040fe400078e0207 */
[----:B------:R-:W-:Y:S01]  /*16c0*/  IMAD.MOV R3, RZ, RZ, -R3 ;  /* 0x000000ffff037224 */ /* 0x000fe200078e0a03 */
[----:B0-----:R-:W-:Y:S01]  /*16d0*/  IABS R11, R18 ;  /* 0x00000012000b7213 */ /* 0x001fe20000000000 */
[--C-:B------:R-:W-:Y:S01]  /*16e0*/  @!P4 IMAD.IADD R6, R6, 0x1, -R9.reuse ;  /* 0x000000010606c824 */ /* 0x100fe200078e0a09 */
[C---:B------:R-:W-:Y:S01]  /*16f0*/  ISETP.GT.U32.AND P4, PT, R9.reuse, R4, PT ;  /* 0x000000040900720c */ /* 0x040fe20003f84070 */
[C---:B------:R-:W-:Y:S02]  /*1700*/  IMAD R14, R9.reuse, R3, R14 ;  /* 0x00000003090e7224 */ /* 0x040fe400078e020e */
[----:B------:R-:W-:Y:S02]  /*1710*/  @!P6 IMAD.IADD R12, R12, 0x1, -R9 ;  /* 0x000000010c0ce824 */ /* 0x000fe400078e0a09 */
[----:B------:R-:W-:Y:S01]  /*1720*/  IMAD.HI.U32 R3, R10, R16, RZ ;  /* 0x000000100a037227 */ /* 0x000fe200078e00ff */
[----:B------:R-:W-:-:S03]  /*1730*/  ISETP.GT.U32.AND P6, PT, R9, R14, PT ;  /* 0x0000000e0900720c */ /* 0x000fc60003fc4070 */
[----:B------:R-:W-:Y:S02]  /*1740*/  IMAD.MOV R7, RZ, RZ, -R3 ;  /* 0x000000ffff077224 */ /* 0x000fe400078e0a03 */
[----:B------:R-:W-:-:S04]  /*1750*/  IMAD.HI.U32 R3, R10, R11, RZ ;  /* 0x0000000b0a037227 */ /* 0x000fc800078e00ff */
[--C-:B------:R-:W-:Y:S01]  /*1760*/  @!P4 IMAD.IADD R4, R4, 0x1, -R9.reuse ;  /* 0x000000010404c824 */ /* 0x100fe200078e0a09 */
[----:B------:R-:W-:Y:S01]  /*1770*/  ISETP.GE.AND P4, PT, R15, RZ, PT ;  /* 0x000000ff0f00720c */ /* 0x000fe20003f86270 */
[----:B------:R-:W-:Y:S02]  /*1780*/  VIADD R19, R0, 0x14 ;  /* 0x0000001400137836 */ /* 0x000fe40000000000 */
[--C-:B------:R-:W-:Y:S01]  /*1790*/  @!P6 IMAD.IADD R14, R14, 0x1, -R9.reuse ;  /* 0x000000010e0ee824 */ /* 0x100fe200078e0a09 */
[----:B------:R-:W-:Y:S01]  /*17a0*/  ISETP.GT.U32.AND P6, PT, R9, R4, PT ;  /* 0x000000040900720c */ /* 0x000fe20003fc4070 */
[----:B------:R-:W-:Y:S01]  /*17b0*/  @!P0 IMAD.IADD R2, R2, 0x1, -R9 ;  /* 0x0000000102028824 */ /* 0x000fe200078e0a09 */
[----:B------:R-:W-:Y:S01]  /*17c0*/  ISETP.GE.AND P0, PT, R13, RZ, PT ;  /* 0x000000ff0d00720c */ /* 0x000fe20003f06270 */
[----:B------:R-:W-:Y:S01]  /*17d0*/  IMAD.MOV.U32 R21, RZ, RZ, R8 ;  /* 0x000000ffff157224 */ /* 0x000fe200078e0008 */
[----:B------:R-:W-:Y:S01]  /*17e0*/  IABS R13, R19 ;  /* 0x00000013000d7213 */ /* 0x000fe20000000000 */
[----:B------:R-:W-:-:S02]  /*17f0*/  IMAD R16, R9, R7, R16 ;  /* 0x0000000709107224 */ /* 0x000fc400078e0210 */
[----:B------:R-:W-:Y:S02]  /*1800*/  IMAD.MOV R8, RZ, RZ, -R3 ;  /* 0x000000ffff087224 */ /* 0x000fe400078e0a03 */
[----:B------:R-:W-:Y:S02]  /*1810*/  IMAD.MOV.U32 R20, RZ, RZ, R6 ;  /* 0x000000ffff147224 */ /* 0x000fe400078e0006 */
[----:B------:R-:W-:Y:S02]  /*1820*/  IMAD.MOV.U32 R3, RZ, RZ, R12 ;  /* 0x000000ffff037224 */ /* 0x000fe400078e000c */
[----:B------:R-:W-:Y:S02]  /*1830*/  IMAD.MOV.U32 R6, RZ, RZ, R2 ;  /* 0x000000ffff067224 */ /* 0x000fe400078e0002 */
[----:B------:R-:W-:Y:S01]  /*1840*/  @!P3 IMAD.MOV R21, RZ, RZ, -R21 ;  /* 0x000000ffff15b224 */ /* 0x000fe200078e0a15 */
[C---:B------:R-:W-:Y:S01]  /*1850*/  ISETP.GT.U32.AND P3, PT, R9.reuse, R16, PT ;  /* 0x000000100900720c */ /* 0x040fe20003f64070 */
[----:B------:R-:W-:Y:S01]  /*1860*/  @!P1 IMAD.MOV R20, RZ, RZ, -R20 ;  /* 0x000000ffff149224 */ /* 0x000fe200078e0a14 */
[C---:B------:R-:W-:Y:S01]  /*1870*/  ISETP.GT.U32.AND P1, PT, R9.reuse, R14, PT ;  /* 0x0000000e0900720c */ /* 0x040fe20003f24070 */
[----:B------:R-:W-:Y:S01]  /*1880*/  IMAD R2, R9, R8, R11 ;  /* 0x0000000809027224 */ /* 0x000fe200078e020b */
[----:B------:R-:W-:Y:S01]  /*1890*/  STL [R1+0x230], R21 ;  /* 0x0002301501007387 */ /* 0x000fe20000100800 */
[----:B------:R-:W-:Y:S01]  /*18a0*/  @!P5 IMAD.MOV R3, RZ, RZ, -R3 ;  /* 0x000000ffff03d224 */ /* 0x000fe200078e0a03 */
[----:B------:R-:W-:Y:S01]  /*18b0*/  ISETP.GE.AND P5, PT, R17, RZ, PT ;  /* 0x000000ff1100720c */ /* 0x000fe20003fa6270 */
[----:B------:R-:W-:Y:S01]  /*18c0*/  IMAD.MOV.U32 R7, RZ, RZ, R13 ;  /* 0x000000ffff077224 */ /* 0x000fe200078e000d */
[----:B------:R-:W-:Y:S01]  /*18d0*/  STL [R1+0x288], R20 ;  /* 0x0002881401007387 */ /* 0x000fe20000100800 */
[--C-:B------:R-:W-:Y:S01]  /*18e0*/  @!P6 IMAD.IADD R4, R4, 0x1, -R9.reuse ;  /* 0x000000010404e824 */ /* 0x100fe200078e0a09 */
[----:B------:R-:W-:Y:S01]  /*18f0*/  ISETP.GT.U32.AND P6, PT, R9, R2, PT ;  /* 0x000000020900720c */ /* 0x000fe20003fc4070 */
[----:B------:R-:W-:Y:S01]  /*1900*/  @!P2 IMAD.MOV R6, RZ, RZ, -R6 ;  /* 0x000000ffff06a224 */ /* 0x000fe200078e0a06 */
[----:B------:R0:W-:Y:S01]  /*1910*/  STL [R1+0x28c], R3 ;  /* 0x00028c0301007387 */ /* 0x0001e20000100800 */
[----:B------:R-:W-:Y:S01]  /*1920*/  VIADD R8, R0, 0x15 ;  /* 0x0000001500087836 */ /* 0x000fe20000000000 */
[----:B------:R-:W-:Y:S01]  /*1930*/  ISETP.GE.AND P2, PT, R18, RZ, PT ;  /* 0x000000ff1200720c */ /* 0x000fe20003f46270 */
[--C-:B------:R-:W-:Y:S01]  /*1940*/  @!P1 IMAD.IADD R14, R14, 0x1, -R9.reuse ;  /* 0x000000010e0e9824 */ /* 0x100fe200078e0a09 */
[----:B------:R1:W-:Y:S01]  /*1950*/  STL [R1+0x290], R6 ;  /* 0x0002900601007387 */ /* 0x0003e20000100800 */
[----:B------:R-:W-:Y:S01]  /*1960*/  @!P3 IMAD.IADD R16, R16, 0x1, -R9 ;  /* 0x000000011010b824 */ /* 0x000fe200078e0a09 */
[----:B------:R-:W-:Y:S01]  /*1970*/  ISETP.GE.AND P3, PT, R8, RZ, PT ;  /* 0x000000ff0800720c */ /* 0x000fe20003f66270 */
[----:B------:R-:W-:Y:S01]  /*1980*/  IMAD.MOV.U32 R15, RZ, RZ, R14 ;  /* 0x000000ffff0f7224 */ /* 0x000fe200078e000e */
[----:B------:R-:W-:Y:S01]  /*1990*/  ISETP.GE.AND P1, PT, R19, RZ, PT ;  /* 0x000000ff1300720c */ /* 0x000fe20003f26270 */
[----:B------:R-:W-:-:S02]  /*19a0*/  IMAD.MOV.U32 R12, RZ, RZ, R4 ;  /* 0x000000ffff0c7224 */ /* 0x000fc400078e0004 */
[----:B0-----:R-:W-:-:S04]  /*19b0*/  IMAD.HI.U32 R3, R10, R7, RZ ;  /* 0x000000070a037227 */ /* 0x001fc800078e00ff */
[----:B-1----:R-:W-:Y:S01]  /*19c0*/  IMAD.MOV R6, RZ, RZ, -R3 ;  /* 0x000000ffff067224 */ /* 0x002fe200078e0a03 */
[----:B------:R-:W-:Y:S01]  /*19d0*/  IABS R3, R8 ;  /* 0x0000000800037213 */ /* 0x000fe20000000000 */
[----:B------:R-:W-:Y:S01]  /*19e0*/  @!P6 IMAD.IADD R2, R2, 0x1, -R9 ;  /* 0x000000010202e824 */ /* 0x000fe200078e0a09 */
[C---:B------:R-:W-:Y:S01]  /*19f0*/  ISETP.GT.U32.AND P6, PT, R9.reuse, R16, PT ;  /* 0x000000100900720c */ /* 0x040fe20003fc4070 */
[C---:B------:R-:W-:Y:S02]  /*1a00*/  IMAD R6, R9.reuse, R6, R7 ;  /* 0x0000000609067224 */ /* 0x040fe400078e0207 */
[----:B------:R-:W-:Y:S02]  /*1a10*/  IMAD.MOV.U32 R7, RZ, RZ, R3 ;  /* 0x000000ffff077224 */ /* 0x000fe400078e0003 */
[----:B------:R-:W-:Y:S01]  /*1a20*/  @!P4 IMAD.MOV R15, RZ, RZ, -R15 ;  /* 0x000000ffff0fc224 */ /* 0x000fe200078e0a0f */
[----:B------:R-:W-:Y:S01]  /*1a30*/  ISETP.GT.U32.AND P4, PT, R9, R6, PT ;  /* 0x000000060900720c */ /* 0x000fe20003f84070 */
[----:B------:R-:W-:-:S04]  /*1a40*/  IMAD.HI.U32 R3, R10, R7, RZ ;  /* 0x000000070a037227 */ /* 0x000fc800078e00ff */
[----:B------:R-:W-:Y:S01]  /*1a50*/  @!P0 IMAD.MOV R12, RZ, RZ, -R12 ;  /* 0x000000ffff0c8224 */ /* 0x000fe200078e0a0c */
[C---:B------:R-:W-:Y:S01]  /*1a60*/  ISETP.GT.U32.AND P0, PT, R9.reuse, R2, PT ;  /* 0x000000020900720c */ /* 0x040fe20003f04070 */
[----:B------:R-:W-:Y:S02]  /*1a70*/  IMAD.MOV R4, RZ, RZ, -R3 ;  /* 0x000000ffff047224 */ /* 0x000fe400078e0a03 */
[C---:B------:R-:W-:Y:S01]  /*1a80*/  VIADD R11, R0.reuse, 0x16 ;  /* 0x00000016000b7836 */ /* 0x040fe20000000000 */
[----:B------:R0:W-:Y:S01]  /*1a90*/  STL [R1+0x22c], R12 ;  /* 0x00022c0c01007387 */ /* 0x0001e20000100800 */
[C---:B------:R-:W-:Y:S02]  /*1aa0*/  IMAD R4, R9.reuse, R4, R7 ;  /* 0x0000000409047224 */ /* 0x040fe400078e0207 */
[----:B------:R-:W-:Y:S01]  /*1ab0*/  VIADD R13, R0, 0x17 ;  /* 0x00000017000d7836 */ /* 0x000fe20000000000 */
[----:B------:R-:W-:Y:S01]  /*1ac0*/  IABS R8, R11 ;  /* 0x0000000b00087213 */ /* 0x000fe20000000000 */
[--C-:B------:R-:W-:Y:S01]  /*1ad0*/  @!P6 IMAD.IADD R16, R16, 0x1, -R9.reuse ;  /* 0x000000011010e824 */ /* 0x100fe200078e0a09 */
[----:B------:R1:W-:Y:S01]  /*1ae0*/  STL [R1+0x228], R15 ;  /* 0x0002280f01007387 */ /* 0x0003e20000100800 */
[----:B------:R-:W-:Y:S01]  /*1af0*/  ISETP.GT.U32.AND P6, PT, R9, R4, PT ;  /* 0x000000040900720c */ /* 0x000fe20003fc4070 */
[----:B------:R-:W-:Y:S01]  /*1b00*/  @!P4 IMAD.IADD R6, R6, 0x1, -R9 ;  /* 0x000000010606c824 */ /* 0x000fe200078e0a09 */
[----:B------:R-:W-:Y:S01]  /*1b10*/  ISETP.GE.AND P4, PT, R13, RZ, PT ;  /* 0x000000ff0d00720c */ /* 0x000fe20003f86270 */
[----:B------:R-:W-:Y:S01]  /*1b20*/  IMAD.HI.U32 R3, R10, R8, RZ ;  /* 0x000000080a037227 */ /* 0x000fe200078e00ff */
[----:B0-----:R-:W-:-:S03]  /*1b30*/  IABS R12, R13 ;  /* 0x0000000d000c7213 */ /* 0x001fc60000000000 */
[----:B------:R-:W-:Y:S01]  /*1b40*/  @!P0 IMAD.IADD R2, R2, 0x1, -R9 ;  /* 0x0000000102028824 */ /* 0x000fe200078e0a09 */
[----:B------:R-:W-:Y:S01]  /*1b50*/  ISETP.GE.AND P0, PT, R11, RZ, PT ;  /* 0x000000ff0b00720c */ /* 0x000fe20003f06270 */
[----:B-1----:R-:W-:Y:S02]  /*1b60*/  IMAD.MOV.U32 R15, RZ, RZ, R16 ;  /* 0x000000ffff0f7224 */ /* 0x002fe400078e0010 */
[----:B------:R-:W-:-:S04]  /*1b70*/  IMAD.HI.U32 R7, R10, R12, RZ ;  /* 0x0000000c0a077227 */ /* 0x000fc800078e00ff */
[----:B------:R-:W-:Y:S01]  /*1b80*/  @!P5 IMAD.MOV R15, RZ, RZ, -R15 ;  /* 0x000000ffff0fd224 */ /* 0x000fe200078e0a0f */
[C---:B------:R-:W-:Y:S01]  /*1b90*/  ISETP.GT.U32.AND P5, PT, R9.reuse, R6, PT ;  /* 0x000000060900720c */ /* 0x040fe20003fa4070 */
[----:B------:R-:W-:Y:S02]  /*1ba0*/  IMAD.MOV R11, RZ, RZ, -R3 ;  /* 0x000000ffff0b7224 */ /* 0x000fe400078e0a03 */
[----:B------:R-:W-:Y:S01]  /*1bb0*/  VIADD R17, R0, 0x18 ;  /* 0x0000001800117836 */ /* 0x000fe20000000000 */
[----:B------:R-:W-:Y:S01]  /*1bc0*/  STL [R1+0x224], R15 ;  /* 0x0002240f01007387 */ /* 0x000fe20000100800 */
[----:B------:R-:W-:Y:S02]  /*1bd0*/  IMAD.MOV R7, RZ, RZ, -R7 ;  /* 0x000000ffff077224 */ /* 0x000fe400078e0a07 */
[----:B------:R-:W-:Y:S01]  /*1be0*/  IMAD R8, R9, R11, R8 ;  /* 0x0000000b09087224 */ /* 0x000fe200078e0208 */
[----:B------:R-:W-:Y:S01]  /*1bf0*/  IABS R14, R17 ;  /* 0x00000011000e7213 */ /* 0x000fe20000000000 */
[----:B------:R-:W-:-:S02]  /*1c00*/  @!P6 IMAD.IADD R4, R4, 0x1, -R9 ;  /* 0x000000010404e824 */ /* 0x000fc400078e0a09 */
[C---:B------:R-:W-:Y:S02]  /*1c10*/  IMAD R12, R9.reuse, R7, R12 ;  /* 0x00000007090c7224 */ /* 0x040fe400078e020c */
[----:B------:R-:W-:Y:S01]  /*1c20*/  @!P2 IMAD.MOV R2, RZ, RZ, -R2 ;  /* 0x000000ffff02a224 */ /* 0x000fe200078e0a02 */
[C---:B------:R-:W-:Y:S01]  /*1c30*/  ISETP.GT.U32.AND P2, PT, R9.reuse, R8, PT ;  /* 0x000000080900720c */ /* 0x040fe20003f44070 */
[----:B------:R-:W-:Y:S01]  /*1c40*/  IMAD.HI.U32 R3, R10, R14, RZ ;  /* 0x0000000e0a037227 */ /* 0x000fe200078e00ff */
[C---:B------:R-:W-:Y:S02]  /*1c50*/  ISETP.GT.U32.AND P6, PT, R9.reuse, R4, PT ;  /* 0x000000040900720c */ /* 0x040fe40003fc4070 */
[----:B------:R0:W-:Y:S01]  /*1c60*/  STL [R1+0x220], R2 ;  /* 0x0002200201007387 */ /* 0x0001e20000100800 */
[----:B------:R-:W-:Y:S01]  /*1c70*/  @!P5 IMAD.IADD R6, R6, 0x1, -R9 ;  /* 0x000000010606d824 */ /* 0x000fe200078e0a09 */
[----:B------:R-:W-:Y:S01]  /*1c80*/  ISETP.GT.U32.AND P5, PT, R9, R12, PT ;  /* 0x0000000c0900720c */ /* 0x000fe20003fa4070 */
[----:B------:R-:W-:-:S02]  /*1c90*/  IMAD.MOV R3, RZ, RZ, -R3 ;  /* 0x000000ffff037224 */ /* 0x000fc400078e0a03 */
[----:B------:R-:W-:Y:S02]  /*1ca0*/  VIADD R16, R0, 0x19 ;  /* 0x0000001900107836 */ /* 0x000fe40000000000 */
[C---:B------:R-:W-:Y:S02]  /*1cb0*/  IMAD R14, R9.reuse, R3, R14 ;  /* 0x00000003090e7224 */ /* 0x040fe400078e020e */
[--C-:B------:R-:W-:Y:S01]  /*1cc0*/  @!P2 IMAD.IADD R8, R8, 0x1, -R9.reuse ;  /* 0x000000010808a824 */ /* 0x100fe200078e0a09 */
[----:B------:R-:W-:Y:S01]  /*1cd0*/  IABS R7, R16 ;  /* 0x0000001000077213 */ /* 0x000fe20000000000 */
[--C-:B------:R-:W-:Y:S01]  /*1ce0*/  @!P6 IMAD.IADD R4, R4, 0x1, -R9.reuse ;  /* 0x000000010404e824 */ /* 0x100fe200078e0a09 */
[----:B------:R-:W-:Y:S01]  /*1cf0*/  ISETP.GT.U32.AND P6, PT, R9, R14, PT ;  /* 0x0000000e0900720c */ /* 0x000fe20003fc4070 */
[----:B------:R-:W-:Y:S01]  /*1d00*/  VIADD R19, R0, 0x1a ;  /* 0x0000001a00137836 */ /* 0x000fe20000000000 */
[----:B------:R-:W-:Y:S01]  /*1d10*/  ISETP.GE.AND P2, PT, R17, RZ, PT ;  /* 0x000000ff1100720c */ /* 0x000fe20003f46270 */
[----:B------:R-:W-:Y:S01]  /*1d20*/  @!P5 IMAD.IADD R12, R12, 0x1, -R9 ;  /* 0x000000010c0cd824 */ /* 0x000fe200078e0a09 */
[----:B------:R-:W-:Y:S01]  /*1d30*/  ISETP.GT.U32.AND P5, PT, R9, R8, PT ;  /* 0x000000080900720c */ /* 0x000fe20003fa4070 */
[----:B0-----:R-:W-:Y:S01]  /*1d40*/  IMAD.HI.U32 R2, R10, R7, RZ ;  /* 0x000000070a027227 */ /* 0x001fe200078e00ff */
[----:B------:R-:W-:-:S03]  /*1d50*/  IABS R11, R19 ;  /* 0x00000013000b7213 */ /* 0x000fc60000000000 */
[----:B------:R-:W-:Y:S02]  /*1d60*/  IMAD.MOV R2, RZ, RZ, -R2 ;  /* 0x000000ffff027224 */ /* 0x000fe400078e0a02 */
[----:B------:R-:W-:Y:S02]  /*1d70*/  VIADD R20, R0, 0x1b ;  /* 0x0000001b00147836 */ /* 0x000fe40000000000 */
[C---:B------:R-:W-:Y:S02]  /*1d80*/  IMAD R2, R9.reuse, R2, R7 ;  /* 0x0000000209027224 */ /* 0x040fe400078e0207 */
[----:B------:R-:W-:Y:S01]  /*1d90*/  @!P6 IMAD.IADD R14, R14, 0x1, -R9 ;  /* 0x000000010e0ee824 */ /* 0x000fe200078e0a09 */
[----:B------:R-:W-:Y:S01]  /*1da0*/  ISETP.GT.U32.AND P6, PT, R9, R12, PT ;  /* 0x0000000c0900720c */ /* 0x000fe20003fc4070 */
[----:B------:R-:W-:Y:S01]  /*1db0*/  VIADD R21, R0, 0x1c ;  /* 0x0000001c00157836 */ /* 0x000fe20000000000 */
[----:B------:R-:W-:Y:S01]  /*1dc0*/  IABS R13, R20 ;  /* 0x00000014000d7213 */ /* 0x000fe20000000000 */
[----:B------:R-:W-:-:S03]  /*1dd0*/  IMAD.HI.U32 R3, R10, R11, RZ ;  /* 0x0000000b0a037227 */ /* 0x000fc600078e00ff */
[----:B------:R-:W-:Y:S01]  /*1de0*/  IABS R15, R21 ;  /* 0x00000015000f7213 */ /* 0x000fe20000000000 */
[----:B------:R-:W-:Y:S01]  /*1df0*/  @!P5 IMAD.IADD R8, R8, 0x1, -R9 ;  /* 0x000000010808d824 */ /* 0x000fe200078e0a09 */
[C---:B------:R-:W-:Y:S01]  /*1e00*/  ISETP.GT.U32.AND P5, PT, R9.reuse, R2, PT ;  /* 0x000000020900720c */ /* 0x040fe20003fa4070 */
[----:B------:R-:W-:Y:S02]  /*1e10*/  IMAD.MOV.U32 R22, RZ, RZ, R6 ;  /* 0x000000ffff167224 */ /* 0x000fe400078e0006 */
[----:B------:R-:W-:Y:S02]  /*1e20*/  IMAD.MOV R6, RZ, RZ, -R3 ;  /* 0x000000ffff067224 */ /* 0x000fe400078e0a03 */
[----:B------:R-:W-:Y:S02]  /*1e30*/  IMAD.MOV.U32 R18, RZ, RZ, R4 ;  /* 0x000000ffff127224 */ /* 0x000fe400078e0004 */
[----:B------:R-:W-:Y:S01]  /*1e40*/  @!P1 IMAD.MOV R22, RZ, RZ, -R22 ;  /* 0x000000ffff169224 */ /* 0x000fe200078e0a16 */
[C---:B------:R-:W-:Y:S01]  /*1e50*/  ISETP.GT.U32.AND P1, PT, R9.reuse, R14, PT ;  /* 0x0000000e0900720c */ /* 0x040fe20003f24070 */
[----:B------:R-:W-:Y:S01]  /*1e60*/  @!P3 IMAD.MOV R18, RZ, RZ, -R18 ;  /* 0x000000ffff12b224 */ /* 0x000fe200078e0a12 */
[----:B------:R-:W-:Y:S01]  /*1e70*/  ISETP.GE.AND P3, PT, R16, RZ, PT ;  /* 0x000000ff1000720c */ /* 0x000fe20003f66270 */
[----:B------:R-:W-:Y:S01]  /*1e80*/  IMAD R4, R9, R6, R11 ;  /* 0x0000000609047224 */ /* 0x000fe200078e020b */
[----:B------:R-:W-:Y:S01]  /*1e90*/  STL [R1+0x21c], R22 ;  /* 0x00021c1601007387 */ /* 0x000fe20000100800 */
[----:B------:R-:W-:-:S03]  /*1ea0*/  IMAD.HI.U32 R3, R10, R13, RZ ;  /* 0x0000000d0a037227 */ /* 0x000fc600078e00ff */
[----:B------:R0:W-:Y:S01]  /*1eb0*/  STL [R1+0x294], R18 ;  /* 0x0002941201007387 */ /* 0x0001e20000100800 */
[----:B------:R-:W-:-:S04]  /*1ec0*/  IMAD.HI.U32 R6, R10, R15, RZ ;  /* 0x0000000f0a067227 */ /* 0x000fc800078e00ff */
[----:B------:R-:W-:Y:S01]  /*1ed0*/  @!P6 IMAD.IADD R12, R12, 0x1, -R9 ;  /* 0x000000010c0ce824 */ /* 0x000fe200078e0a09 */
[C---:B------:R-:W-:Y:S01]  /*1ee0*/  ISETP.GT.U32.AND P6, PT, R9.reuse, R4, PT ;  /* 0x000000040900720c */ /* 0x040fe20003fc4070 */
[----:B------:R-:W-:Y:S02]  /*1ef0*/  IMAD.MOV R16, RZ, RZ, -R3 ;  /* 0x000000ffff107224 */ /* 0x000fe400078e0a03 */
[----:B------:R-:W-:Y:S02]  /*1f00*/  @!P5 IMAD.IADD R2, R2, 0x1, -R9 ;  /* 0x000000010202d824 */ /* 0x000fe400078e0a09 */
[----:B0-----:R-:W-:Y:S02]  /*1f10*/  IMAD.MOV R18, RZ, RZ, -R6 ;  /* 0x000000ffff127224 */ /* 0x001fe400078e0a06 */
[----:B------:R-:W-:Y:S02]  /*1f20*/  IMAD.MOV.U32 R22, RZ, RZ, R8 ;  /* 0x000000ffff167224 */ /* 0x000fe400078e0008 */
[----:B------:R-:W-:-:S02]  /*1f30*/  IMAD R6, R9, R16, R13 ;  /* 0x0000001009067224 */ /* 0x000fc400078e020d */
[C---:B------:R-:W-:Y:S02]  /*1f40*/  IMAD R16, R9.reuse, R18, R15 ;  /* 0x0000001209107224 */ /* 0x040fe400078e020f */
[----:B------:R-:W-:Y:S01]  /*1f50*/  @!P0 IMAD.MOV R22, RZ, RZ, -R22 ;  /* 0x000000ffff168224 */ /* 0x000fe200078e0a16 */
[C---:B------:R-:W-:Y:S01]  /*1f60*/  ISETP.GT.U32.AND P0, PT, R9.reuse, R2, PT ;  /* 0x000000020900720c */ /* 0x040fe20003f04070 */
[----:B------:R-:W-:Y:S01]  /*1f70*/  VIADD R17, R0, 0x1d ;  /* 0x0000001d00117836 */ /* 0x000fe20000000000 */
[C---:B------:R-:W-:Y:S01]  /*1f80*/  ISETP.GT.U32.AND P5, PT, R9.reuse, R6, PT ;  /* 0x000000060900720c */ /* 0x040fe20003fa4070 */
[----:B------:R-:W-:Y:S01]  /*1f90*/  @!P4 IMAD.MOV R12, RZ, RZ, -R12 ;  /* 0x000000ffff0cc224 */ /* 0x000fe200078e0a0c */
[C---:B------:R-:W-:Y:S01]  /*1fa0*/  ISETP.GT.U32.AND P4, PT, R9.reuse, R16, PT ;  /* 0x000000100900720c */ /* 0x040fe20003f84070 */
[--C-:B------:R-:W-:Y:S01]  /*1fb0*/  @!P6 IMAD.IADD R4, R4, 0x1, -R9.reuse ;  /* 0x000000010404e824 */ /* 0x100fe200078e0a09 */
[----:B------:R-:W-:Y:S01]  /*1fc0*/  IABS R7, R17 ;  /* 0x0000001100077213 */ /* 0x000fe20000000000 */
[----:B------:R-:W-:Y:S01]  /*1fd0*/  VIADD R13, R0, 0x1e ;  /* 0x0000001e000d7836 */ /* 0x000fe20000000000 */
[----:B------:R-:W-:Y:S01]  /*1fe0*/  STL [R1+0x298], R22 ;  /* 0x0002981601007387 */ /* 0x000fe20000100800 */
[----:B------:R-:W-:Y:S01]  /*1ff0*/  @!P1 IMAD.IADD R14, R14, 0x1, -R9 ;  /* 0x000000010e0e9824 */ /* 0x000fe200078e0a09 */
[----:B------:R-:W-:Y:S01]  /*2000*/  ISETP.GT.U32.AND P6, PT, R9, R4, PT ;  /* 0x000000040900720c */ /* 0x000fe20003fc4070 */
[----:B------:R-:W-:Y:S01]  /*2010*/  IMAD.HI.U32 R3, R10, R7, RZ ;  /* 0x000000070a037227 */ /* 0x000fe200078e00ff */
[----:B------:R0:W-:Y:S01]  /*2020*/  STL [R1+0x29c], R12 ;  /* 0x00029c0c01007387 */ /* 0x0001e20000100800 */
[----:B------:R-:W-:-:S02]  /*2030*/  IABS R11, R13 ;  /* 0x0000000d000b7213 */ /* 0x000fc40000000000 */
[----:B------:R-:W-:Y:S01]  /*2040*/  @!P0 IMAD.IADD R2, R2, 0x1, -R9 ;  /* 0x0000000102028824 */ /* 0x000fe200078e0a09 */
[----:B------:R-:W-:Y:S01]  /*2050*/  ISETP.GE.AND P1, PT, R19, RZ, PT ;  /* 0x000000ff1300720c */ /* 0x000fe20003f26270 */
[----:B------:R-:W-:Y:S01]  /*2060*/  IMAD.MOV R8, RZ, RZ, -R3 ;  /* 0x000000ffff087224 */ /* 0x000fe200078e0a03 */
[----:B------:R-:W-:Y:S01]  /*2070*/  ISETP.GE.AND P0, PT, R21, RZ, PT ;  /* 0x000000ff1500720c */ /* 0x000fe20003f06270 */
[----:B------:R-:W-:Y:S01]  /*2080*/  @!P4 IMAD.IADD R16, R16, 0x1, -R9 ;  /* 0x000000011010c824 */ /* 0x000fe200078e0a09 */
[----:B------:R-:W-:Y:S01]  /*2090*/  ISETP.GE.AND P4, PT, R17, RZ, PT ;  /* 0x000000ff1100720c */ /* 0x000fe20003f86270 */
[----:B------:R-:W-:Y:S02]  /*20a0*/  IMAD R8, R9, R8, R7 ;  /* 0x0000000809087224 */ /* 0x000fe400078e0207 */
[----:B0-----:R-:W-:Y:S02]  /*20b0*/  IMAD.MOV.U32 R12, RZ, RZ, R2 ;  /* 0x000000ffff0c7224 */ /* 0x001fe400078e0002 */
[----:B------:R-:W-:-:S04]  /*20c0*/  IMAD.HI.U32 R3, R10, R11, RZ ;  /* 0x0000000b0a037227 */ /* 0x000fc800078e00ff */
[----:B------:R-:W-:Y:S01]  /*20d0*/  @!P3 IMAD.MOV R12, RZ, RZ, -R12 ;  /* 0x000000ffff0cb224 */ /* 0x000fe200078e0a0c */
[C---:B------:R-:W-:Y:S01]  /*20e0*/  ISETP.GT.U32.AND P3, PT, R9.reuse, R16, PT ;  /* 0x000000100900720c */ /* 0x040fe20003f64070 */
[--C-:B------:R-:W-:Y:S01]  /*20f0*/  @!P6 IMAD.IADD R4, R4, 0x1, -R9.reuse ;  /* 0x000000010404e824 */ /* 0x100fe200078e0a09 */
[C---:B------:R-:W-:Y:S01]  /*2100*/  ISETP.GT.U32.AND P6, PT, R9.reuse, R8, PT ;  /* 0x000000080900720c */ /* 0x040fe20003fc4070 */
[----:B------:R-:W-:Y:S02]  /*2110*/  @!P5 IMAD.IADD R6, R6, 0x1, -R9 ;  /* 0x000000010606d824 */ /* 0x000fe400078e0a09 */
[----:B------:R-:W-:Y:S02]  /*2120*/  IMAD.MOV R2, RZ, RZ, -R3 ;  /* 0x000000ffff027224 */ /* 0x000fe400078e0a03 */
[----:B------:R-:W-:Y:S01]  /*2130*/  @!P2 IMAD.MOV R14, RZ, RZ, -R14 ;  /* 0x000000ffff0ea224 */ /* 0x000fe200078e0a0e */
[C---:B------:R-:W-:Y:S01]  /*2140*/  ISETP.GT.U32.AND P5, PT, R9.reuse, R6, PT ;  /* 0x000000060900720c */ /* 0x040fe20003fa4070 */
[C---:B------:R-:W-:Y:S01]  /*2150*/  IMAD R2, R9.reuse, R2, R11 ;  /* 0x0000000209027224 */ /* 0x040fe200078e020b */
[----:B------:R-:W-:Y:S01]  /*2160*/  ISETP.GE.AND P2, PT, R20, RZ, PT ;  /* 0x000000ff1400720c */ /* 0x000fe20003f46270 */
[----:B------:R-:W-:Y:S01]  /*2170*/  @!P1 IMAD.MOV R4, RZ, RZ, -R4 ;  /* 0x000000ffff049224 */ /* 0x000fe200078e0a04 */
[----:B------:R-:W-:Y:S01]  /*2180*/  STL [R1+0x218], R14 ;  /* 0x0002180e01007387 */ /* 0x000fe20000100800 */
[--C-:B------:R-:W-:Y:S01]  /*2190*/  @!P3 IMAD.IADD R16, R16, 0x1, -R9.reuse ;  /* 0x000000011010b824 */ /* 0x100fe200078e0a09 */
[----:B------:R-:W-:Y:S01]  /*21a0*/  ISETP.GT.U32.AND P3, PT, R9, R2, PT ;  /* 0x000000020900720c */ /* 0x000fe20003f64070 */
[----:B------:R-:W-:Y:S01]  /*21b0*/  @!P6 IMAD.IADD R8, R8, 0x1, -R9 ;  /* 0x000000010808e824 */ /* 0x000fe200078e0a09 */
[----:B------:R-:W-:Y:S01]  /*21c0*/  STL [R1+0x214], R12 ;  /* 0x0002140c01007387 */ /* 0x000fe20000100800 */
[----:B------:R-:W-:-:S02]  /*21d0*/  VIADD R3, R0, 0x1f ;  /* 0x0000001f00037836 */ /* 0x000fc40000000000 */
[----:B------:R-:W-:Y:S01]  /*21e0*/  VIADD R7, R0, 0x20 ;  /* 0x0000002000077836 */ /* 0x000fe20000000000 */
[----:B------:R-:W-:Y:S01]  /*21f0*/  ISETP.GT.U32.AND P6, PT, R9, R8, PT ;  /* 0x000000080900720c */ /* 0x000fe20003fc4070 */
[--C-:B------:R-:W-:Y:S01]  /*2200*/  @!P5 IMAD.IADD R6, R6, 0x1, -R9.reuse ;  /* 0x000000010606d824 */ /* 0x100fe200078e0a09 */
[----:B------:R-:W-:Y:S01]  /*2210*/  ISETP.GE.AND P5, PT, R13, RZ, PT ;  /* 0x000000ff0d00720c */ /* 0x000fe20003fa6270 */
[----:B------:R0:W-:Y:S01]  /*2220*/  STL [R1+0x20c], R4 ;  /* 0x00020c0401007387 */ /* 0x0001e20000100800 */
[----:B------:R-:W-:Y:S01]  /*2230*/  IMAD.MOV.U32 R13, RZ, RZ, R16 ;  /* 0x000000ffff0d7224 */ /* 0x000fe200078e0010 */
[----:B------:R-:W-:Y:S01]  /*2240*/  ISETP.GE.AND P1, PT, R3, RZ, PT ;  /* 0x000000ff0300720c */ /* 0x000fe20003f26270 */
[----:B------:R-:W-:Y:S01]  /*2250*/  @!P2 IMAD.MOV R6, RZ, RZ, -R6 ;  /* 0x000000ffff06a224 */ /* 0x000fe200078e0a06 */
[----:B------:R-:W-:Y:S01]  /*2260*/  ISETP.GE.AND P2, PT, R7, RZ, PT ;  /* 0x000000ff0700720c */ /* 0x000fe20003f46270 */
[----:B------:R-:W-:Y:S01]  /*2270*/  VIADD R11, R0, 0x21 ;  /* 0x00000021000b7836 */ /* 0x000fe20000000000 */
[----:B------:R-:W-:Y:S01]  /*2280*/  IABS R7, R7 ;  /* 0x0000000700077213 */ /* 0x000fe20000000000 */
[----:B------:R-:W-:Y:S01]  /*2290*/  @!P3 IMAD.IADD R2, R2, 0x1, -R9 ;  /* 0x000000010202b824 */ /* 0x000fe200078e0a09 */
[----:B------:R1:W-:Y:S01]  /*22a0*/  STL [R1+0x208], R6 ;  /* 0x0002080601007387 */ /* 0x0003e20000100800 */
[----:B------:R-:W-:Y:S01]  /*22b0*/  @!P0 IMAD.MOV R13, RZ, RZ, -R13 ;  /* 0x000000ffff0d8224 */ /* 0x000fe200078e0a0d */
[----:B0-----:R-:W-:Y:S01]  /*22c0*/  IABS R4, R3 ;  /* 0x0000000300047213 */ /* 0x001fe20000000000 */
[----:B------:R-:W-:Y:S01]  /*22d0*/  VIADD R12, R0, 0x22 ;  /* 0x00000022000c7836 */ /* 0x000fe20000000000 */
[----:B------:R-:W-:Y:S01]  /*22e0*/  ISETP.GT.U32.AND P3, PT, R9, R2, PT ;  /* 0x000000020900720c */ /* 0x000fe20003f64070 */
[----:B------:R-:W-:Y:S01]  /*22f0*/  @!P6 IMAD.IADD R8, R8, 0x1, -R9 ;  /* 0x000000010808e824 */ /* 0x000fe200078e0a09 */
[----:B------:R-:W-:Y:S01]  /*2300*/  ISETP.GE.AND P0, PT, R11, RZ, PT ;  /* 0x000000ff0b00720c */ /* 0x000fe20003f06270 */
[----:B------:R-:W-:Y:S01]  /*2310*/  IMAD.HI.U32 R3, R10, R4, RZ ;  /* 0x000000040a037227 */ /* 0x000fe200078e00ff */
[----:B------:R0:W-:Y:S01]  /*2320*/  STL [R1+0x204], R13 ;  /* 0x0002040d01007387 */ /* 0x0001e20000100800 */
[----:B------:R-:W-:-:S02]  /*2330*/  ISETP.GE.AND P6, PT, R12, RZ, PT ;  /* 0x000000ff0c00720c */ /* 0x000fc40003fc6270 */
[----:B-1----:R-:W-:Y:S01]  /*2340*/  IABS R6, R11 ;  /* 0x0000000b00067213 */ /* 0x002fe20000000000 */
[----:B------:R-:W-:Y:S02]  /*2350*/  IMAD.MOV.U32 R11, RZ, RZ, R7 ;  /* 0x000000ffff0b7224 */ /* 0x000fe400078e0007 */
[----:B------:R-:W-:Y:S02]  /*2360*/  IMAD.MOV R7, RZ, RZ, -R3 ;  /* 0x000000ffff077224 */ /* 0x000fe400078e0a03 */
[----:B------:R-:W-:Y:S01]  /*2370*/  IMAD.HI.U32 R3, R10, R11, RZ ;  /* 0x0000000b0a037227 */ /* 0x000fe200078e00ff */
[----:B0-----:R-:W-:-:S03]  /*2380*/  IABS R13, R12 ;  /* 0x0000000c000d7213 */ /* 0x001fc60000000000 */
[----:B------:R-:W-:Y:S02]  /*2390*/  IMAD.MOV.U32 R12, RZ, RZ, R6 ;  /* 0x000000ffff0c7224 */ /* 0x000fe400078e0006 */
[----:B------:R-:W-:Y:S02]  /*23a0*/  IMAD R4, R9, R7, R4 ;  /* 0x0000000709047224 */ /* 0x000fe400078e0204 */
[----:B------:R-:W-:Y:S02]  /*23b0*/  IMAD.MOV.U32 R14, RZ, RZ, R8 ;  /* 0x000000ffff0e7224 */ /* 0x000fe400078e0008 */
[----:B------:R-:W-:-:S04]  /*23c0*/  IMAD.HI.U32 R6, R10, R12, RZ ;  /* 0x0000000c0a067227 */ /* 0x000fc800078e00ff */
[----:B------:R-:W-:Y:S02]  /*23d0*/  IMAD.MOV R8, RZ, RZ, -R3 ;  /* 0x000000ffff087224 */ /* 0x000fe400078e0a03 */
[----:B------:R-:W-:Y:S01]  /*23e0*/  @!P4 IMAD.MOV R14, RZ, RZ, -R14 ;  /* 0x000000ffff0ec224 */ /* 0x000fe200078e0a0e */
[C---:B------:R-:W-:Y:S01]  /*23f0*/  ISETP.GT.U32.AND P4, PT, R9.reuse, R4, PT ;  /* 0x000000040900720c */ /* 0x040fe20003f84070 */
[----:B------:R-:W-:Y:S02]  /*2400*/  IMAD.MOV R7, RZ, RZ, -R6 ;  /* 0x000000ffff077224 */ /* 0x000fe400078e0a06 */
[----:B------:R-:W-:Y:S01]  /*2410*/  @!P3 IMAD.IADD R2, R2, 0x1, -R9 ;  /* 0x000000010202b824 */ /* 0x000fe200078e0a09 */
[----:B------:R0:W-:Y:S01]  /*2420*/  STL [R1+0x2a0], R14 ;  /* 0x0002a00e01007387 */ /* 0x0001e20000100800 */
[C---:B------:R-:W-:Y:S02]  /*2430*/  IMAD R6, R9.reuse, R8, R11 ;  /* 0x0000000809067224 */ /* 0x040fe400078e020b */
[----:B------:R-:W-:-:S02]  /*2440*/  IMAD R8, R9, R7, R12 ;  /* 0x0000000709087224 */ /* 0x000fc400078e020c */
[----:B------:R-:W-:Y:S01]  /*2450*/  IMAD.MOV.U32 R16, RZ, RZ, R2 ;  /* 0x000000ffff107224 */ /* 0x000fe200078e0002 */
[----:B------:R-:W-:Y:S01]  /*2460*/  ISETP.GT.U32.AND P3, PT, R9, R6, PT ;  /* 0x000000060900720c */ /* 0x000fe20003f64070 */
[----:B------:R-:W-:-:S04]  /*2470*/  IMAD.HI.U32 R3, R10, R13, RZ ;  /* 0x0000000d0a037227 */ /* 0x000fc800078e00ff */
[----:B------:R-:W-:Y:S01]  /*2480*/  @!P5 IMAD.MOV R16, RZ, RZ, -R16 ;  /* 0x000000ffff10d224 */ /* 0x000fe200078e0a10 */
[C---:B------:R-:W-:Y:S01]  /*2490*/  ISETP.GT.U32.AND P5, PT, R9.reuse, R8, PT ;  /* 0x000000080900720c */ /* 0x040fe20003fa4070 */
[----:B------:R-:W-:Y:S02]  /*24a0*/  @!P4 IMAD.IADD R4, R4, 0x1, -R9 ;  /* 0x000000010404c824 */ /* 0x000fe400078e0a09 */
[----:B0-----:R-:W-:Y:S01]  /*24b0*/  IMAD.MOV R14, RZ, RZ, -R3 ;  /* 0x000000ffff0e7224 */ /* 0x001fe200078e0a03 */
[----:B------:R0:W-:Y:S01]  /*24c0*/  STL [R1+0x2a4], R16 ;  /* 0x0002a41001007387 */ /* 0x0001e20000100800 */
[C---:B------:R-:W-:Y:S01]  /*24d0*/  VIADD R17, R0.reuse, 0x24 ;  /* 0x0000002400117836 */ /* 0x040fe20000000000 */
[C---:B------:R-:W-:Y:S01]  /*24e0*/  ISETP.GT.U32.AND P4, PT, R9.reuse, R4, PT ;  /* 0x000000040900720c */ /* 0x040fe20003f84070 */
[----:B------:R-:W-:Y:S02]  /*24f0*/  IMAD R2, R9, R14, R13 ;  /* 0x0000000e09027224 */ /* 0x000fe400078e020d */
[----:B------:R-:W-:Y:S01]  /*2500*/  VIADD R15, R0, 0x23 ;  /* 0x00000023000f7836 */ /* 0x000fe20000000000 */
[----:B------:R-:W-:Y:S01]  /*2510*/  IABS R14, R17 ;  /* 0x00000011000e7213 */ /* 0x000fe20000000000 */
[----:B------:R-:W-:-:S02]  /*2520*/  @!P3 IMAD.IADD R6, R6, 0x1, -R9 ;  /* 0x000000010606b824 */ /* 0x000fc400078e0a09 */
[--C-:B------:R-:W-:Y:S01]  /*2530*/  @!P5 IMAD.IADD R8, R8, 0x1, -R9.reuse ;  /* 0x000000010808d824 */ /* 0x100fe200078e0a09 */
[----:B------:R-:W-:Y:S01]  /*2540*/  IABS R12, R15 ;  /* 0x0000000f000c7213 */ /* 0x000fe20000000000 */
[----:B------:R-:W-:Y:S01]  /*2550*/  IMAD.HI.U32 R7, R10, R14, RZ ;  /* 0x0000000e0a077227 */ /* 0x000fe200078e00ff */
[C---:B------:R-:W-:Y:S02]  /*2560*/  ISETP.GT.U32.AND P3, PT, R9.reuse, R6, PT ;  /* 0x000000060900720c */ /* 0x040fe40003f64070 */
[C---:B------:R-:W-:Y:S01]  /*2570*/  ISETP.GT.U32.AND P5, PT, R9.reuse, R8, PT ;  /* 0x000000080900720c */ /* 0x040fe20003fa4070 */
[----:B------:R-:W-:Y:S01]  /*2580*/  @!P4 IMAD.IADD R4, R4, 0x1, -R9 ;  /* 0x000000010404c824 */ /* 0x000fe200078e0a09 */
[----:B------:R-:W-:Y:S01]  /*2590*/  ISETP.GT.U32.AND P4, PT, R9, R2, PT ;  /* 0x000000020900720c */ /* 0x000fe20003f84070 */
[----:B------:R-:W-:Y:S02]  /*25a0*/  IMAD.MOV R7, RZ, RZ, -R7 ;  /* 0x000000ffff077224 */ /* 0x000fe400078e0a07 */
[----:B------:R-:W-:-:S04]  /*25b0*/  IMAD.HI.U32 R3, R10, R12, RZ ;  /* 0x0000000c0a037227 */ /* 0x000fc800078e00ff */
[C---:B------:R-:W-:Y:S02]  /*25c0*/  IMAD R14, R9.reuse, R7, R14 ;  /* 0x00000007090e7224 */ /* 0x040fe400078e020e */
[----:B------:R-:W-:Y:S02]  /*25d0*/  VIADD R19, R0, 0x26 ;  /* 0x0000002600137836 */ /* 0x000fe40000000000 */
[----:B------:R-:W-:Y:S01]  /*25e0*/  @!P5 IMAD.IADD R8, R8, 0x1, -R9 ;  /* 0x000000010808d824 */ /* 0x000fe200078e0a09 */
[----:B------:R-:W-:Y:S01]  /*25f0*/  ISETP.GT.U32.AND P5, PT, R9, R14, PT ;  /* 0x0000000e0900720c */ /* 0x000fe20003fa4070 */
[----:B------:R-:W-:Y:S01]  /*2600*/  IMAD.MOV R3, RZ, RZ, -R3 ;  /* 0x000000ffff037224 */ /* 0x000fe200078e0a03 */
[----:B------:R-:W-:Y:S01]  /*2610*/  IABS R13, R19 ;  /* 0x00000013000d7213 */ /* 0x000fe20000000000 */
[----:B------:R-:W-:Y:S02]  /*2620*/  VIADD R18, R0, 0x25 ;  /* 0x0000002500127836 */ /* 0x000fe40000000000 */
[----:B0-----:R-:W-:-:S02]  /*2630*/  IMAD.MOV.U32 R16, RZ, RZ, R4 ;  /* 0x000000ffff107224 */ /* 0x001fc400078e0004 */
[--C-:B------:R-:W-:Y:S01]  /*2640*/  @!P4 IMAD.IADD R2, R2, 0x1, -R9.reuse ;  /* 0x000000010202c824 */ /* 0x100fe200078e0a09 */
[----:B------:R-:W-:Y:S01]  /*2650*/  IABS R11, R18 ;  /* 0x00000012000b7213 */ /* 0x000fe20000000000 */
[----:B------:R-:W-:Y:S01]  /*2660*/  IMAD R12, R9, R3, R12 ;  /* 0x00000003090c7224 */ /* 0x000fe200078e020c */
[----:B------:R-:W-:Y:S01]  /*2670*/  ISETP.GE.AND P4, PT, R15, RZ, PT ;  /* 0x000000ff0f00720c */ /* 0x000fe20003f86270 */
[----:B------:R-:W-:Y:S02]  /*2680*/  VIADD R20, R0, 0x27 ;  /* 0x0000002700147836 */ /* 0x000fe40000000000 */
[----:B------:R-:W-:Y:S01]  /*2690*/  @!P1 IMAD.MOV R16, RZ, RZ, -R16 ;  /* 0x000000ffff109224 */ /* 0x000fe200078e0a10 */
[C---:B------:R-:W-:Y:S01]  /*26a0*/  ISETP.GT.U32.AND P1, PT, R9.reuse, R2, PT ;  /* 0x000000020900720c */ /* 0x040fe20003f24070 */
[----:B------:R-:W-:Y:S01]  /*26b0*/  @!P3 IMAD.IADD R6, R6, 0x1, -R9 ;  /* 0x000000010606b824 */ /* 0x000fe200078e0a09 */
[----:B------:R-:W-:Y:S01]  /*26c0*/  ISETP.GT.U32.AND P3, PT, R9, R12, PT ;  /* 0x0000000c0900720c */ /* 0x000fe20003f64070 */
[C---:B------:R-:W-:Y:S01]  /*26d0*/  IMAD.HI.U32 R7, R10.reuse, R13, RZ ;  /* 0x0000000d0a077227 */ /* 0x040fe200078e00ff */
[----:B------:R-:W-:Y:S01]  /*26e0*/  IABS R15, R20 ;  /* 0x00000014000f7213 */ /* 0x000fe20000000000 */
[----:B------:R0:W-:Y:S02]  /*26f0*/  STL [R1+0x2a8], R16 ;  /* 0x0002a81001007387 */ /* 0x0001e40000100800 */
[----:B------:R-:W-:-:S04]  /*2700*/  IMAD.HI.U32 R3, R10, R11, RZ ;  /* 0x0000000b0a037227 */ /* 0x000fc800078e00ff */
[----:B------:R-:W-:Y:S02]  /*2710*/  @!P5 IMAD.IADD R14, R14, 0x1, -R9 ;  /* 0x000000010e0ed824 */ /* 0x000fe400078e0a09 */
[----:B------:R-:W-:Y:S02]  /*2720*/  IMAD.MOV R4, RZ, RZ, -R3 ;  /* 0x000000ffff047224 */ /* 0x000fe400078e0a03 */
[----:B0-----:R-:W-:Y:S01]  /*2730*/  IMAD.MOV R16, RZ, RZ, -R7 ;  /* 0x000000ffff107224 */ /* 0x001fe200078e0a07 */
[C---:B------:R-:W-:Y:S01]  /*2740*/  ISETP.GT.U32.AND P5, PT, R9.reuse, R14, PT ;  /* 0x0000000e0900720c */ /* 0x040fe20003fa4070 */
[----:B------:R-:W-:Y:S02]  /*2750*/  IMAD.MOV.U32 R7, RZ, RZ, R15 ;  /* 0x000000ffff077224 */ /* 0x000fe400078e000f */
[----:B------:R-:W-:Y:S02]  /*2760*/  IMAD R4, R9, R4, R11 ;  /* 0x0000000409047224 */ /* 0x000fe400078e020b */
[----:B------:R-:W-:-:S04]  /*2770*/  IMAD.HI.U32 R3, R10, R7, RZ ;  /* 0x000000070a037227 */ /* 0x000fc800078e00ff */
[--C-:B------:R-:W-:Y:S01]  /*2780*/  @!P1 IMAD.IADD R2, R2, 0x1, -R9.reuse ;  /* 0x0000000102029824 */ /* 0x100fe200078e0a09 */
[----:B------:R-:W-:Y:S01]  /*2790*/  ISETP.GT.U32.AND P1, PT, R9, R4, PT ;  /* 0x000000040900720c */ /* 0x000fe20003f24070 */
[----:B------:R-:W-:Y:S02]  /*27a0*/  IMAD.MOV.U32 R11, RZ, RZ, R8 ;  /* 0x000000ffff0b7224 */ /* 0x000fe400078e0008 */
[----:B------:R-:W-:Y:S01]  /*27b0*/  @!P3 IMAD.IADD R12, R12, 0x1, -R9 ;  /* 0x000000010c0cb824 */ /* 0x000fe200078e0a09 */
[----:B------:R-:W-:Y:S01]  /*27c0*/  ISETP.GE.AND P3, PT, R17, RZ, PT ;  /* 0x000000ff1100720c */ /* 0x000fe20003f66270 */
[----:B------:R-:W-:Y:S02]  /*27d0*/  IMAD.MOV.U32 R21, RZ, RZ, R6 ;  /* 0x000000ffff157224 */ /* 0x000fe400078e0006 */
[----:B------:R-:W-:Y:S02]  /*27e0*/  IMAD.MOV R8, RZ, RZ, -R3 ;  /* 0x000000ffff087224 */ /* 0x000fe400078e0a03 */
[----:B------:R-:W-:-:S02]  /*27f0*/  IMAD R6, R9, R16, R13 ;  /* 0x0000001009067224 */ /* 0x000fc400078e020d */
[----:B------:R-:W-:Y:S02]  /*2800*/  IMAD.MOV.U32 R13, RZ, RZ, R2 ;  /* 0x000000ffff0d7224 */ /* 0x000fe400078e0002 */
[----:B------:R-:W-:Y:S01]  /*2810*/  @!P2 IMAD.MOV R21, RZ, RZ, -R21 ;  /* 0x000000ffff15a224 */ /* 0x000fe200078e0a15 */
[C---:B------:R-:W-:Y:S01]  /*2820*/  ISETP.GT.U32.AND P2, PT, R9.reuse, R12, PT ;  /* 0x0000000c0900720c */ /* 0x040fe20003f44070 */
[C---:B------:R-:W-:Y:S02]  /*2830*/  IMAD R2, R9.reuse, R8, R7 ;  /* 0x0000000809027224 */ /* 0x040fe400078e0207 */
[----:B------:R-:W-:Y:S01]  /*2840*/  @!P0 IMAD.MOV R11, RZ, RZ, -R11 ;  /* 0x000000ffff0b8224 */ /* 0x000fe200078e0a0b */
[----:B------:R-:W-:Y:S01]  /*2850*/  STL [R1+0x200], R21 ;  /* 0x0002001501007387 */ /* 0x000fe20000100800 */
[----:B------:R-:W-:Y:S01]  /*2860*/  @!P6 IMAD.MOV R13, RZ, RZ, -R13 ;  /* 0x000000ffff0de224 */ /* 0x000fe200078e0a0d */
[C---:B------:R-:W-:Y:S01]  /*2870*/  ISETP.GT.U32.AND P6, PT, R9.reuse, R6, PT ;  /* 0x000000060900720c */ /* 0x040fe20003fc4070 */
[--C-:B------:R-:W-:Y:S01]  /*2880*/  @!P5 IMAD.IADD R14, R14, 0x1, -R9.reuse ;  /* 0x000000010e0ed824 */ /* 0x100fe200078e0a09 */
[----:B------:R-:W-:Y:S01]  /*2890*/  ISETP.GT.U32.AND P5, PT, R9, R2, PT ;  /* 0x000000020900720c */ /* 0x000fe20003fa4070 */
[----:B------:R0:W-:Y:S01]  /*28a0*/  STL [R1+0x1fc], R11 ;  /* 0x0001fc0b01007387 */ /* 0x0001e20000100800 */
[--C-:B------:R-:W-:Y:S01]  /*28b0*/  @!P1 IMAD.IADD R4, R4, 0x1, -R9.reuse ;  /* 0x0000000104049824 */ /* 0x100fe200078e0a09 */
[----:B------:R-:W-:Y:S01]  /*28c0*/  ISETP.GE.AND P0, PT, R18, RZ, PT ;  /* 0x000000ff1200720c */ /* 0x000fe20003f06270 */
[----:B------:R-:W-:Y:S01]  /*28d0*/  VIADD R15, R0, 0x2a ;  /* 0x0000002a000f7836 */ /* 0x000fe20000000000 */
[----:B------:R1:W-:Y:S01]  /*28e0*/  STL [R1+0x1f8], R13 ;  /* 0x0001f80d01007387 */ /* 0x0003e20000100800 */
[----:B------:R-:W-:Y:S01]  /*28f0*/  @!P2 IMAD.IADD R12, R12, 0x1, -R9 ;  /* 0x000000010c0ca824 */ /* 0x000fe200078e0a09 */
[----:B------:R-:W-:Y:S01]  /*2900*/  ISETP.GE.AND P2, PT, R19, RZ, PT ;  /* 0x000000ff1300720c */ /* 0x000fe20003f46270 */
[----:B------:R-:W-:Y:S01]  /*2910*/  VIADD R17, R0, 0x2b ;  /* 0x0000002b00117836 */ /* 0x000fe20000000000 */
[----:B------:R-:W-:Y:S01]  /*2920*/  ISETP.GE.AND P1, PT, R20, RZ, PT ;  /* 0x000000ff1400720c */ /* 0x000fe20003f26270 */
[----:B------:R-:W-:-:S02]  /*2930*/  IMAD.MOV.U32 R16, RZ, RZ, R12 ;  /* 0x000000ffff107224 */ /* 0x000fc400078e000c */
[----:B0-----:R-:W-:Y:S01]  /*2940*/  VIADD R11, R0, 0x28 ;  /* 0x00000028000b7836 */ /* 0x001fe20000000000 */
[----:B------:R-:W-:Y:S01]  /*2950*/  IABS R18, R17 ;  /* 0x0000001100127213 */ /* 0x000fe20000000000 */
[--C-:B------:R-:W-:Y:S01]  /*2960*/  @!P6 IMAD.IADD R6, R6, 0x1, -R9.reuse ;  /* 0x000000010606e824 */ /* 0x100fe200078e0a09 */
[C---:B------:R-:W-:Y:S01]  /*2970*/  ISETP.GT.U32.AND P6, PT, R9.reuse, R4, PT ;  /* 0x000000040900720c */ /* 0x040fe20003fc4070 */
[----:B-1----:R-:W-:Y:S01]  /*2980*/  VIADD R13, R0, 0x29 ;  /* 0x00000029000d7836 */ /* 0x002fe20000000000 */
[----:B------:R-:W-:Y:S01]  /*2990*/  IABS R8, R11 ;  /* 0x0000000b00087213 */ /* 0x000fe20000000000 */
[----:B------:R-:W-:Y:S01]  /*29a0*/  @!P5 IMAD.IADD R2, R2, 0x1, -R9 ;  /* 0x000000010202d824 */ /* 0x000fe200078e0a09 */
[C---:B------:R-:W-:Y:S01]  /*29b0*/  ISETP.GT.U32.AND P5, PT, R9.reuse, R6, PT ;  /* 0x000000060900720c */ /* 0x040fe20003fa4070 */
[----:B------:R-:W-:Y:S01]  /*29c0*/  @!P4 IMAD.MOV R16, RZ, RZ, -R16 ;  /* 0x000000ffff10c224 */ /* 0x000fe200078e0a10 */
[----:B------:R-:W-:Y:S01]  /*29d0*/  IABS R7, R13 ;  /* 0x0000000d00077213 */ /* 0x000fe20000000000 */
[----:B------:R-:W-:Y:S01]  /*29e0*/  IMAD.HI.U32 R3, R10, R8, RZ ;  /* 0x000000080a037227 */ /* 0x000fe200078e00ff */
[----:B------:R-:W-:-:S02]  /*29f0*/  ISETP.GT.U32.AND P4, PT, R9, R2, PT ;  /* 0x000000020900720c */ /* 0x000fc40003f84070 */
[----:B------:R0:W-:Y:S01]  /*2a00*/  STL [R1+0x1f4], R16 ;  /* 0x0001f41001007387 */ /* 0x0001e20000100800 */
[----:B------:R-:W-:Y:S02]  /*2a10*/  IMAD.MOV.U32 R12, RZ, RZ, R7 ;  /* 0x000000ffff0c7224 */ /* 0x000fe400078e0007 */
[----:B------:R-:W-:Y:S02]  /*2a20*/  IMAD.MOV R7, RZ, RZ, -R3 ;  /* 0x000000ffff077224 */ /* 0x000fe400078e0a03 */
[----:B------:R-:W-:-:S04]  /*2a30*/  IMAD.HI.U32 R3, R10, R12, RZ ;  /* 0x0000000c0a037227 */ /* 0x000fc800078e00ff */
[C---:B------:R-:W-:Y:S01]  /*2a40*/  IMAD R8, R9.reuse, R7, R8 ;  /* 0x0000000709087224 */ /* 0x040fe200078e0208 */
[----:B0-----:R-:W-:Y:S01]  /*2a50*/  IABS R16, R15 ;  /* 0x0000000f00107213 */ /* 0x001fe20000000000 */
[----:B------:R-:W-:Y:S02]  /*2a60*/  IMAD.MOV R3, RZ, RZ, -R3 ;  /* 0x000000ffff037224 */ /* 0x000fe400078e0a03 */
[--C-:B------:R-:W-:Y:S01]  /*2a70*/  @!P6 IMAD.IADD R4, R4, 0x1, -R9.reuse ;  /* 0x000000010404e824 */ /* 0x100fe200078e0a09 */
[C---:B------:R-:W-:Y:S01]  /*2a80*/  ISETP.GT.U32.AND P6, PT, R9.reuse, R8, PT ;  /* 0x000000080900720c */ /* 0x040fe20003fc4070 */
[C---:B------:R-:W-:Y:S02]  /*2a90*/  IMAD R12, R9.reuse, R3, R12 ;  /* 0x00000003090c7224 */ /* 0x040fe400078e020c */
[----:B------:R-:W-:Y:S02]  /*2aa0*/  @!P4 IMAD.IADD R2, R2, 0x1, -R9 ;  /* 0x000000010202c824 */ /* 0x000fe400078e0a09 */
[----:B------:R-:W-:Y:S01]  /*2ab0*/  IMAD.HI.U32 R3, R10, R16, RZ ;  /* 0x000000100a037227 */ /* 0x000fe200078e00ff */
[----:B------:R-:W-:-:S03]  /*2ac0*/  ISETP.GT.U32.AND P4, PT, R9, R12, PT ;  /* 0x0000000c0900720c */ /* 0x000fc60003f84070 */
[----:B------:R-:W-:Y:S02]  /*2ad0*/  VIADD R19, R0, 0x2c ;  /* 0x0000002c00137836 */ /* 0x000fe40000000000 */
[----:B------:R-:W-:Y:S02]  /*2ae0*/  IMAD.MOV R3, RZ, RZ, -R3 ;  /* 0x000000ffff037224 */ /* 0x000fe400078e0a03 */
[----:B------:R-:W-:Y:S01]  /*2af0*/  @!P6 IMAD.IADD R8, R8, 0x1, -R9 ;  /* 0x000000010808e824 */ /* 0x000fe200078e0a09 */
[----:B------:R-:W-:Y:S01]  /*2b00*/  ISETP.GE.AND P6, PT, R13, RZ, PT ;  /* 0x000000ff0d00720c */ /* 0x000fe20003fc6270 */
[----:B------:R-:W-:-:S04]  /*2b10*/  IMAD.HI.U32 R7, R10, R18, RZ ;  /* 0x000000120a077227 */ /* 0x000fc800078e00ff */
[C---:B------:R-:W-:Y:S01]  /*2b20*/  IMAD R16, R9.reuse, R3, R16 ;  /* 0x0000000309107224 */ /* 0x040fe200078e0210 */
[----:B------:R-:W-:Y:S01]  /*2b30*/  IABS R3, R19 ;  /* 0x0000001300037213 */ /* 0x000fe20000000000 */
[----:B------:R-:W-:Y:S02]  /*2b40*/  @!P4 IMAD.IADD R12, R12, 0x1, -R9 ;  /* 0x000000010c0cc824 */ /* 0x000fe400078e0a09 */
[----:B------:R-:W-:Y:S01]  /*2b50*/  @!P3 IMAD.MOV R14, RZ, RZ, -R14 ;  /* 0x000000ffff0eb224 */ /* 0x000fe200078e0a0e */
[C---:B------:R-:W-:Y:S01]  /*2b60*/  ISETP.GT.U32.AND P3, PT, R9.reuse, R8, PT ;  /* 0x000000080900720c */ /* 0x040fe20003f64070 */
[----:B------:R-:W-:Y:S01]  /*2b70*/  IMAD.MOV R7, RZ, RZ, -R7 ;  /* 0x000000ffff077224 */ /* 0x000fe200078e0a07 */
[----:B------:R-:W-:Y:S01]  /*2b80*/  ISETP.GT.U32.AND P4, PT, R9, R12, PT ;  /* 0x0000000c0900720c */ /* 0x000fe20003f84070 */
[----:B------:R-:W-:Y:S01]  /*2b90*/  IMAD.MOV.U32 R20, RZ, RZ, R4 ;  /* 0x000000ffff147224 */ /* 0x000fe200078e0004 */
[----:B------:R-:W-:Y:S01]  /*2ba0*/  STL [R1+0x1f0], R14 ;  /* 0x0001f00e01007387 */ /* 0x000fe20000100800 */
[----:B------:R-:W-:Y:S01]  /*2bb0*/  @!P5 IMAD.IADD R6, R6, 0x1, -R9 ;  /* 0x000000010606d824 */ /* 0x000fe200078e0a09 */
[----:B------:R-:W-:Y:S01]  /*2bc0*/  ISETP.GE.AND P5, PT, R11, RZ, PT ;  /* 0x000000ff0b00720c */ /* 0x000fe20003fa6270 */
[----:B------:R-:W-:-:S02]  /*2bd0*/  VIADD R13, R0, 0x2d ;  /* 0x0000002d000d7836 */ /* 0x000fc40000000000 */
[----:B------:R-:W-:Y:S02]  /*2be0*/  IMAD.MOV.U32 R4, RZ, RZ, R2 ;  /* 0x000000ffff047224 */ /* 0x000fe400078e0002 */
[C---:B------:R-:W-:Y:S01]  /*2bf0*/  IMAD R18, R9.reuse, R7, R18 ;  /* 0x0000000709127224 */ /* 0x040fe200078e0212 */
[----:B------:R-:W-:Y:S01]  /*2c00*/  IABS R11, R13 ;  /* 0x0000000d000b7213 */ /* 0x000fe20000000000 */
[----:B------:R-:W-:Y:S02]  /*2c10*/  IMAD.MOV.U32 R7, RZ, RZ, R3 ;  /* 0x000000ffff077224 */ /* 0x000fe400078e0003 */
[----:B------:R-:W-:Y:S01]  /*2c20*/  @!P0 IMAD.MOV R20, RZ, RZ, -R20 ;  /* 0x000000ffff148224 */ /* 0x000fe200078e0a14 */
[C---:B------:R-:W-:Y:S01]  /*2c30*/  ISETP.GT.U32.AND P0, PT, R9.reuse, R16, PT ;  /* 0x000000100900720c */ /* 0x040fe20003f04070 */
[----:B------:R-:W-:Y:S01]  /*2c40*/  @!P2 IMAD.MOV R6, RZ, RZ, -R6 ;  /* 0x000000ffff06a224 */ /* 0x000fe200078e0a06 */
[----:B------:R-:W-:Y:S01]  /*2c50*/  ISETP.GT.U32.AND P2, PT, R9, R18, PT ;  /* 0x000000120900720c */ /* 0x000fe20003f44070 */
[----:B------:R-:W-:Y:S01]  /*2c60*/  @!P1 IMAD.MOV R4, RZ, RZ, -R4 ;  /* 0x000000ffff049224 */ /* 0x000fe200078e0a04 */
[----:B------:R-:W-:Y:S01]  /*2c70*/  STL [R1+0x2ac], R20 ;  /* 0x0002ac1401007387 */ /* 0x000fe20000100800 */
[----:B------:R-:W-:Y:S01]  /*2c80*/  IMAD.HI.U32 R3, R10, R7, RZ ;  /* 0x000000070a037227 */ /* 0x000fe200078e00ff */
[----:B------:R-:W-:-:S02]  /*2c90*/  ISETP.GE.AND P1, PT, R15, RZ, PT ;  /* 0x000000ff0f00720c */ /* 0x000fc40003f26270 */
[----:B------:R0:W-:Y:S01]  /*2ca0*/  STL [R1+0x2b0], R6 ;  /* 0x0002b00601007387 */ /* 0x0001e20000100800 */
[----:B------:R-:W-:-:S03]  /*2cb0*/  IMAD.HI.U32 R2, R10, R11, RZ ;  /* 0x0000000b0a027227 */ /* 0x000fc600078e00ff */
[----:B------:R1:W-:Y:S01]  /*2cc0*/  STL [R1+0x2b8], R4 ;  /* 0x0002b80401007387 */ /* 0x0003e20000100800 */
[--C-:B------:R-:W-:Y:S01]  /*2cd0*/  @!P3 IMAD.IADD R8, R8, 0x1, -R9.reuse ;  /* 0x000000010808b824 */ /* 0x100fe200078e0a09 */
[----:B------:R-:W-:Y:S01]  /*2ce0*/  ISETP.GE.AND P3, PT, R17, RZ, PT ;  /* 0x000000ff1100720c */ /* 0x000fe20003f66270 */
[----:B------:R-:W-:Y:S01]  /*2cf0*/  @!P4 IMAD.IADD R12, R12, 0x1, -R9 ;  /* 0x000000010c0cc824 */ /* 0x000fe200078e0a09 */
[----:B------:R-:W-:Y:S01]  /*2d00*/  ISETP.GE.AND P4, PT, R19, RZ, PT ;  /* 0x000000ff1300720c */ /* 0x000fe20003f86270 */
[----:B------:R-:W-:Y:S02]  /*2d10*/  IMAD.MOV.U32 R21, RZ, RZ, R8 ;  /* 0x000000ffff157224 */ /* 0x000fe400078e0008 */
[----:B0-----:R-:W-:Y:S02]  /*2d20*/  IMAD.MOV R6, RZ, RZ, -R2 ;  /* 0x000000ffff067224 */ /* 0x001fe400078e0a02 */
[----:B------:R-:W-:Y:S02]  /*2d30*/  IMAD.MOV.U32 R20, RZ, RZ, R12 ;  /* 0x000000ffff147224 */ /* 0x000fe400078e000c */
[----:B-1----:R-:W-:-:S02]  /*2d40*/  IMAD.MOV R4, RZ, RZ, -R3 ;  /* 0x000000ffff047224 */ /* 0x002fc400078e0a03 */
[----:B------:R-:W-:Y:S02]  /*2d50*/  @!P5 IMAD.MOV R21, RZ, RZ, -R21 ;  /* 0x000000ffff15d224 */ /* 0x000fe400078e0a15 */
[C---:B------:R-:W-:Y:S02]  /*2d60*/  IMAD R2, R9.reuse, R4, R7 ;  /* 0x0000000409027224 */ /* 0x040fe400078e0207 */
[C---:B------:R-:W-:Y:S01]  /*2d70*/  IMAD R4, R9.reuse, R6, R11 ;  /* 0x0000000609047224 */ /* 0x040fe200078e020b */
[----:B------:R-:W-:Y:S01]  /*2d80*/  STL [R1+0x1ec], R21 ;  /* 0x0001ec1501007387 */ /* 0x000fe20000100800 */
[--C-:B------:R-:W-:Y:S01]  /*2d90*/  @!P2 IMAD.IADD R18, R18, 0x1, -R9.reuse ;  /* 0x000000011212a824 */ /* 0x100fe200078e0a09 */
[C---:B------:R-:W-:Y:S01]  /*2da0*/  ISETP.GT.U32.AND P5, PT, R9.reuse, R2, PT ;  /* 0x000000020900720c */ /* 0x040fe20003fa4070 */
[----:B------:R-:W-:Y:S01]  /*2db0*/  @!P6 IMAD.MOV R20, RZ, RZ, -R20 ;  /* 0x000000ffff14e224 */ /* 0x000fe200078e0a14 */
[C---:B------:R-:W-:Y:S01]  /*2dc0*/  ISETP.GT.U32.AND P6, PT, R9.reuse, R4, PT ;  /* 0x000000040900720c */ /* 0x040fe20003fc4070 */
[C---:B------:R-:W-:Y:S01]  /*2dd0*/  VIADD R6, R0.reuse, 0x2e ;  /* 0x0000002e00067836 */ /* 0x040fe20000000000 */
[C---:B------:R-:W-:Y:S01]  /*2de0*/  ISETP.GT.U32.AND P2, PT, R9.reuse, R18, PT ;  /* 0x000000120900720c */ /* 0x040fe20003f44070 */
[----:B------:R-:W-:Y:S01]  /*2df0*/  VIADD R14, R0, 0x2f ;  /* 0x0000002f000e7836 */ /* 0x000fe20000000000 */
[----:B------:R-:W-:Y:S01]  /*2e00*/  STL [R1+0x1e8], R20 ;  /* 0x0001e81401007387 */ /* 0x000fe20000100800 */
[--C-:B------:R-:W-:Y:S01]  /*2e10*/  @!P0 IMAD.IADD R16, R16, 0x1, -R9.reuse ;  /* 0x0000000110108824 */ /* 0x100fe200078e0a09 */
[----:B------:R-:W-:Y:S01]  /*2e20*/  IABS R7, R6 ;  /* 0x0000000600077213 */ /* 0x000fe20000000000 */
[C---:B------:R-:W-:Y:S01]  /*2e30*/  VIADD R15, R0.reuse, 0x30 ;  /* 0x00000030000f7836 */ /* 0x040fe20000000000 */
[----:B------:R-:W-:Y:S01]  /*2e40*/  IABS R11, R14 ;  /* 0x0000000e000b7213 */ /* 0x000fe20000000000 */
[----:B------:R-:W-:Y:S01]  /*2e50*/  VIADD R19, R0, 0x33 ;  /* 0x0000003300137836 */ /* 0x000fe20000000000 */
[----:B------:R-:W-:Y:S01]  /*2e60*/  ISETP.GT.U32.AND P0, PT, R9, R16, PT ;  /* 0x000000100900720c */ /* 0x000fe20003f04070 */
[----:B------:R-:W-:-:S02]  /*2e70*/  @!P5 IMAD.IADD R2, R2, 0x1, -R9 ;  /* 0x000000010202d824 */ /* 0x000fc400078e0a09 */
[--C-:B------:R-:W-:Y:S02]  /*2e80*/  @!P6 IMAD.IADD R4, R4, 0x1, -R9.reuse ;  /* 0x000000010404e824 */ /* 0x100fe400078e0a09 */
[----:B------:R-:W-:Y:S01]  /*2e90*/  IMAD.HI.U32 R3, R10, R7, RZ ;  /* 0x000000070a037227 */ /* 0x000fe200078e00ff */
[C---:B------:R-:W-:Y:S02]  /*2ea0*/  ISETP.GT.U32.AND P5, PT, R9.reuse, R2, PT ;  /* 0x000000020900720c */ /* 0x040fe40003fa4070 */
[----:B------:R-:W-:Y:S01]  /*2eb0*/  ISETP.GT.U32.AND P6, PT, R9, R4, PT ;  /* 0x000000040900720c */ /* 0x000fe20003fc4070 */
[----:B------:R-:W-:Y:S01]  /*2ec0*/  @!P2 IMAD.IADD R18, R18, 0x1, -R9 ;  /* 0x000000011212a824 */ /* 0x000fe200078e0a09 */
[----:B------:R-:W-:Y:S01]  /*2ed0*/  ISETP.GE.AND P2, PT, R6, RZ, PT ;  /* 0x000000ff0600720c */ /* 0x000fe20003f46270 */
[----:B------:R-:W-:-:S04]  /*2ee0*/  IMAD.HI.U32 R6, R10, R11, RZ ;  /* 0x0000000b0a067227 */ /* 0x000fc800078e00ff */
[----:B------:R-:W-:Y:S02]  /*2ef0*/  IMAD.MOV R8, RZ, RZ, -R3 ;  /* 0x000000ffff087224 */ /* 0x000fe400078e0a03 */
[----:B------:R-:W-:Y:S02]  /*2f00*/  IMAD.MOV R12, RZ, RZ, -R6 ;  /* 0x000000ffff0c7224 */ /* 0x000fe400078e0a06 */
[C---:B------:R-:W-:Y:S02]  /*2f10*/  IMAD R6, R9.reuse, R8, R7 ;  /* 0x0000000809067224 */ /* 0x040fe400078e0207 */
[C---:B------:R-:W-:Y:S01]  /*2f20*/  IMAD R8, R9.reuse, R12, R11 ;  /* 0x0000000c09087224 */ /* 0x040fe200078e020b */
[----:B------:R-:W-:Y:S01]  /*2f30*/  IABS R11, R19 ;  /* 0x00000013000b7213 */ /* 0x000fe20000000000 */
[--C-:B------:R-:W-:Y:S01]  /*2f40*/  @!P5 IMAD.IADD R2, R2, 0x1, -R9.reuse ;  /* 0x000000010202d824 */ /* 0x100fe200078e0a09 */
[----:B------:R-:W-:Y:S01]  /*2f50*/  ISETP.GT.U32.AND P5, PT, R9, R6, PT ;  /* 0x000000060900720c */ /* 0x000fe20003fa4070 */
[--C-:B------:R-:W-:Y:S01]  /*2f60*/  @!P0 IMAD.IADD R16, R16, 0x1, -R9.reuse ;  /* 0x0000000110108824 */ /* 0x100fe200078e0a09 */
[----:B------:R-:W-:Y:S01]  /*2f70*/  ISETP.GE.AND P0, PT, R13, RZ, PT ;  /* 0x000000ff0d00720c */ /* 0x000fe20003f06270 */
[----:B------:R-:W-:Y:S01]  /*2f80*/  @!P6 IMAD.IADD R4, R4, 0x1, -R9 ;  /* 0x000000010404e824 */ /* 0x000fe200078e0a09 */
[----:B------:R-:W-:Y:S01]  /*2f90*/  IABS R13, R15 ;  /* 0x0000000f000d7213 */ /* 0x000fe20000000000 */
[----:B------:R-:W-:Y:S01]  /*2fa0*/  IMAD.MOV.U32 R17, RZ, RZ, R16 ;  /* 0x000000ffff117224 */ /* 0x000fe200078e0010 */
[----:B------:R-:W-:Y:S01]  /*2fb0*/  ISETP.GT.U32.AND P6, PT, R9, R8, PT ;  /* 0x000000080900720c */ /* 0x000fe20003fc4070 */
[----:B------:R-:W-:Y:S01]  /*2fc0*/  @!P3 IMAD.MOV R18, RZ, RZ, -R18 ;  /* 0x000000ffff12b224 */ /* 0x000fe200078e0a12 */
[----:B------:R-:W-:Y:S01]  /*2fd0*/  ISETP.GE.AND P3, PT, R15, RZ, PT ;  /* 0x000000ff0f00720c */ /* 0x000fe20003f66270 */
[----:B------:R-:W-:-:S02]  /*2fe0*/  IMAD.MOV.U32 R7, RZ, RZ, R13 ;  /* 0x000000ffff077224 */ /* 0x000fc400078e000d */
[----:B------:R-:W-:Y:S02]  /*2ff0*/  VIADD R13, R0, 0x31 ;  /* 0x00000031000d7836 */ /* 0x000fe40000000000 */
[----:B------:R-:W-:Y:S01]  /*3000*/  @!P1 IMAD.MOV R17, RZ, RZ, -R17 ;  /* 0x000000ffff119224 */ /* 0x000fe200078e0a11 */
[----:B------:R-:W-:Y:S01]  /*3010*/  ISETP.GE.AND P1, PT, R14, RZ, PT ;  /* 0x000000ff0e00720c */ /* 0x000fe20003f26270 */
[--C-:B------:R-:W-:Y:S01]  /*3020*/  @!P5 IMAD.IADD R6, R6, 0x1, -R9.reuse ;  /* 0x000000010606d824 */ /* 0x100fe200078e0a09 */
[----:B------:R-:W-:Y:S01]  /*3030*/  IABS R14, R13 ;  /* 0x0000000d000e7213 */ /* 0x000fe20000000000 */
[----:B------:R-:W-:Y:S01]  /*3040*/  IMAD.HI.U32 R3, R10, R7, RZ ;  /* 0x000000070a037227 */ /* 0x000fe200078e00ff */
[----:B------:R0:W-:Y:S03]  /*3050*/  STL [R1+0x1e4], R17 ;  /* 0x0001e41101007387 */ /* 0x0001e60000100800 */
[----:B------:R-:W-:Y:S01]  /*3060*/  @!P6 IMAD.IADD R8, R8, 0x1, -R9 ;  /* 0x000000010808e824 */ /* 0x000fe200078e0a09 */
[----:B------:R-:W-:Y:S01]  /*3070*/  ISETP.GT.U32.AND P6, PT, R9, R6, PT ;  /* 0x000000060900720c */ /* 0x000fe20003fc4070 */
[----:B------:R-:W-:Y:S01]  /*3080*/  IMAD.MOV R12, RZ, RZ, -R3 ;  /* 0x000000ffff0c7224 */ /* 0x000fe200078e0a03 */
[----:B------:R1:W-:Y:S01]  /*3090*/  STL [R1+0x1e0], R18 ;  /* 0x0001e01201007387 */ /* 0x0003e20000100800 */
[----:B------:R-:W-:-:S04]  /*30a0*/  IMAD.HI.U32 R3, R10, R14, RZ ;  /* 0x0000000e0a037227 */ /* 0x000fc800078e00ff */
[----:B------:R-:W-:Y:S02]  /*30b0*/  IMAD.MOV R3, RZ, RZ, -R3 ;  /* 0x000000ffff037224 */ /* 0x000fe400078e0a03 */
[----:B0-----:R-:W-:Y:S02]  /*30c0*/  VIADD R17, R0, 0x32 ;  /* 0x0000003200117836 */ /* 0x001fe40000000000 */
[C---:B------:R-:W-:Y:S02]  /*30d0*/  IMAD R14, R9.reuse, R3, R14 ;  /* 0x00000003090e7224 */ /* 0x040fe400078e020e */
[----:B------:R-:W-:Y:S01]  /*30e0*/  @!P6 IMAD.IADD R6, R6, 0x1, -R9 ;  /* 0x000000010606e824 */ /* 0x000fe200078e0a09 */
[----:B------:R-:W-:Y:S01]  /*30f0*/  IABS R16, R17 ;  /* 0x0000001100107213 */ /* 0x000fe20000000000 */
[----:B-1----:R-:W-:Y:S01]  /*3100*/  IMAD.MOV.U32 R18, RZ, RZ, R2 ;  /* 0x000000ffff127224 */ /* 0x002fe200078e0002 */
[----:B------:R-:W-:Y:S01]  /*3110*/  ISETP.GT.U32.AND P6, PT, R9, R14, PT ;  /* 0x0000000e0900720c */ /* 0x000fe20003fc4070 */
[----:B------:R-:W-:-:S04]  /*3120*/  IMAD.HI.U32 R2, R10, R11, RZ ;  /* 0x0000000b0a027227 */ /* 0x000fc800078e00ff */
[C---:B------:R-:W-:Y:S02]  /*3130*/  IMAD R12, R9.reuse, R12, R7 ;  /* 0x0000000c090c7224 */ /* 0x040fe400078e0207 */
[----:B------:R-:W-:Y:S02]  /*3140*/  VIADD R20, R0, 0x34 ;  /* 0x0000003400147836 */ /* 0x000fe40000000000 */
[----:B------:R-:W-:Y:S01]  /*3150*/  IMAD.HI.U32 R7, R10, R16, RZ ;  /* 0x000000100a077227 */ /* 0x000fe200078e00ff */
[C---:B------:R-:W-:Y:S02]  /*3160*/  ISETP.GT.U32.AND P5, PT, R9.reuse, R12, PT ;  /* 0x0000000c0900720c */ /* 0x040fe40003fa4070 */
[----:B------:R-:W-:Y:S01]  /*3170*/  IABS R3, R20 ;  /* 0x0000001400037213 */ /* 0x000fe20000000000 */
[----:B------:R-:W-:Y:S01]  /*3180*/  @!P4 IMAD.MOV R18, RZ, RZ, -R18 ;  /* 0x000000ffff12c224 */ /* 0x000fe200078e0a12 */
[----:B------:R-:W-:Y:S01]  /*3190*/  ISETP.GT.U32.AND P4, PT, R9, R8, PT ;  /* 0x000000080900720c */ /* 0x000fe20003f84070 */
[----:B------:R-:W-:-:S02]  /*31a0*/  IMAD.MOV R2, RZ, RZ, -R2 ;  /* 0x000000ffff027224 */ /* 0x000fc400078e0a02 */
[----:B------:R-:W-:Y:S01]  /*31b0*/  IMAD.MOV R7, RZ, RZ, -R7 ;  /* 0x000000ffff077224 */ /* 0x000fe200078e0a07 */
[----:B------:R-:W-:Y:S01]  /*31c0*/  STL [R1+0x1dc], R18 ;  /* 0x0001dc1201007387 */ /* 0x000fe20000100800 */
[C---:B------:R-:W-:Y:S02]  /*31d0*/  IMAD R2, R9.reuse, R2, R11 ;  /* 0x0000000209027224 */ /* 0x040fe400078e020b */
[C---:B------:R-:W-:Y:S02]  /*31e0*/  IMAD R16, R9.reuse, R7, R16 ;  /* 0x0000000709107224 */ /* 0x040fe400078e0210 */
[----:B------:R-:W-:Y:S01]  /*31f0*/  @!P6 IMAD.IADD R14, R14, 0x1, -R9 ;  /* 0x000000010e0ee824 */ /* 0x000fe200078e0a09 */
[----:B------:R-:W-:Y:S01]  /*3200*/  ISETP.GT.U32.AND P6, PT, R9, R2, PT ;  /* 0x000000020900720c */ /* 0x000fe20003fc4070 */
[----:B------:R-:W-:Y:S02]  /*3210*/  IMAD.MOV.U32 R7, RZ, RZ, R3 ;  /* 0x000000ffff077224 */ /* 0x000fe400078e0003 */
[----:B------:R-:W-:Y:S01]  /*3220*/  @!P0 IMAD.MOV R4, RZ, RZ, -R4 ;  /* 0x000000ffff048224 */ /* 0x000fe200078e0a04 */
[----:B------:R-:W-:Y:S01]  /*3230*/  ISETP.GE.AND P0, PT, R13, RZ, PT ;  /* 0x000000ff0d00720c */ /* 0x000fe20003f06270 */
[----:B------:R-:W-:-:S03]  /*3240*/  IMAD.HI.U32 R3, R10, R7, RZ ;  /* 0x000000070a037227 */ /* 0x000fc600078e00ff */
[----:B------:R0:W-:Y:S01]  /*3250*/  STL [R1+0x2bc], R4 ;  /* 0x0002bc0401007387 */ /* 0x0001e20000100800 */
[--C-:B------:R-:W-:Y:S01]  /*3260*/  @!P4 IMAD.IADD R8, R8, 0x1, -R9.reuse ;  /* 0x000000010808c824 */ /* 0x100fe200078e0a09 */
[----:B------:R-:W-:Y:S01]  /*3270*/  ISETP.GE.AND P4, PT, R17, RZ, PT ;  /* 0x000000ff1100720c */ /* 0x000fe20003f86270 */
[----:B------:R-:W-:Y:S02]  /*3280*/  IMAD.MOV.U32 R15, RZ, RZ, R6 ;  /* 0x000000ffff0f7224 */ /* 0x000fe400078e0006 */
[----:B------:R-:W-:Y:S02]  /*3290*/  VIADD R17, R0, 0x35 ;  /* 0x0000003500117836 */ /* 0x000fe40000000000 */
[----:B------:R-:W-:Y:S02]  /*32a0*/  @!P5 IMAD.IADD R12, R12, 0x1, -R9 ;  /* 0x000000010c0cd824 */ /* 0x000fe400078e0a09 */
[----:B------:R-:W-:Y:S01]  /*32b0*/  @!P2 IMAD.MOV R15, RZ, RZ, -R15 ;  /* 0x000000ffff0fa224 */ /* 0x000fe200078e0a0f */
[----:B------:R-:W-:Y:S01]  /*32c0*/  IABS R6, R17 ;  /* 0x0000001100067213 */ /* 0x000fe20000000000 */
[----:B0-----:R-:W-:Y:S01]  /*32d0*/  IMAD.MOV R4, RZ, RZ, -R3 ;  /* 0x000000ffff047224 */ /* 0x001fe200078e0a03 */
[C---:B------:R-:W-:Y:S01]  /*32e0*/  ISETP.GT.U32.AND P2, PT, R9.reuse, R16, PT ;  /* 0x000000100900720c */ /* 0x040fe20003f44070 */
[----:B------:R-:W-:Y:S01]  /*32f0*/  IMAD.MOV.U32 R3, RZ, RZ, R8 ;  /* 0x000000ffff037224 */ /* 0x000fe200078e0008 */
[C---:B------:R-:W-:Y:S01]  /*3300*/  ISETP.GT.U32.AND P5, PT, R9.reuse, R12, PT ;  /* 0x0000000c0900720c */ /* 0x040fe20003fa4070 */
[----:B------:R-:W-:Y:S01]  /*3310*/  @!P6 IMAD.IADD R2, R2, 0x1, -R9 ;  /* 0x000000010202e824 */ /* 0x000fe200078e0a09 */
[----:B------:R-:W-:Y:S01]  /*3320*/  STL [R1+0x2c0], R15 ;  /* 0x0002c00f01007387 */ /* 0x000fe20000100800 */
[----:B------:R-:W-:Y:S01]  /*3330*/  @!P1 IMAD.MOV R3, RZ, RZ, -R3 ;  /* 0x000000ffff039224 */ /* 0x000fe200078e0a03 */
[C---:B------:R-:W-:Y:S01]  /*3340*/  ISETP.GT.U32.AND P1, PT, R9.reuse, R14, PT ;  /* 0x0000000e0900720c */ /* 0x040fe20003f24070 */
[C---:B------:R-:W-:Y:S01]  /*3350*/  IMAD R4, R9.reuse, R4, R7 ;  /* 0x0000000409047224 */ /* 0x040fe200078e0207 */
[----:B------:R-:W-:Y:S01]  /*3360*/  ISETP.GT.U32.AND P6, PT, R9, R2, PT ;  /* 0x000000020900720c */ /* 0x000fe20003fc4070 */
[C---:B------:R-:W-:Y:S01]  /*3370*/  VIADD R21, R0.reuse, 0x37 ;  /* 0x0000003700157836 */ /* 0x040fe20000000000 */
[----:B------:R0:W-:Y:S01]  /*3380*/  STL [R1+0x2c4], R3 ;  /* 0x0002c40301007387 */ /* 0x0001e20000100800 */
[----:B------:R-:W-:-:S02]  /*3390*/  VIADD R69, R0, 0xa0 ;  /* 0x000000a000457836 */ /* 0x000fc40000000000 */
[--C-:B------:R-:W-:Y:S01]  /*33a0*/  @!P2 IMAD.IADD R16, R16, 0x1, -R9.reuse ;  /* 0x000000011010a824 */ /* 0x100fe200078e0a09 */
[----:B------:R-:W-:Y:S01]  /*33b0*/  IABS R13, R21 ;  /* 0x00000015000d7213 */ /* 0x000fe20000000000 */
[--C-:B------:R-:W-:Y:S01]  /*33c0*/  @!P5 IMAD.IADD R12, R12, 0x1, -R9.reuse ;  /* 0x000000010c0cd824 */ /* 0x100fe200078e0a09 */
[----:B------:R-:W-:Y:S01]  /*33d0*/  ISETP.GE.AND P5, PT, R19, RZ, PT ;  /* 0x000000ff1300720c */ /* 0x000fe20003fa6270 */
[----:B------:R-:W-:Y:S01]  /*33e0*/  VIADD R19, R0, 0x36 ;  /* 0x0000003600137836 */ /* 0x000fe20000000000 */
[C---:B------:R-:W-:Y:S01]  /*33f0*/  ISETP.GT.U32.AND P2, PT, R9.reuse, R16, PT ;  /* 0x000000100900720c */ /* 0x040fe20003f44070 */
[----:B------:R-:W-:Y:S01]  /*3400*/  @!P1 IMAD.IADD R14, R14, 0x1, -R9 ;  /* 0x000000010e0e9824 */ /* 0x000fe200078e0a09 */
[----:B------:R-:W-:Y:S01]  /*3410*/  ISETP.GT.U32.AND P1, PT, R9, R4, PT ;  /* 0x000000040900720c */ /* 0x000fe20003f24070 */
[----:B0-----:R-:W-:Y:S01]  /*3420*/  IMAD.HI.U32 R3, R10, R6, RZ ;  /* 0x000000060a037227 */ /* 0x001fe200078e00ff */
[----:B------:R-:W-:Y:S02]  /*3430*/  IABS R11, R19 ;  /* 0x00000013000b7213 */ /* 0x000fe40000000000 */
[----:B------:R-:W-:Y:S01]  /*3440*/  IABS R15, R23 ;  /* 0x00000017000f7213 */ /* 0x000fe20000000000 */
[----:B------:R-:W-:-:S02]  /*3450*/  IMAD.MOV R3, RZ, RZ, -R3 ;  /* 0x000000ffff037224 */ /* 0x000fc400078e0a03 */
[----:B------:R-:W-:Y:S02]  /*3460*/  @!P6 IMAD.IADD R2, R2, 0x1, -R9 ;  /* 0x000000010202e824 */ /* 0x000fe400078e0a09 */
[----:B------:R-:W-:Y:S02]  /*3470*/  IMAD R6, R9, R3, R6 ;  /* 0x0000000309067224 */ /* 0x000fe400078e0206 */
[----:B------:R-:W-:-:S03]  /*3480*/  IMAD.HI.U32 R3, R10, R11, RZ ;  /* 0x0000000b0a037227 */ /* 0x000fc600078e00ff */
[----:B------:R-:W-:Y:S01]  /*3490*/  ISETP.GT.U32.AND P6, PT, R9, R6, PT ;  /* 0x000000060900720c */ /* 0x000fe20003fc4070 */
[----:B------:R-:W-:Y:S01]  /*34a0*/  @!P1 IMAD.IADD R4, R4, 0x1, -R9 ;  /* 0x0000000104049824 */ /* 0x000fe200078e0a09 */
[----:B------:R-:W-:Y:S01]  /*34b0*/  ISETP.GE.AND P1, PT, R17, RZ, PT ;  /* 0x000000ff1100720c */ /* 0x000fe20003f26270 */
[----:B------:R-:W-:-:S04]  /*34c0*/  IMAD.HI.U32 R7, R10, R13, RZ ;  /* 0x0000000d0a077227 */ /* 0x000fc800078e00ff */
[----:B------:R-:W-:-:S04]  /*34d0*/  IMAD.HI.U32 R8, R10, R15, RZ ;  /* 0x0000000f0a087227 */ /* 0x000fc800078e00ff */
[----:B------:R-:W-:Y:S02]  /*34e0*/  IMAD.MOV R18, RZ, RZ, -R3 ;  /* 0x000000ffff127224 */ /* 0x000fe400078e0a03 */
[--C-:B------:R-:W-:Y:S01]  /*34f0*/  @!P6 IMAD.IADD R6, R6, 0x1, -R9.reuse ;  /* 0x000000010606e824 */ /* 0x100fe200078e0a09 */
[C---:B------:R-:W-:Y:S01]  /*3500*/  ISETP.GT.U32.AND P6, PT, R9.reuse, R4, PT ;  /* 0x000000040900720c */ /* 0x040fe20003fc4070 */
[----:B------:R-:W-:Y:S01]  /*3510*/  @!P2 IMAD.IADD R16, R16, 0x1, -R9 ;  /* 0x000000011010a824 */ /* 0x000fe200078e0a09 */
[----:B------:R-:W-:Y:S01]  /*3520*/  ISETP.GE.AND P2, PT, R20, RZ, PT ;  /* 0x000000ff1400720c */ /* 0x000fe20003f46270 */
[----:B------:R-:W-:Y:S02]  /*3530*/  @!P3 IMAD.MOV R12, RZ, RZ, -R12 ;  /* 0x000000ffff0cb224 */ /* 0x000fe400078e0a0c */
[----:B------:R-:W-:Y:S02]  /*3540*/  IMAD.MOV R20, RZ, RZ, -R7 ;  /* 0x000000ffff147224 */ /* 0x000fe400078e0a07 */
[----:B------:R-:W-:Y:S01]  /*3550*/  IMAD.MOV R22, RZ, RZ, -R8 ;  /* 0x000000ffff167224 */ /* 0x000fe200078e0a08 */
[----:B------:R0:W-:Y:S01]  /*3560*/  STL [R1+0x1d8], R12 ;  /* 0x0001d80c01007387 */ /* 0x0001e20000100800 */
[----:B------:R-:W-:-:S02]  /*3570*/  IMAD R8, R9, R18, R11 ;  /* 0x0000001209087224 */ /* 0x000fc400078e020b */
[----:B------:R-:W-:Y:S02]  /*3580*/  IMAD.MOV.U32 R24, RZ, RZ, R14 ;  /* 0x000000ffff187224 */ /* 0x000fe400078e000e */
[C---:B------:R-:W-:Y:S01]  /*3590*/  IMAD R18, R9.reuse, R20, R13 ;  /* 0x0000001409127224 */ /* 0x040fe200078e020d */
[C---:B------:R-:W-:Y:S01]  /*35a0*/  ISETP.GT.U32.AND P3, PT, R9.reuse, R8, PT ;  /* 0x000000080900720c */ /* 0x040fe20003f64070 */
[C---:B------:R-:W-:Y:S02]  /*35b0*/  VIADD R13, R0.reuse, 0x39 ;  /* 0x00000039000d7836 */ /* 0x040fe40000000000 */
[----:B------:R-:W-:Y:S01]  /*35c0*/  @!P0 IMAD.MOV R24, RZ, RZ, -R24 ;  /* 0x000000ffff188224 */ /* 0x000fe200078e0a18 */
[C---:B------:R-:W-:Y:S01]  /*35d0*/  ISETP.GT.U32.AND P0, PT, R9.reuse, R6, PT ;  /* 0x000000060900720c */ /* 0x040fe20003f04070 */
[----:B0-----:R-:W-:Y:S01]  /*35e0*/  IMAD.MOV.U32 R12, RZ, RZ, R16 ;  /* 0x000000ffff0c7224 */ /* 0x001fe200078e0010 */
[----:B------:R-:W-:Y:S01]  /*35f0*/  IABS R7, R13 ;  /* 0x0000000d00077213 */ /* 0x000fe20000000000 */
[----:B------:R-:W-:Y:S01]  /*3600*/  IMAD R20, R9, R22, R15 ;  /* 0x0000001609147224 */ /* 0x000fe200078e020f */
[----:B------:R-:W-:Y:S01]  /*3610*/  STL [R1+0x1d4], R24 ;  /* 0x0001d41801007387 */ /* 0x000fe20000100800 */
[----:B------:R-:W-:-:S02]  /*3620*/  VIADD R15, R0, 0x3a ;  /* 0x0000003a000f7836 */ /* 0x000fc40000000000 */
[----:B------:R-:W-:Y:S02]  /*3630*/  IMAD.MOV.U32 R3, RZ, RZ, R2 ;  /* 0x000000ffff037224 */ /* 0x000fe400078e0002 */
[----:B------:R-:W-:Y:S01]  /*3640*/  @!P4 IMAD.MOV R12, RZ, RZ, -R12 ;  /* 0x000000ffff0cc224 */ /* 0x000fe200078e0a0c */
[C---:B------:R-:W-:Y:S01]  /*3650*/  ISETP.GT.U32.AND P4, PT, R9.reuse, R18, PT ;  /* 0x000000120900720c */ /* 0x040fe20003f84070 */
[----:B------:R-:W-:Y:S01]  /*3660*/  @!P6 IMAD.IADD R4, R4, 0x1, -R9 ;  /* 0x000000010404e824 */ /* 0x000fe200078e0a09 */
[----:B------:R-:W-:Y:S01]  /*3670*/  ISETP.GT.U32.AND P6, PT, R9, R20, PT ;  /* 0x000000140900720c */ /* 0x000fe20003fc4070 */
[----:B------:R-:W-:Y:S01]  /*3680*/  @!P5 IMAD.MOV R3, RZ, RZ, -R3 ;  /* 0x000000ffff03d224 */ /* 0x000fe200078e0a03 */
[----:B------:R-:W-:Y:S01]  /*3690*/  IABS R11, R15 ;  /* 0x0000000f000b7213 */ /* 0x000fe20000000000 */
[----:B------:R-:W-:Y:S01]  /*36a0*/  IMAD.HI.U32 R2, R10, R7, RZ ;  /* 0x000000070a027227 */ /* 0x000fe200078e00ff */
[----:B------:R0:W-:Y:S01]  /*36b0*/  STL [R1+0x1d0], R12 ;  /* 0x0001d00c01007387 */ /* 0x0001e20000100800 */
[----:B------:R-:W-:-:S02]  /*36c0*/  ISETP.GE.AND P5, PT, R19, RZ, PT ;  /* 0x000000ff1300720c */ /* 0x000fc40003fa6270 */
[----:B------:R-:W-:Y:S01]  /*36d0*/  IMAD.MOV R2, RZ, RZ, -R2 ;  /* 0x000000ffff027224 */ /* 0x000fe200078e0a02 */
[----:B------:R1:W-:Y:S01]  /*36e0*/  STL [R1+0x1cc], R3 ;  /* 0x0001cc0301007387 */ /* 0x0003e20000100800 */
[--C-:B------:R-:W-:Y:S01]  /*36f0*/  @!P0 IMAD.IADD R6, R6, 0x1, -R9.reuse ;  /* 0x0000000106068824 */ /* 0x100fe200078e0a09 */
[----:B------:R-:W-:Y:S01]  /*3700*/  ISETP.GE.AND P0, PT, R21, RZ, PT ;  /* 0x000000ff1500720c */ /* 0x000fe20003f06270 */
[----:B------:R-:W-:Y:S01]  /*3710*/  @!P3 IMAD.IADD R8, R8, 0x1, -R9 ;  /* 0x000000010808b824 */ /* 0x000fe200078e0a09 */
[----:B------:R-:W-:Y:S01]  /*3720*/  ISETP.GE.AND P3, PT, R23, RZ, PT ;  /* 0x000000ff1700720c */ /* 0x000fe20003f66270 */
[C---:B------:R-:W-:Y:S02]  /*3730*/  IMAD R2, R9.reuse, R2, R7 ;  /* 0x0000000209027224 */ /* 0x040fe400078e0207 */
[----:B0-----:R-:W-:Y:S02]  /*3740*/  IMAD.MOV.U32 R12, RZ, RZ, R4 ;  /* 0x000000ffff0c7224 */ /* 0x001fe400078e0004 */
[----:B------:R-:W-:Y:S01]  /*3750*/  @!P4 IMAD.IADD R18, R18, 0x1, -R9 ;  /* 0x000000011212c824 */ /* 0x000fe200078e0a09 */
[----:B------:R-:W-:Y:S01]  /*3760*/  ISETP.GT.U32.AND P4, PT, R9, R8, PT ;  /* 0x000000080900720c */ /* 0x000fe20003f84070 */
[----:B-1----:R-:W-:-:S04]  /*3770*/  IMAD.HI.U32 R3, R10, R11, RZ ;  /* 0x0000000b0a037227 */ /* 0x002fc800078e00ff */
[----:B------:R-:W-:Y:S02]  /*3780*/  IMAD.MOV R4, RZ, RZ, -R3 ;  /* 0x000000ffff047224 */ /* 0x000fe400078e0a03 */
[----:B------:R-:W-:Y:S02]  /*3790*/  IMAD.MOV.U32 R3, RZ, RZ, R6 ;  /* 0x000000ffff037224 */ /* 0x000fe400078e0006 */
[----:B------:R-:W-:Y:S01]  /*37a0*/  @!P6 IMAD.IADD R20, R20, 0x1, -R9 ;  /* 0x000000011414e824 */ /* 0x000fe200078e0a09 */
[C---:B------:R-:W-:Y:S01]  /*37b0*/  ISETP.GT.U32.AND P6, PT, R9.reuse, R18, PT ;  /* 0x000000120900720c */ /* 0x040fe20003fc4070 */
[----:B------:R-:W-:Y:S01]  /*37c0*/  @!P1 IMAD.MOV R3, RZ, RZ, -R3 ;  /* 0x000000ffff039224 */ /* 0x000fe200078e0a03 */
[C---:B------:R-:W-:Y:S01]  /*37d0*/  ISETP.GT.U32.AND P1, PT, R9.reuse, R2, PT ;  /* 0x000000020900720c */ /* 0x040fe20003f24070 */
[----:B------:R-:W-:Y:S01]  /*37e0*/  @!P2 IMAD.MOV R12, RZ, RZ, -R12 ;  /* 0x000000ffff0ca224 */ /* 0x000fe200078e0a0c */
[----:B------:R-:W-:Y:S01]  /*37f0*/  ISETP.GT.U32.AND P2, PT, R9, R20, PT ;  /* 0x000000140900720c */ /* 0x000fe20003f44070 */
[----:B------:R-:W-:Y:S01]  /*3800*/  @!P4 IMAD.IADD R8, R8, 0x1, -R9 ;  /* 0x000000010808c824 */ /* 0x000fe200078e0a09 */
[----:B------:R-:W-:Y:S01]  /*3810*/  ISETP.GE.AND P4, PT, R13, RZ, PT ;  /* 0x000000ff0d00720c */ /* 0x000fe20003f86270 */
[----:B------:R-:W-:Y:S01]  /*3820*/  VIADD R14, R0, 0x3c ;  /* 0x0000003c000e7836 */ /* 0x000fe20000000000 */
[----:B------:R0:W-:Y:S01]  /*3830*/  STL [R1+0x1c8], R12 ;  /* 0x0001c80c01007387 */ /* 0x0001e20000100800 */
[----:B------:R-:W-:-:S02]  /*3840*/  IMAD R4, R9, R4, R11 ;  /* 0x0000000409047224 */ /* 0x000fc400078e020b */
[----:B------:R-:W-:Y:S01]  /*3850*/  IMAD.MOV.U32 R16, RZ, RZ, R8 ;  /* 0x000000ffff107224 */ /* 0x000fe200078e0008 */
[----:B------:R-:W-:Y:S01]  /*3860*/  IABS R11, R14 ;  /* 0x0000000e000b7213 */ /* 0x000fe20000000000 */
[----:B------:R1:W-:Y:S01]  /*3870*/  STL [R1+0x2c8], R3 ;  /* 0x0002c80301007387 */ /* 0x0003e20000100800 */
[--C-:B------:R-:W-:Y:S01]  /*3880*/  @!P6 IMAD.IADD R18, R18, 0x1, -R9.reuse ;  /* 0x000000011212e824 */ /* 0x100fe200078e0a09 */
[----:B------:R-:W-:Y:S01]  /*3890*/  ISETP.GT.U32.AND P6, PT, R9, R4, PT ;  /* 0x000000040900720c */ /* 0x000fe20003fc4070 */
[--C-:B------:R-:W-:Y:S02]  /*38a0*/  @!P1 IMAD.IADD R2, R2, 0x1, -R9.reuse ;  /* 0x0000000102029824 */ /* 0x100fe400078e0a09 */
[----:B0-----:R-:W-:Y:S02]  /*38b0*/  VIADD R12, R0, 0x3b ;  /* 0x0000003b000c7836 */ /* 0x001fe40000000000 */
[----:B------:R-:W-:Y:S01]  /*38c0*/  @!P2 IMAD.IADD R20, R20, 0x1, -R9 ;  /* 0x000000011414a824 */ /* 0x000fe200078e0a09 */
[----:B------:R-:W-:Y:S01]  /*38d0*/  ISETP.GE.AND P2, PT, R15, RZ, PT ;  /* 0x000000ff0f00720c */ /* 0x000fe20003f46270 */
[----:B------:R-:W-:Y:S01]  /*38e0*/  VIADD R15, R0, 0x3d ;  /* 0x0000003d000f7836 */ /* 0x000fe20000000000 */
[----:B------:R-:W-:Y:S01]  /*38f0*/  IABS R7, R12 ;  /* 0x0000000c00077213 */ /* 0x000fe20000000000 */
[----:B------:R-:W-:Y:S01]  /*3900*/  @!P5 IMAD.MOV R16, RZ, RZ, -R16 ;  /* 0x000000ffff10d224 */ /* 0x000fe200078e0a10 */
[----:B------:R-:W-:Y:S01]  /*3910*/  ISETP.GT.U32.AND P5, PT, R9, R2, PT ;  /* 0x000000020900720c */ /* 0x000fe20003fa4070 */
[----:B------:R-:W-:Y:S01]  /*3920*/  IMAD.HI.U32 R6, R10, R11, RZ ;  /* 0x0000000b0a067227 */ /* 0x000fe200078e00ff */
[----:B------:R-:W-:-:S02]  /*3930*/  IABS R13, R15 ;  /* 0x0000000f000d7213 */ /* 0x000fc40000000000 */
[----:B------:R-:W-:Y:S01]  /*3940*/  ISETP.GE.AND P1, PT, R12, RZ, PT ;  /* 0x000000ff0c00720c */ /* 0x000fe20003f26270 */
[----:B-1----:R-:W-:Y:S01]  /*3950*/  IMAD.HI.U32 R3, R10, R7, RZ ;  /* 0x000000070a037227 */ /* 0x002fe200078e00ff */
[----:B------:R0:W-:Y:S03]  /*3960*/  STL [R1+0x2cc], R16 ;  /* 0x0002cc1001007387 */ /* 0x0001e60000100800 */
[----:B------:R-:W-:Y:S02]  /*3970*/  IMAD.MOV R8, RZ, RZ, -R3 ;  /* 0x000000ffff087224 */ /* 0x000fe400078e0a03 */
[----:B------:R-:W-:Y:S02]  /*3980*/  IMAD.MOV R12, RZ, RZ, -R6 ;  /* 0x000000ffff0c7224 */ /* 0x000fe400078e0a06 */
[----:B------:R-:W-:Y:S02]  /*3990*/  IMAD R6, R9, R8, R7 ;  /* 0x0000000809067224 */ /* 0x000fe400078e0207 */
[----:B------:R-:W-:-:S02]  /*39a0*/  IMAD.MOV.U32 R17, RZ, RZ, R18 ;  /* 0x000000ffff117224 */ /* 0x000fc400078e0012 */
[----:B------:R-:W-:-:S04]  /*39b0*/  IMAD.HI.U32 R3, R10, R13, RZ ;  /* 0x0000000d0a037227 */ /* 0x000fc800078e00ff */
[----:B------:R-:W-:Y:S01]  /*39c0*/  @!P0 IMAD.MOV R17, RZ, RZ, -R17 ;  /* 0x000000ffff118224 */ /* 0x000fe200078e0a11 */
[C---:B------:R-:W-:Y:S01]  /*39d0*/  ISETP.GT.U32.AND P0, PT, R9.reuse, R6, PT ;  /* 0x000000060900720c */ /* 0x040fe20003f04070 */
[C---:B------:R-:W-:Y:S02]  /*39e0*/  IMAD R8, R9.reuse, R12, R11 ;  /* 0x0000000c09087224 */ /* 0x040fe400078e020b */
[----:B------:R-:W-:Y:S01]  /*39f0*/  @!P6 IMAD.IADD R4, R4, 0x1, -R9 ;  /* 0x000000010404e824 */ /* 0x000fe200078e0a09 */
[----:B------:R1:W-:Y:S01]  /*3a00*/  STL [R1+0x2d0], R17 ;  /* 0x0002d01101007387 */ /* 0x0003e20000100800 */
[----:B------:R-:W-:Y:S02]  /*3a10*/  IMAD.MOV R12, RZ, RZ, -R3 ;  /* 0x000000ffff0c7224 */ /* 0x000fe400078e0a03 */
[----:B------:R-:W-:Y:S01]  /*3a20*/  @!P5 IMAD.IADD R2, R2, 0x1, -R9 ;  /* 0x000000010202d824 */ /* 0x000fe200078e0a09 */
[C---:B------:R-:W-:Y:S01]  /*3a30*/  ISETP.GT.U32.AND P6, PT, R9.reuse, R4, PT ;  /* 0x000000040900720c */ /* 0x040fe20003fc4070 */
[C---:B------:R-:W-:Y:S01]  /*3a40*/  IMAD R12, R9.reuse, R12, R13 ;  /* 0x0000000c090c7224 */ /* 0x040fe200078e020d */
[----:B------:R-:W-:Y:S01]  /*3a50*/  ISETP.GT.U32.AND P5, PT, R9, R8, PT ;  /* 0x000000080900720c */ /* 0x000fe20003fa4070 */
[----:B0-----:R-:W-:-:S02]  /*3a60*/  IMAD.MOV.U32 R16, RZ, RZ, R20 ;  /* 0x000000ffff107224 */ /* 0x001fc400078e0014 */
[----:B------:R-:W-:Y:S02]  /*3a70*/  @!P0 IMAD.IADD R6, R6, 0x1, -R9 ;  /* 0x0000000106068824 */ /* 0x000fe400078e0a09 */
[----:B-1----:R-:W-:Y:S02]  /*3a80*/  IMAD.MOV.U32 R17, RZ, RZ, R2 ;  /* 0x000000ffff117224 */ /* 0x002fe400078e0002 */
[----:B------:R-:W-:Y:S01]  /*3a90*/  @!P3 IMAD.MOV R16, RZ, RZ, -R16 ;  /* 0x000000ffff10b224 */ /* 0x000fe200078e0a10 */
[----:B------:R-:W-:Y:S01]  /*3aa0*/  ISETP.GE.AND P3, PT, R14, RZ, PT ;  /* 0x000000ff0e00720c */ /* 0x000fe20003f66270 */
[----:B------:R-:W-:Y:S01]  /*3ab0*/  @!P4 IMAD.MOV R17, RZ, RZ, -R17 ;  /* 0x000000ffff11c224 */ /* 0x000fe200078e0a11 */
[C---:B------:R-:W-:Y:S01]  /*3ac0*/  ISETP.GT.U32.AND P4, PT, R9.reuse, R12, PT ;  /* 0x0000000c0900720c */ /* 0x040fe20003f84070 */
[----:B------:R-:W-:Y:S01]  /*3ad0*/  @!P6 IMAD.IADD R4, R4, 0x1, -R9 ;  /* 0x000000010404e824 */ /* 0x000fe200078e0a09 */
[----:B------:R-:W-:Y:S01]  /*3ae0*/  ISETP.GT.U32.AND P0, PT, R9, R6, PT ;  /* 0x000000060900720c */ /* 0x000fe20003f04070 */
[C---:B------:R-:W-:Y:S01]  /*3af0*/  VIADD R14, R0.reuse, 0x3f ;  /* 0x0000003f000e7836 */ /* 0x040fe20000000000 */
[----:B------:R-:W-:Y:S01]  /*3b00*/  ISETP.GE.AND P6, PT, R15, RZ, PT ;  /* 0x000000ff0f00720c */ /* 0x000fe20003fc6270 */
[----:B------:R0:W-:Y:S01]  /*3b10*/  STL [R1+0x1c4], R16 ;  /* 0x0001c41001007387 */ /* 0x0001e20000100800 */
[----:B------:R-:W-:-:S02]  /*3b20*/  VIADD R15, R0, 0x40 ;  /* 0x00000040000f7836 */ /* 0x000fc40000000000 */
[----:B------:R-:W-:Y:S01]  /*3b30*/  VIADD R3, R0, 0x3e ;  /* 0x0000003e00037836 */ /* 0x000fe20000000000 */
[----:B------:R-:W-:Y:S01]  /*3b40*/  IABS R11, R14 ;  /* 0x0000000e000b7213 */ /* 0x000fe20000000000 */
[--C-:B------:R-:W-:Y:S01]  /*3b50*/  @!P5 IMAD.IADD R8, R8, 0x1, -R9.reuse ;  /* 0x000000010808d824 */ /* 0x100fe200078e0a09 */
[----:B------:R-:W-:Y:S01]  /*3b60*/  IABS R13, R15 ;  /* 0x0000000f000d7213 */ /* 0x000fe20000000000 */
[----:B------:R-:W-:Y:S01]  /*3b70*/  STL [R1+0x1c0], R17 ;  /* 0x0001c01101007387 */ /* 0x000fe20000100800 */
[--C-:B------:R-:W-:Y:S01]  /*3b80*/  @!P4 IMAD.IADD R12, R12, 0x1, -R9.reuse ;  /* 0x000000010c0cc824 */ /* 0x100fe200078e0a09 */
[----:B------:R-:W-:Y:S01]  /*3b90*/  IABS R7, R3 ;  /* 0x0000000300077213 */ /* 0x000fe20000000000 */
[----:B0-----:R-:W-:Y:S01]  /*3ba0*/  IMAD.MOV.U32 R16, RZ, RZ, R4 ;  /* 0x000000ffff107224 */ /* 0x001fe200078e0004 */
[C---:B------:R-:W-:Y:S01]  /*3bb0*/  ISETP.GT.U32.AND P5, PT, R9.reuse, R8, PT ;  /* 0x000000080900720c */ /* 0x040fe20003fa4070 */
[----:B------:R-:W-:Y:S01]  /*3bc0*/  @!P0 IMAD.IADD R6, R6, 0x1, -R9 ;  /* 0x0000000106068824 */ /* 0x000fe200078e0a09 */
[----:B------:R-:W-:Y:S01]  /*3bd0*/  ISETP.GT.U32.AND P4, PT, R9, R12, PT ;  /* 0x0000000c0900720c */ /* 0x000fe20003f84070 */
[----:B------:R-:W-:Y:S01]  /*3be0*/  @!P2 IMAD.MOV R16, RZ, RZ, -R16 ;  /* 0x000000ffff10a224 */ /* 0x000fe200078e0a10 */
[----:B------:R-:W-:Y:S01]  /*3bf0*/  ISETP.GE.AND P2, PT, R3, RZ, PT ;  /* 0x000000ff0300720c */ /* 0x000fe20003f46270 */
[----:B------:R-:W-:Y:S01]  /*3c00*/  IMAD.HI.U32 R3, R10, R11, RZ ;  /* 0x0000000b0a037227 */ /* 0x000fe200078e00ff */
[----:B------:R-:W-:-:S02]  /*3c10*/  ISETP.GE.AND P0, PT, R14, RZ, PT ;  /* 0x000000ff0e00720c */ /* 0x000fc40003f06270 */
[----:B------:R0:W-:Y:S01]  /*3c20*/  STL [R1+0x1bc], R16 ;  /* 0x0001bc1001007387 */ /* 0x0001e20000100800 */
[----:B------:R-:W-:-:S04]  /*3c30*/  IMAD.HI.U32 R4, R10, R13, RZ ;  /* 0x0000000d0a047227 */ /* 0x000fc800078e00ff */
[----:B------:R-:W-:Y:S02]  /*3c40*/  IMAD.MOV R14, RZ, RZ, -R3 ;  /* 0x000000ffff0e7224 */ /* 0x000fe400078e0a03 */
[----:B------:R-:W-:-:S04]  /*3c50*/  IMAD.HI.U32 R2, R10, R7, RZ ;  /* 0x000000070a027227 */ /* 0x000fc800078e00ff */
[----:B0-----:R-:W-:Y:S02]  /*3c60*/  IMAD.MOV R16, RZ, RZ, -R4 ;  /* 0x000000ffff107224 */ /* 0x001fe400078e0a04 */
[C---:B------:R-:W-:Y:S02]  /*3c70*/  IMAD R4, R9.reuse, R14, R11 ;  /* 0x0000000e09047224 */ /* 0x040fe400078e020b */
[--C-:B------:R-:W-:Y:S02]  /*3c80*/  @!P4 IMAD.IADD R12, R12, 0x1, -R9.reuse ;  /* 0x000000010c0cc824 */ /* 0x100fe400078e0a09 */
[----:B------:R-:W-:Y:S01]  /*3c90*/  IMAD.MOV R2, RZ, RZ, -R2 ;  /* 0x000000ffff027224 */ /* 0x000fe200078e0a02 */
[----:B------:R-:W-:Y:S01]  /*3ca0*/  ISETP.GT.U32.AND P4, PT, R9, R4, PT ;  /* 0x000000040900720c */ /* 0x000fe20003f84070 */
[----:B------:R-:W-:Y:S01]  /*3cb0*/  @!P5 IMAD.IADD R8, R8, 0x1, -R9 ;  /* 0x000000010808d824 */ /* 0x000fe200078e0a09 */
[----:B------:R-:W-:Y:S01]  /*3cc0*/  ISETP.GE.AND P5, PT, R15, RZ, PT ;  /* 0x000000ff0f00720c */ /* 0x000fe20003fa6270 */
[----:B------:R-:W-:-:S02]  /*3cd0*/  IMAD R2, R9, R2, R7 ;  /* 0x0000000209027224 */ /* 0x000fc400078e0207 */
[----:B------:R-:W-:Y:S02]  /*3ce0*/  IMAD.MOV.U32 R18, RZ, RZ, R6 ;  /* 0x000000ffff127224 */ /* 0x000fe400078e0006 */
[----:B------:R-:W-:Y:S02]  /*3cf0*/  IMAD.MOV.U32 R17, RZ, RZ, R8 ;  /* 0x000000ffff117224 */ /* 0x000fe400078e0008 */
[----:B------:R-:W-:Y:S01]  /*3d00*/  @!P1 IMAD.MOV R18, RZ, RZ, -R18 ;  /* 0x000000ffff129224 */ /* 0x000fe200078e0a12 */
[----:B------:R-:W-:Y:S01]  /*3d10*/  ISETP.GT.U32.AND P1, PT, R9, R2, PT ;  /* 0x000000020900720c */ /* 0x000fe20003f24070 */
[C---:B------:R-:W-:Y:S02]  /*3d20*/  VIADD R3, R0.reuse, 0x41 ;  /* 0x0000004100037836 */ /* 0x040fe40000000000 */
[C---:B------:R-:W-:Y:S01]  /*3d30*/  VIADD R19, R0.reuse, 0x42 ;  /* 0x0000004200137836 */ /* 0x040fe20000000000 */
[----:B------:R-:W-:Y:S01]  /*3d40*/  STL [R1+0x1b8], R18 ;  /* 0x0001b81201007387 */ /* 0x000fe20000100800 */
[----:B------:R-:W-:Y:S01]  /*3d50*/  @!P3 IMAD.MOV R17, RZ, RZ, -R17 ;  /* 0x000000ffff11b224 */ /* 0x000fe200078e0a11 */
[----:B------:R-:W-:Y:S01]  /*3d60*/  IABS R11, R3 ;  /* 0x00000003000b7213 */ /* 0x000fe20000000000 */
[----:B------:R-:W-:Y:S01]  /*3d70*/  VIADD R22, R0, 0x44 ;  /* 0x0000004400167836 */ /* 0x000fe20000000000 */
[----:B------:R-:W-:Y:S01]  /*3d80*/  ISETP.GE.AND P3, PT, R3, RZ, PT ;  /* 0x000000ff0300720c */ /* 0x000fe20003f66270 */
[----:B------:R-:W-:Y:S01]  /*3d90*/  IMAD R14, R9, R16, R13 ;  /* 0x00000010090e7224 */ /* 0x000fe200078e020d */
[----:B------:R-:W-:Y:S01]  /*3da0*/  IABS R13, R19 ;  /* 0x00000013000d7213 */ /* 0x000fe20000000000 */
[----:B------:R-:W-:Y:S01]  /*3db0*/  @!P4 IMAD.IADD R4, R4, 0x1, -R9 ;  /* 0x000000010404c824 */ /* 0x000fe200078e0a09 */
[----:B------:R0:W-:Y:S01]  /*3dc0*/  STL [R1+0x2d4], R17 ;  /* 0x0002d41101007387 */ /* 0x0001e20000100800 */
[----:B------:R-:W-:-:S02]  /*3dd0*/  IMAD.MOV.U32 R23, RZ, RZ, R12 ;  /* 0x000000ffff177224 */ /* 0x000fc400078e000c */
[----:B------:R-:W-:Y:S01]  /*3de0*/  IMAD.HI.U32 R3, R10, R11, RZ ;  /* 0x0000000b0a037227 */ /* 0x000fe200078e00ff */
[----:B------:R-:W-:-:S03]  /*3df0*/  ISETP.GT.U32.AND P4, PT, R9, R4, PT ;  /* 0x000000040900720c */ /* 0x000fc60003f84070 */
[----:B------:R-:W-:Y:S01]  /*3e00*/  @!P6 IMAD.MOV R23, RZ, RZ, -R23 ;  /* 0x000000ffff17e224 */ /* 0x000fe200078e0a17 */
[----:B------:R-:W-:Y:S01]  /*3e10*/  ISETP.GT.U32.AND P6, PT, R9, R14, PT ;  /* 0x0000000e0900720c */ /* 0x000fe20003fc4070 */
[----:B------:R-:W-:Y:S01]  /*3e20*/  IMAD.HI.U32 R6, R10, R13, RZ ;  /* 0x0000000d0a067227 */ /* 0x000fe200078e00ff */
[----:B0-----:R-:W-:Y:S02]  /*3e30*/  IABS R17, R22 ;  /* 0x0000001600117213 */ /* 0x001fe40000000000 */
[----:B------:R0:W-:Y:S01]  /*3e40*/  STL [R1+0x2d8], R23 ;  /* 0x0002d81701007387 */ /* 0x0001e20000100800 */
[----:B------:R-:W-:Y:S02]  /*3e50*/  VIADD R21, R0, 0x43 ;  /* 0x0000004300157836 */ /* 0x000fe40000000000 */
[----:B------:R-:W-:Y:S02]  /*3e60*/  @!P1 IMAD.IADD R2, R2, 0x1, -R9 ;  /* 0x0000000102029824 */ /* 0x000fe400078e0a09 */
[----:B------:R-:W-:Y:S01]  /*3e70*/  IMAD.HI.U32 R8, R10, R17, RZ ;  /* 0x000000110a087227 */ /* 0x000fe200078e00ff */
[----:B------:R-:W-:-:S02]  /*3e80*/  IABS R15, R21 ;  /* 0x00000015000f7213 */ /* 0x000fc40000000000 */
[C---:B------:R-:W-:Y:S01]  /*3e90*/  ISETP.GT.U32.AND P1, PT, R9.reuse, R2, PT ;  /* 0x000000020900720c */ /* 0x040fe20003f24070 */
[----:B------:R-:W-:Y:S02]  /*3ea0*/  IMAD.MOV R16, RZ, RZ, -R3 ;  /* 0x000000ffff107224 */ /* 0x000fe400078e0a03 */
[----:B------:R-:W-:Y:S02]  /*3eb0*/  IMAD.MOV R18, RZ, RZ, -R6 ;  /* 0x000000ffff127224 */ /* 0x000fe400078e0a06 */
[----:B------:R-:W-:Y:S02]  /*3ec0*/  IMAD.MOV R20, RZ, RZ, -R8 ;  /* 0x000000ffff147224 */ /* 0x000fe400078e0a08 */
[C---:B------:R-:W-:Y:S02]  /*3ed0*/  IMAD R6, R9.reuse, R16, R11 ;  /* 0x0000001009067224 */ /* 0x040fe400078e020b */
[C---:B------:R-:W-:Y:S02]  /*3ee0*/  IMAD R8, R9.reuse, R18, R13 ;  /* 0x0000001209087224 */ /* 0x040fe400078e020d */
[--C-:B------:R-:W-:Y:S01]  /*3ef0*/  @!P4 IMAD.IADD R4, R4, 0x1, -R9.reuse ;  /* 0x000000010404c824 */ /* 0x100fe200078e0a09 */
[C---:B------:R-:W-:Y:S01]  /*3f00*/  ISETP.GT.U32.AND P4, PT, R9.reuse, R6, PT ;  /* 0x000000060900720c */ /* 0x040fe20003f84070 */
[----:B------:R-:W-:Y:S01]  /*3f10*/  @!P6 IMAD.IADD R14, R14, 0x1, -R9 ;  /* 0x000000010e0ee824 */ /* 0x000fe200078e0a09 */
[----:B------:R-:W-:Y:S01]  /*3f20*/  ISETP.GT.U32.AND P6, PT, R9, R8, PT ;  /* 0x000000080900720c */ /* 0x000fe20003fc4070 */
[----:B------:R-:W-:-:S04]  /*3f30*/  IMAD.HI.U32 R7, R10, R15, RZ ;  /* 0x0000000f0a077227 */ /* 0x000fc800078e00ff */
[----:B------:R-:W-:Y:S02]  /*3f40*/  IMAD.MOV R12, RZ, RZ, -R7 ;  /* 0x000000ffff0c7224 */ /* 0x000fe400078e0a07 */
[----:B------:R-:W-:Y:S01]  /*3f50*/  @!P1 IMAD.IADD R2, R2, 0x1, -R9 ;  /* 0x0000000102029824 */ /* 0x000fe200078e0a09 */
[----:B------:R-:W-:Y:S01]  /*3f60*/  ISETP.GE.AND P1, PT, R19, RZ, PT ;  /* 0x000000ff1300720c */ /* 0x000fe20003f26270 */
[C---:B------:R-:W-:Y:S02]  /*3f70*/  IMAD R12, R9.reuse, R12, R15 ;  /* 0x0000000c090c7224 */ /* 0x040fe400078e020f */
[C---:B------:R-:W-:Y:S02]  /*3f80*/  VIADD R13, R0.reuse, 0x45 ;  /* 0x00000045000d7836 */ /* 0x040fe40000000000 */
[----:B------:R-:W-:Y:S02]  /*3f90*/  VIADD R15, R0, 0x46 ;  /* 0x00000046000f7836 */ /* 0x000fe40000000000 */
[----:B0-----:R-:W-:Y:S01]  /*3fa0*/  IMAD.MOV.U32 R23, RZ, RZ, R2 ;  /* 0x000000ffff177224 */ /* 0x001fe200078e0002 */
[----:B------:R-:W-:Y:S01]  /*3fb0*/  IABS R7, R13 ;  /* 0x0000000d00077213 */ /* 0x000fe20000000000 */
[--C-:B------:R-:W-:Y:S01]  /*3fc0*/  @!P4 IMAD.IADD R6, R6, 0x1, -R9.reuse ;  /* 0x000000010606c824 */ /* 0x100fe200078e0a09 */
[----:B------:R-:W-:Y:S01]  /*3fd0*/  IABS R11, R15 ;  /* 0x0000000f000b7213 */ /* 0x000fe20000000000 */
[----:B------:R-:W-:Y:S01]  /*3fe0*/  @!P6 IMAD.IADD R8, R8, 0x1, -R9 ;  /* 0x000000010808e824 */ /* 0x000fe200078e0a09 */
[C---:B------:R-:W-:Y:S01]  /*3ff0*/  ISETP.GT.U32.AND P4, PT, R9.reuse, R14, PT ;  /* 0x0000000e0900720c */ /* 0x040fe20003f84070 */
[----:B------:R-:W-:Y:S01]  /*4000*/  @!P2 IMAD.MOV R23, RZ, RZ, -R23 ;  /* 0x000000ffff17a224 */ /* 0x000fe200078e0a17 */
[C---:B------:R-:W-:Y:S01]  /*4010*/  ISETP.GT.U32.AND P2, PT, R9.reuse, R6, PT ;  /* 0x000000060900720c */ /* 0x040fe20003f44070 */
[----:B------:R-:W-:Y:S01]  /*4020*/  IMAD.HI.U32 R2, R10, R7, RZ ;  /* 0x000000070a027227 */ /* 0x000fe200078e00ff */
[----:B------:R-:W-:-:S02]  /*4030*/  ISETP.GT.U32.AND P6, PT, R9, R8, PT ;  /* 0x000000080900720c */ /* 0x000fc40003fc4070 */
[----:B------:R0:W-:Y:S01]  /*4040*/  STL [R1+0x2dc], R23 ;  /* 0x0002dc1701007387 */ /* 0x0001e20000100800 */
[----:B------:R-:W-:-:S04]  /*4050*/  IMAD.HI.U32 R3, R10, R11, RZ ;  /* 0x0000000b0a037227 */ /* 0x000fc800078e00ff */
[C---:B------:R-:W-:Y:S02]  /*4060*/  IMAD R16, R9.reuse, R20, R17 ;  /* 0x0000001409107224 */ /* 0x040fe400078e0211 */
[----:B------:R-:W-:Y:S02]  /*4070*/  IMAD.MOV R2, RZ, RZ, -R2 ;  /* 0x000000ffff027224 */ /* 0x000fe400078e0a02 */
[----:B------:R-:W-:Y:S01]  /*4080*/  @!P4 IMAD.IADD R14, R14, 0x1, -R9 ;  /* 0x000000010e0ec824 */ /* 0x000fe200078e0a09 */
[C---:B------:R-:W-:Y:S01]  /*4090*/  ISETP.GT.U32.AND P4, PT, R9.reuse, R16, PT ;  /* 0x000000100900720c */ /* 0x040fe20003f84070 */
[----:B0-----:R-:W-:Y:S02]  /*40a0*/  IMAD.MOV.U32 R23, RZ, RZ, R4 ;  /* 0x000000ffff177224 */ /* 0x001fe400078e0004 */
[----:B------:R-:W-:Y:S02]  /*40b0*/  IMAD.MOV R4, RZ, RZ, -R3 ;  /* 0x000000ffff047224 */ /* 0x000fe400078e0a03 */
[----:B------:R-:W-:Y:S01]  /*40c0*/  @!P0 IMAD.MOV R23, RZ, RZ, -R23 ;  /* 0x000000ffff178224 */ /* 0x000fe200078e0a17 */
[C---:B------:R-:W-:Y:S01]  /*40d0*/  ISETP.GT.U32.AND P0, PT, R9.reuse, R12, PT ;  /* 0x0000000c0900720c */ /* 0x040fe20003f04070 */
[----:B------:R-:W-:-:S02]  /*40e0*/  IMAD R2, R9, R2, R7 ;  /* 0x0000000209027224 */ /* 0x000fc400078e0207 */
[C---:B------:R-:W-:Y:S01]  /*40f0*/  IMAD R4, R9.reuse, R4, R11 ;  /* 0x0000000409047224 */ /* 0x040fe200078e020b */
[----:B------:R0:W-:Y:S01]  /*4100*/  STL [R1+0x2e0], R23 ;  /* 0x0002e01701007387 */ /* 0x0001e20000100800 */
[----:B------:R-:W-:Y:S02]  /*4110*/  VIADD R17, R0, 0x47 ;  /* 0x0000004700117836 */ /* 0x000fe40000000000 */
[--C-:B------:R-:W-:Y:S01]  /*4120*/  @!P2 IMAD.IADD R6, R6, 0x1, -R9.reuse ;  /* 0x000000010606a824 */ /* 0x100fe200078e0a09 */
[C---:B------:R-:W-:Y:S01]  /*4130*/  ISETP.GT.U32.AND P2, PT, R9.reuse, R2, PT ;  /* 0x000000020900720c */ /* 0x040fe20003f44070 */
[--C-:B------:R-:W-:Y:S01]  /*4140*/  @!P6 IMAD.IADD R8, R8, 0x1, -R9.reuse ;  /* 0x000000010808e824 */ /* 0x100fe200078e0a09 */
[----:B------:R-:W-:Y:S01]  /*4150*/  ISETP.GT.U32.AND P6, PT, R9, R4, PT ;  /* 0x000000040900720c */ /* 0x000fe20003fc4070 */
[----:B------:R-:W-:Y:S01]  /*4160*/  VIADD R19, R0, 0x48 ;  /* 0x0000004800137836 */ /* 0x000fe20000000000 */
[----:B------:R-:W-:Y:S01]  /*4170*/  IABS R18, R17 ;  /* 0x0000001100127213 */ /* 0x000fe20000000000 */
[--C-:B------:R-:W-:Y:S01]  /*4180*/  @!P0 IMAD.IADD R12, R12, 0x1, -R9.reuse ;  /* 0x000000010c0c8824 */ /* 0x100fe200078e0a09 */
[----:B------:R-:W-:Y:S01]  /*4190*/  ISETP.GE.AND P0, PT, R21, RZ, PT ;  /* 0x000000ff1500720c */ /* 0x000fe20003f06270 */
[----:B------:R-:W-:Y:S01]  /*41a0*/  @!P4 IMAD.IADD R16, R16, 0x1, -R9 ;  /* 0x000000011010c824 */ /* 0x000fe200078e0a09 */
[----:B------:R-:W-:Y:S01]  /*41b0*/  IABS R20, R19 ;  /* 0x0000001300147213 */ /* 0x000fe20000000000 */
[----:B------:R-:W-:Y:S01]  /*41c0*/  IMAD.HI.U32 R3, R10, R18, RZ ;  /* 0x000000120a037227 */ /* 0x000fe200078e00ff */
[----:B------:R-:W-:-:S03]  /*41d0*/  ISETP.GE.AND P4, PT, R22, RZ, PT ;  /* 0x000000ff1600720c */ /* 0x000fc60003f86270 */
[----:B------:R-:W-:Y:S02]  /*41e0*/  IMAD.MOV R3, RZ, RZ, -R3 ;  /* 0x000000ffff037224 */ /* 0x000fe400078e0a03 */
[--C-:B------:R-:W-:Y:S01]  /*41f0*/  @!P2 IMAD.IADD R2, R2, 0x1, -R9.reuse ;  /* 0x000000010202a824 */ /* 0x100fe200078e0a09 */
[C---:B------:R-:W-:Y:S01]  /*4200*/  ISETP.GT.U32.AND P2, PT, R9.reuse, R12, PT ;  /* 0x0000000c0900720c */ /* 0x040fe20003f44070 */
[----:B------:R-:W-:Y:S02]  /*4210*/  IMAD.MOV.U32 R24, RZ, RZ, R14 ;  /* 0x000000ffff187224 */ /* 0x000fe400078e000e */
[----:B------:R-:W-:Y:S01]  /*4220*/  @!P6 IMAD.IADD R4, R4, 0x1, -R9 ;  /* 0x000000010404e824 */ /* 0x000fe200078e0a09 */
[C---:B------:R-:W-:Y:S01]  /*4230*/  ISETP.GT.U32.AND P6, PT, R9.reuse, R16, PT ;  /* 0x000000100900720c */ /* 0x040fe20003fc4070 */
[----:B------:R-:W-:Y:S02]  /*4240*/  IMAD R18, R9, R3, R18 ;  /* 0x0000000309127224 */ /* 0x000fe400078e0212 */
[----:B------:R-:W-:-:S04]  /*4250*/  IMAD.HI.U32 R7, R10, R20, RZ ;  /* 0x000000140a077227 */ /* 0x000fc800078e00ff */
[----:B------:R-:W-:Y:S02]  /*4260*/  IMAD.MOV.U32 R3, RZ, RZ, R8 ;  /* 0x000000ffff037224 */ /* 0x000fe400078e0008 */
[----:B------:R-:W-:Y:S01]  /*4270*/  @!P5 IMAD.MOV R24, RZ, RZ, -R24 ;  /* 0x000000ffff18d224 */ /* 0x000fe200078e0a18 */
[C---:B------:R-:W-:Y:S01]  /*4280*/  ISETP.GT.U32.AND P5, PT, R9.reuse, R2, PT ;  /* 0x000000020900720c */ /* 0x040fe20003fa4070 */
[----:B0-----:R-:W-:Y:S02]  /*4290*/  IMAD.MOV.U32 R23, RZ, RZ, R6 ;  /* 0x000000ffff177224 */ /* 0x001fe400078e0006 */
[----:B------:R-:W-:Y:S01]  /*42a0*/  IMAD.MOV R7, RZ, RZ, -R7 ;  /* 0x000000ffff077224 */ /* 0x000fe200078e0a07 */
[----:B------:R-:W-:Y:S01]  /*42b0*/  STL [R1+0x1b4], R24 ;  /* 0x0001b41801007387 */ /* 0x000fe20000100800 */
[C---:B------:R-:W-:Y:S02]  /*42c0*/  VIADD R21, R0.reuse, 0x49 ;  /* 0x0000004900157836 */ /* 0x040fe40000000000 */
[----:B------:R-:W-:Y:S01]  /*42d0*/  @!P1 IMAD.MOV R3, RZ, RZ, -R3 ;  /* 0x000000ffff039224 */ /* 0x000fe200078e0a03 */
[----:B------:R-:W-:Y:S01]  /*42e0*/  ISETP.GT.U32.AND P1, PT, R9, R18, PT ;  /* 0x000000120900720c */ /* 0x000fe20003f24070 */
[----:B------:R-:W-:-:S02]  /*42f0*/  VIADD R22, R0, 0x4a ;  /* 0x0000004a00167836 */ /* 0x000fc40000000000 */
[----:B------:R-:W-:Y:S01]  /*4300*/  @!P3 IMAD.MOV R23, RZ, RZ, -R23 ;  /* 0x000000ffff17b224 */ /* 0x000fe200078e0a17 */
[C---:B------:R-:W-:Y:S01]  /*4310*/  ISETP.GT.U32.AND P3, PT, R9.reuse, R4, PT ;  /* 0x000000040900720c */ /* 0x040fe20003f64070 */
[----:B------:R-:W-:Y:S01]  /*4320*/  IMAD R20, R9, R7, R20 ;  /* 0x0000000709147224 */ /* 0x000fe200078e0214 */
[----:B------:R-:W-:Y:S01]  /*4330*/  IABS R7, R21 ;  /* 0x0000001500077213 */ /* 0x000fe20000000000 */
[--C-:B------:R-:W-:Y:S01]  /*4340*/  @!P2 IMAD.IADD R12, R12, 0x1, -R9.reuse ;  /* 0x000000010c0ca824 */ /* 0x100fe200078e0a09 */
[----:B------:R-:W-:Y:S01]  /*4350*/  STL [R1+0x1b0], R23 ;  /* 0x0001b01701007387 */ /* 0x000fe20000100800 */
[----:B------:R-:W-:Y:S01]  /*4360*/  IABS R11, R22 ;  /* 0x00000016000b7213 */ /* 0x000fe20000000000 */
[--C-:B------:R-:W-:Y:S01]  /*4370*/  @!P6 IMAD.IADD R16, R16, 0x1, -R9.reuse ;  /* 0x000000011010e824 */ /* 0x100fe200078e0a09 */
[----:B------:R-:W-:Y:S01]  /*4380*/  ISETP.GE.AND P2, PT, R13, RZ, PT ;  /* 0x000000ff0d00720c */ /* 0x000fe20003f46270 */
[----:B------:R0:W-:Y:S01]  /*4390*/  STL [R1+0x1ac], R3 ;  /* 0x0001ac0301007387 */ /* 0x0001e20000100800 */
[----:B------:R-:W-:Y:S01]  /*43a0*/  ISETP.GT.U32.AND P6, PT, R9, R20, PT ;  /* 0x000000140900720c */ /* 0x000fe20003fc4070 */
[----:B------:R-:W-:Y:S01]  /*43b0*/  @!P5 IMAD.IADD R2, R2, 0x1, -R9 ;  /* 0x000000010202d824 */ /* 0x000fe200078e0a09 */
[----:B------:R-:W-:Y:S01]  /*43c0*/  ISETP.GE.AND P5, PT, R15, RZ, PT ;  /* 0x000000ff0f00720c */ /* 0x000fe20003fa6270 */
[----:B------:R-:W-:-:S04]  /*43d0*/  IMAD.HI.U32 R6, R10, R11, RZ ;  /* 0x0000000b0a067227 */ /* 0x000fc800078e00ff */
[----:B------:R-:W-:Y:S01]  /*43e0*/  @!P1 IMAD.IADD R18, R18, 0x1, -R9 ;  /* 0x0000000112129824 */ /* 0x000fe200078e0a09 */
[----:B------:R-:W-:Y:S01]  /*43f0*/  ISETP.GE.AND P1, PT, R19, RZ, PT ;  /* 0x000000ff1300720c */ /* 0x000fe20003f26270 */
[----:B0-----:R-:W-:-:S04]  /*4400*/  IMAD.HI.U32 R3, R10, R7, RZ ;  /* 0x000000070a037227 */ /* 0x001fc800078e00ff */
[----:B------:R-:W-:Y:S02]  /*4410*/  IMAD.MOV R8, RZ, RZ, -R3 ;  /* 0x000000ffff087224 */ /* 0x000fe400078e0a03 */
[----:B------:R-:W-:Y:S02]  /*4420*/  IMAD.MOV.U32 R23, RZ, RZ, R12 ;  /* 0x000000ffff177224 */ /* 0x000fe400078e000c */
[----:B------:R-:W-:Y:S02]  /*4430*/  IMAD.MOV R12, RZ, RZ, -R6 ;  /* 0x000000ffff0c7224 */ /* 0x000fe400078e0a06 */
[----:B------:R-:W-:Y:S01]  /*4440*/  @!P3 IMAD.IADD R4, R4, 0x1, -R9 ;  /* 0x000000010404b824 */ /* 0x000fe200078e0a09 */
[----:B------:R-:W-:Y:S01]  /*4450*/  ISETP.GE.AND P3, PT, R17, RZ, PT ;  /* 0x000000ff1100720c */ /* 0x000fe20003f66270 */
[----:B------:R-:W-:Y:S01]  /*4460*/  @!P0 IMAD.MOV R23, RZ, RZ, -R23 ;  /* 0x000000ffff178224 */ /* 0x000fe200078e0a17 */
[C---:B------:R-:W-:Y:S01]  /*4470*/  ISETP.GT.U32.AND P0, PT, R9.reuse, R18, PT ;  /* 0x000000120900720c */ /* 0x040fe20003f04070 */
[----:B------:R-:W-:-:S02]  /*4480*/  IMAD R6, R9, R8, R7 ;  /* 0x0000000809067224 */ /* 0x000fc400078e0207 */
[----:B------:R-:W-:Y:S01]  /*4490*/  IMAD.MOV.U32 R3, RZ, RZ, R2 ;  /* 0x000000ffff037224 */ /* 0x000fe200078e0002 */
[----:B------:R-:W-:Y:S01]  /*44a0*/  STL [R1+0x1a8], R23 ;  /* 0x0001a81701007387 */ /* 0x000fe20000100800 */
[----:B------:R-:W-:Y:S02]  /*44b0*/  IMAD.MOV.U32 R14, RZ, RZ, R16 ;  /* 0x000000ffff0e7224 */ /* 0x000fe400078e0010 */
[----:B------:R-:W-:Y:S01]  /*44c0*/  @!P6 IMAD.IADD R20, R20, 0x1, -R9 ;  /* 0x000000011414e824 */ /* 0x000fe200078e0a09 */
[----:B------:R-:W-:Y:S01]  /*44d0*/  ISETP.GE.AND P6, PT, R21, RZ, PT ;  /* 0x000000ff1500720c */ /* 0x000fe20003fc6270 */
[C---:B------:R-:W-:Y:S02]  /*44e0*/  IMAD R2, R9.reuse, R12, R11 ;  /* 0x0000000c09027224 */ /* 0x040fe400078e020b */
[----:B------:R-:W-:Y:S02]  /*44f0*/  IMAD.MOV.U32 R13, RZ, RZ, R4 ;  /* 0x000000ffff0d7224 */ /* 0x000fe400078e0004 */
[----:B------:R-:W-:Y:S01]  /*4500*/  @!P2 IMAD.MOV R3, RZ, RZ, -R3 ;  /* 0x000000ffff03a224 */ /* 0x000fe200078e0a03 */
[C---:B------:R-:W-:Y:S01]  /*4510*/  ISETP.GT.U32.AND P2, PT, R9.reuse, R6, PT ;  /* 0x000000060900720c */ /* 0x040fe20003f44070 */
[----:B------:R-:W-:Y:S01]  /*4520*/  @!P4 IMAD.MOV R14, RZ, RZ, -R14 ;  /* 0x000000ffff0ec224 */ /* 0x000fe200078e0a0e */
[C---:B------:R-:W-:Y:S01]  /*4530*/  ISETP.GT.U32.AND P4, PT, R9.reuse, R20, PT ;  /* 0x000000140900720c */ /* 0x040fe20003f84070 */
[----:B------:R-:W-:Y:S01]  /*4540*/  @!P5 IMAD.MOV R13, RZ, RZ, -R13 ;  /* 0x000000ffff0dd224 */ /* 0x000fe200078e0a0d */
[C---:B------:R-:W-:Y:S01]  /*4550*/  ISETP.GT.U32.AND P5, PT, R9.reuse, R2, PT ;  /* 0x000000020900720c */ /* 0x040fe20003fa4070 */
[--C-:B------:R-:W-:Y:S01]  /*4560*/  @!P0 IMAD.IADD R18, R18, 0x1, -R9.reuse ;  /* 0x0000000112128824 */ /* 0x100fe200078e0a09 */
[----:B------:R-:W-:Y:S01]  /*4570*/  STL [R1+0x2e4], R14 ;  /* 0x0002e40e01007387 */ /* 0x000fe20000100800 */
[----:B------:R-:W-:Y:S01]  /*4580*/  VIADD R4, R0, 0x4c ;  /* 0x0000004c00047836 */ /* 0x000fe20000000000 */
[----:B------:R-:W-:Y:S01]  /*4590*/  ISETP.GE.AND P0, PT, R22, RZ, PT ;  /* 0x000000ff1600720c */ /* 0x000fe20003f06270 */
[----:B------:R-:W-:Y:S01]  /*45a0*/  IMAD.MOV.U32 R8, RZ, RZ, R18 ;  /* 0x000000ffff087224 */ /* 0x000fe200078e0012 */
[----:B------:R0:W-:Y:S01]  /*45b0*/  STL [R1+0x2e8], R3 ;  /* 0x0002e80301007387 */ /* 0x0001e20000100800 */
[----:B------:R-:W-:Y:S01]  /*45c0*/  VIADD R18, R0, 0x55 ;  /* 0x0000005500127836 */ /* 0x000fe20000000000 */
[----:B------:R-:W-:Y:S01]  /*45d0*/  IABS R11, R4 ;  /* 0x00000004000b7213 */ /* 0x000fe20000000000 */
[--C-:B------:R-:W-:Y:S01]  /*45e0*/  @!P2 IMAD.IADD R6, R6, 0x1, -R9.reuse ;  /* 0x000000010606a824 */ /* 0x100fe200078e0a09 */
[----:B------:R-:W-:Y:S01]  /*45f0*/  STL [R1+0x2ec], R13 ;  /* 0x0002ec0d01007387 */ /* 0x000fe20000100800 */
[--C-:B------:R-:W-:Y:S01]  /*4600*/  @!P4 IMAD.IADD R20, R20, 0x1, -R9.reuse ;  /* 0x000000011414c824 */ /* 0x100fe200078e0a09 */
[----:B------:R-:W-:Y:S01]  /*4610*/  ISETP.GE.AND P2, PT, R4, RZ, PT ;  /* 0x000000ff0400720c */ /* 0x000fe20003f46270 */
[----:B------:R-:W-:Y:S01]  /*4620*/  @!P5 IMAD.IADD R2, R2, 0x1, -R9 ;  /* 0x000000010202d824 */ /* 0x000fe200078e0a09 */
[----:B------:R-:W-:Y:S01]  /*4630*/  ISETP.GT.U32.AND P5, PT, R9, R6, PT ;  /* 0x000000060900720c */ /* 0x000fe20003fa4070 */
[----:B------:R-:W-:-:S02]  /*4640*/  @!P3 IMAD.MOV R8, RZ, RZ, -R8 ;  /* 0x000000ffff08b224 */ /* 0x000fc400078e0a08 */
[----:B0-----:R-:W-:Y:S01]  /*4650*/  VIADD R3, R0, 0x4b ;  /* 0x0000004b00037836 */ /* 0x001fe20000000000 */
[----:B------:R-:W-:Y:S01]  /*4660*/  ISETP.GT.U32.AND P3, PT, R9, R2, PT ;  /* 0x000000020900720c */ /* 0x000fe20003f64070 */
[C---:B------:R-:W-:Y:S01]  /*4670*/  IMAD.HI.U32 R4, R10.reuse, R11, RZ ;  /* 0x0000000b0a047227 */ /* 0x040fe200078e00ff */
[----:B------:R0:W-:Y:S02]  /*4680*/  STL [R1+0x2f0], R8 ;  /* 0x0002f00801007387 */ /* 0x0001e40000100800 */
[----:B------:R-:W-:Y:S01]  /*4690*/  IABS R7, R3 ;  /* 0x0000000300077213 */ /* 0x000fe20000000000 */
[----:B------:R-:W-:Y:S01]  /*46a0*/  IMAD.MOV R12, RZ, RZ, -R4 ;  /* 0x000000ffff0c7224 */ /* 0x000fe200078e0a04 */
[----:B------:R-:W-:Y:S01]  /*46b0*/  ISETP.GE.AND P4, PT, R3, RZ, PT ;  /* 0x000000ff0300720c */ /* 0x000fe20003f86270 */
[----:B------:R-:W-:Y:S02]  /*46c0*/  IMAD.MOV.U32 R14, RZ, RZ, R20 ;  /* 0x000000ffff0e7224 */ /* 0x000fe400078e0014 */
[----:B------:R-:W-:-:S04]  /*46d0*/  IMAD.HI.U32 R3, R10, R7, RZ ;  /* 0x000000070a037227 */ /* 0x000fc800078e00ff */
[----:B0-----:R-:W-:Y:S02]  /*46e0*/  IMAD.MOV R8, RZ, RZ, -R3 ;  /* 0x000000ffff087224 */ /* 0x001fe400078e0a03 */
[----:B------:R-:W-:Y:S02]  /*46f0*/  @!P5 IMAD.IADD R6, R6, 0x1, -R9 ;  /* 0x000000010606d824 */ /* 0x000fe400078e0a09 */
[C---:B------:R-:W-:Y:S02]  /*4700*/  IMAD R4, R9.reuse, R8, R7 ;  /* 0x0000000809047224 */ /* 0x040fe400078e0207 */
[----:B------:R-:W-:Y:S02]  /*4710*/  VIADD R13, R0, 0x4d ;  /* 0x0000004d000d7836 */ /* 0x000fe40000000000 */
[C---:B------:R-:W-:Y:S01]  /*4720*/  IMAD R8, R9.reuse, R12, R11 ;  /* 0x0000000c09087224 */ /* 0x040fe200078e020b */
[----:B------:R-:W-:Y:S01]  /*4730*/  ISETP.GT.U32.AND P5, PT, R9, R4, PT ;  /* 0x000000040900720c */ /* 0x000fe20003fa4070 */
[----:B------:R-:W-:-:S02]  /*4740*/  IMAD.MOV.U32 R15, RZ, RZ, R6 ;  /* 0x000000ffff0f7224 */ /* 0x000fc400078e0006 */
[----:B------:R-:W-:Y:S01]  /*4750*/  @!P1 IMAD.MOV R14, RZ, RZ, -R14 ;  /* 0x000000ffff0e9224 */ /* 0x000fe200078e0a0e */
[----:B------:R-:W-:Y:S01]  /*4760*/  ISETP.GE.AND P1, PT, R13, RZ, PT ;  /* 0x000000ff0d00720c */ /* 0x000fe20003f26270 */
[----:B------:R-:W-:Y:S01]  /*4770*/  @!P6 IMAD.MOV R15, RZ, RZ, -R15 ;  /* 0x000000ffff0fe224 */ /* 0x000fe200078e0a0f */
[----:B------:R-:W-:Y:S01]  /*4780*/  IABS R13, R13 ;  /* 0x0000000d000d7213 */ /* 0x000fe20000000000 */
[----:B------:R-:W-:Y:S01]  /*4790*/  VIADD R3, R0, 0x4e ;  /* 0x0000004e00037836 */ /* 0x000fe20000000000 */
[----:B------:R-:W-:Y:S01]  /*47a0*/  ISETP.GT.U32.AND P6, PT, R9, R8, PT ;  /* 0x000000080900720c */ /* 0x000fe20003fc4070 */
[----:B------:R-:W-:Y:S01]  /*47b0*/  @!P3 IMAD.IADD R2, R2, 0x1, -R9 ;  /* 0x000000010202b824 */ /* 0x000fe200078e0a09 */
[----:B------:R0:W-:Y:S01]  /*47c0*/  STL [R1+0x1a4], R14 ;  /* 0x0001a40e01007387 */ /* 0x0001e20000100800 */
[----:B------:R-:W-:Y:S01]  /*47d0*/  IMAD.MOV.U32 R7, RZ, RZ, R13 ;  /* 0x000000ffff077224 */ /* 0x000fe200078e000d */
[----:B------:R-:W-:Y:S01]  /*47e0*/  ISETP.GE.AND P3, PT, R3, RZ, PT ;  /* 0x000000ff0300720c */ /* 0x000fe20003f66270 */
[----:B------:R-:W-:Y:S01]  /*47f0*/  @!P5 IMAD.IADD R4, R4, 0x1, -R9 ;  /* 0x000000010404d824 */ /* 0x000fe200078e0a09 */
[----:B------:R-:W-:Y:S01]  /*4800*/  IABS R11, R3 ;  /* 0x00000003000b7213 */ /* 0x000fe20000000000 */
[----:B------:R-:W-:Y:S01]  /*4810*/  VIADD R12, R0, 0x4f ;  /* 0x0000004f000c7836 */ /* 0x000fe20000000000 */
[----:B------:R-:W-:Y:S01]  /*4820*/  STL [R1+0x1a0], R15 ;  /* 0x0001a00f01007387 */ /* 0x000fe20000100800 */
[----:B------:R-:W-:Y:S01]  /*4830*/  IMAD.HI.U32 R3, R10, R7, RZ ;  /* 0x000000070a037227 */ /* 0x000fe200078e00ff */
[----:B------:R-:W-:-:S03]  /*4840*/  ISETP.GT.U32.AND P5, PT, R9, R4, PT ;  /* 0x000000040900720c */ /* 0x000fc60003fa4070 */
[----:B0-----:R-:W-:Y:S02]  /*4850*/  IMAD.MOV.U32 R14, RZ, RZ, R2 ;  /* 0x000000ffff0e7224 */ /* 0x001fe400078e0002 */
[----:B------:R-:W-:Y:S02]  /*4860*/  VIADD R13, R0, 0x50 ;  /* 0x00000050000d7836 */ /* 0x000fe40000000000 */
[----:B------:R-:W-:Y:S01]  /*4870*/  @!P0 IMAD.MOV R14, RZ, RZ, -R14 ;  /* 0x000000ffff0e8224 */ /* 0x000fe200078e0a0e */
[----:B------:R-:W-:Y:S01]  /*4880*/  ISETP.GE.AND P0, PT, R12, RZ, PT ;  /* 0x000000ff0c00720c */ /* 0x000fe20003f06270 */
[----:B------:R-:W-:Y:S01]  /*4890*/  IMAD.MOV R6, RZ, RZ, -R3 ;  /* 0x000000ffff067224 */ /* 0x000fe200078e0a03 */
[----:B------:R-:W-:Y:S01]  /*48a0*/  IABS R12, R12 ;  /* 0x0000000c000c7213 */ /* 0x000fe20000000000 */
[----:B------:R-:W-:Y:S01]  /*48b0*/  @!P6 IMAD.IADD R8, R8, 0x1, -R9 ;  /* 0x000000010808e824 */ /* 0x000fe200078e0a09 */
[----:B------:R-:W-:Y:S01]  /*48c0*/  IABS R139, R13 ;  /* 0x0000000d008b7213 */ /* 0x000fe20000000000 */
[----:B------:R-:W-:Y:S01]  /*48d0*/  IMAD.HI.U32 R3, R10, R11, RZ ;  /* 0x0000000b0a037227 */ /* 0x000fe200078e00ff */
[----:B------:R0:W-:Y:S02]  /*48e0*/  STL [R1+0x19c], R14 ;  /* 0x00019c0e01007387 */ /* 0x0001e40000100800 */
[C---:B------:R-:W-:Y:S01]  /*48f0*/  ISETP.GT.U32.AND P6, PT, R9.reuse, R8, PT ;  /* 0x000000080900720c */ /* 0x040fe20003fc4070 */
[----:B------:R-:W-:-:S02]  /*4900*/  IMAD R2, R9, R6, R7 ;  /* 0x0000000609027224 */ /* 0x000fc400078e0207 */
[----:B------:R-:W-:Y:S02]  /*4910*/  IMAD.MOV R6, RZ, RZ, -R3 ;  /* 0x000000ffff067224 */ /* 0x000fe400078e0a03 */
[----:B------:R-:W-:-:S04]  /*4920*/  IMAD.HI.U32 R3, R10, R12, RZ ;  /* 0x0000000c0a037227 */ /* 0x000fc800078e00ff */
[----:B------:R-:W-:Y:S01]  /*4930*/  @!P5 IMAD.IADD R4, R4, 0x1, -R9 ;  /* 0x000000010404d824 */ /* 0x000fe200078e0a09 */
[----:B------:R-:W-:Y:S01]  /*4940*/  ISETP.GT.U32.AND P5, PT, R9, R2, PT ;  /* 0x000000020900720c */ /* 0x000fe20003fa4070 */
[----:B------:R-:W-:-:S04]  /*4950*/  IMAD.HI.U32 R7, R10, R139, RZ ;  /* 0x0000008b0a077227 */ /* 0x000fc800078e00ff */
[----:B------:R-:W-:Y:S02]  /*4960*/  IMAD.MOV R3, RZ, RZ, -R3 ;  /* 0x000000ffff037224 */ /* 0x000fe400078e0a03 */
[----:B------:R-:W-:Y:S02]  /*4970*/  IMAD.MOV.U32 R16, RZ, RZ, R4 ;  /* 0x000000ffff107224 */ /* 0x000fe400078e0004 */
[----:B0-----:R-:W-:Y:S02]  /*4980*/  IMAD.MOV R14, RZ, RZ, -R7 ;  /* 0x000000ffff0e7224 */ /* 0x001fe400078e0a07 */
[C---:B------:R-:W-:Y:S02]  /*4990*/  IMAD R4, R9.reuse, R3, R12 ;  /* 0x0000000309047224 */ /* 0x040fe400078e020c */
[C---:B------:R-:W-:Y:S02]  /*49a0*/  IMAD R139, R9.reuse, R14, R139 ;  /* 0x0000000e098b7224 */ /* 0x040fe400078e028b */
[----:B------:R-:W-:Y:S01]  /*49b0*/  @!P6 IMAD.IADD R8, R8, 0x1, -R9 ;  /* 0x000000010808e824 */ /* 0x000fe200078e0a09 */
[----:B------:R-:W-:Y:S01]  /*49c0*/  ISETP.GT.U32.AND P6, PT, R9, R4, PT ;  /* 0x000000040900720c */ /* 0x000fe20003fc4070 */
[----:B------:R-:W-:-:S02]  /*49d0*/  VIADD R15, R0, 0x51 ;  /* 0x00000051000f7836 */ /* 0x000fc40000000000 */
[----:B------:R-:W-:Y:S01]  /*49e0*/  @!P5 IMAD.IADD R2, R2, 0x1, -R9 ;  /* 0x000000010202d824 */ /* 0x000fe200078e0a09 */
[C---:B------:R-:W-:Y:S01]  /*49f0*/  ISETP.GT.U32.AND P5, PT, R9.reuse, R139, PT ;  /* 0x0000008b0900720c */ /* 0x040fe20003fa4070 */
[C---:B------:R-:W-:Y:S01]  /*4a00*/  IMAD R6, R9.reuse, R6, R11 ;  /* 0x0000000609067224 */ /* 0x040fe200078e020b */
[----:B------:R-:W-:Y:S01]  /*4a10*/  IABS R138, R15 ;  /* 0x0000000f008a7213 */ /* 0x000fe20000000000 */
[----:B------:R-:W-:Y:S02]  /*4a20*/  @!P4 IMAD.MOV R16, RZ, RZ, -R16 ;  /* 0x000000ffff10c224 */ /* 0x000fe400078e0a10 */
[----:B------:R-:W-:Y:S01]  /*4a30*/  VIADD R14, R0, 0x52 ;  /* 0x00000052000e7836 */ /* 0x000fe20000000000 */
[----:B------:R-:W-:Y:S01]  /*4a40*/  ISETP.GT.U32.AND P4, PT, R9, R6, PT ;  /* 0x000000060900720c */ /* 0x000fe20003f84070 */
[----:B------:R-:W-:Y:S01]  /*4a50*/  IMAD.HI.U32 R3, R10, R138, RZ ;  /* 0x0000008a0a037227 */ /* 0x000fe200078e00ff */
[----:B------:R0:W-:Y:S02]  /*4a60*/  STL [R1+0x198], R16 ;  /* 0x0001981001007387 */ /* 0x0001e40000100800 */
[----:B------:R-:W-:Y:S01]  /*4a70*/  IABS R137, R14 ;  /* 0x0000000e00897213 */ /* 0x000fe20000000000 */
[----:B------:R-:W-:-:S02]  /*4a80*/  @!P6 IMAD.IADD R4, R4, 0x1, -R9 ;  /* 0x000000010404e824 */ /* 0x000fc400078e0a09 */
[----:B------:R-:W-:Y:S02]  /*4a90*/  IMAD.MOV R3, RZ, RZ, -R3 ;  /* 0x000000ffff037224 */ /* 0x000fe400078e0a03 */
[----:B------:R-:W-:Y:S01]  /*4aa0*/  @!P5 IMAD.IADD R139, R139, 0x1, -R9 ;  /* 0x000000018b8bd824 */ /* 0x000fe200078e0a09 */
[C---:B------:R-:W-:Y:S01]  /*4ab0*/  ISETP.GT.U32.AND P5, PT, R9.reuse, R4, PT ;  /* 0x000000040900720c */ /* 0x040fe20003fa4070 */
[----:B------:R-:W-:Y:S02]  /*4ac0*/  IMAD R138, R9, R3, R138 ;  /* 0x00000003098a7224 */ /* 0x000fe400078e028a */
[----:B------:R-:W-:-:S04]  /*4ad0*/  IMAD.HI.U32 R3, R10, R137, RZ ;  /* 0x000000890a037227 */ /* 0x000fc800078e00ff */
[----:B------:R-:W-:Y:S01]  /*4ae0*/  @!P4 IMAD.IADD R6, R6, 0x1, -R9 ;  /* 0x000000010606c824 */ /* 0x000fe200078e0a09 */
[C---:B------:R-:W-:Y:S01]  /*4af0*/  ISETP.GT.U32.AND P4, PT, R9.reuse, R2, PT ;  /* 0x000000020900720c */ /* 0x040fe20003f84070 */
[----:B------:R-:W-:Y:S02]  /*4b00*/  IMAD.MOV.U32 R7, RZ, RZ, R8 ;  /* 0x000000ffff077224 */ /* 0x000fe400078e0008 */
[----:B------:R-:W-:Y:S01]  /*4b10*/  IMAD.MOV R8, RZ, RZ, -R3 ;  /* 0x000000ffff087224 */ /* 0x000fe200078e0a03 */
[C---:B------:R-:W-:Y:S01]  /*4b20*/  ISETP.GT.U32.AND P6, PT, R9.reuse, R6, PT ;  /* 0x000000060900720c */ /* 0x040fe20003fc4070 */
[----:B------:R-:W-:Y:S02]  /*4b30*/  @!P5 IMAD.IADD R4, R4, 0x1, -R9 ;  /* 0x000000010404d824 */ /* 0x000fe400078e0a09 */
[----:B------:R-:W-:Y:S02]  /*4b40*/  IMAD R137, R9, R8, R137 ;  /* 0x0000000809897224 */ /* 0x000fe400078e0289 */
[----:B0-----:R-:W-:-:S02]  /*4b50*/  VIADD R16, R0, 0x53 ;  /* 0x0000005300107836 */ /* 0x001fc40000000000 */
[----:B------:R-:W-:Y:S01]  /*4b60*/  VIADD R17, R0, 0x54 ;  /* 0x0000005400117836 */ /* 0x000fe20000000000 */
[----:B------:R-:W-:Y:S01]  /*4b70*/  ISETP.GT.U32.AND P5, PT, R9, R137, PT ;  /* 0x000000890900720c */ /* 0x000fe20003fa4070 */
[----:B------:R-:W-:Y:S01]  /*4b80*/  @!P4 IMAD.IADD R2, R2, 0x1, -R9 ;  /* 0x000000010202c824 */ /* 0x000fe200078e0a09 */
[----:B------:R-:W-:Y:S01]  /*4b90*/  IABS R135, R16 ;  /* 0x0000001000877213 */ /* 0x000fe20000000000 */
[----:B------:R-:W-:Y:S01]  /*4ba0*/  @!P2 IMAD.MOV R7, RZ, RZ, -R7 ;  /* 0x000000ffff07a224 */ /* 0x000fe200078e0a07 */
[----:B------:R-:W-:Y:S01]  /*4bb0*/  IABS R11, R17 ;  /* 0x00000011000b7213 */ /* 0x000fe20000000000 */
[----:B------:R-:W-:Y:S01]  /*4bc0*/  @!P6 IMAD.IADD R6, R6, 0x1, -R9 ;  /* 0x000000010606e824 */ /* 0x000fe200078e0a09 */
[----:B------:R-:W-:Y:S01]  /*4bd0*/  ISETP.GE.AND P6, PT, R13, RZ, PT ;  /* 0x000000ff0d00720c */ /* 0x000fe20003fc6270 */
[----:B------:R-:W-:Y:S01]  /*4be0*/  IMAD.HI.U32 R3, R10, R135, RZ ;  /* 0x000000870a037227 */ /* 0x000fe200078e00ff */
[----:B------:R-:W-:Y:S01]  /*4bf0*/  IABS R13, R18 ;  /* 0x00000012000d7213 */ /* 0x000fe20000000000 */
[----:B------:R0:W-:Y:S01]  /*4c00*/  STL [R1+0x2f4], R7 ;  /* 0x0002f40701007387 */ /* 0x0001e20000100800 */
[C---:B------:R-:W-:Y:S01]  /*4c10*/  ISETP.GT.U32.AND P2, PT, R9.reuse, R139, PT ;  /* 0x0000008b0900720c */ /* 0x040fe20003f44070 */
[----:B------:R-:W-:Y:S01]  /*4c20*/  IMAD.MOV R8, RZ, RZ, -R3 ;  /* 0x000000ffff087224 */ /* 0x000fe200078e0a03 */
[----:B------:R-:W-:Y:S01]  /*4c30*/  ISETP.GT.U32.AND P4, PT, R9, R138, PT ;  /* 0x0000008a0900720c */ /* 0x000fe20003f84070 */
[----:B------:R-:W-:-:S02]  /*4c40*/  @!P5 IMAD.IADD R137, R137, 0x1, -R9 ;  /* 0x000000018989d824 */ /* 0x000fc400078e0a09 */
[----:B------:R-:W-:Y:S02]  /*4c50*/  IMAD.MOV.U32 R3, RZ, RZ, R13 ;  /* 0x000000ffff037224 */ /* 0x000fe400078e000d */
[----:B------:R-:W-:Y:S01]  /*4c60*/  IMAD.MOV.U32 R20, RZ, RZ, R2 ;  /* 0x000000ffff147224 */ /* 0x000fe200078e0002 */
[----:B------:R-:W-:Y:S01]  /*4c70*/  ISETP.GT.U32.AND P5, PT, R9, R137, PT ;  /* 0x000000890900720c */ /* 0x000fe20003fa4070 */
[----:B------:R-:W-:-:S04]  /*4c80*/  IMAD.HI.U32 R2, R10, R3, RZ ;  /* 0x000000030a027227 */ /* 0x000fc800078e00ff */
[----:B------:R-:W-:Y:S02]  /*4c90*/  IMAD.MOV R2, RZ, RZ, -R2 ;  /* 0x000000ffff027224 */ /* 0x000fe400078e0a02 */
[----:B0-----:R-:W-:-:S04]  /*4ca0*/  IMAD.HI.U32 R7, R10, R11, RZ ;  /* 0x0000000b0a077227 */ /* 0x001fc800078e00ff */
[----:B------:R-:W-:Y:S02]  /*4cb0*/  IMAD R2, R9, R2, R3 ;  /* 0x0000000209027224 */ /* 0x000fe400078e0203 */
[----:B------:R-:W-:Y:S02]  /*4cc0*/  IMAD.MOV.U32 R19, RZ, RZ, R6 ;  /* 0x000000ffff137224 */ /* 0x000fe400078e0006 */
[----:B------:R-:W-:Y:S02]  /*4cd0*/  IMAD.MOV R12, RZ, RZ, -R7 ;  /* 0x000000ffff0c7224 */ /* 0x000fe400078e0a07 */
[----:B------:R-:W-:Y:S01]  /*4ce0*/  @!P5 IMAD.IADD R137, R137, 0x1, -R9 ;  /* 0x000000018989d824 */ /* 0x000fe200078e0a09 */
[C---:B------:R-:W-:Y:S01]  /*4cf0*/  ISETP.GT.U32.AND P5, PT, R9.reuse, R2, PT ;  /* 0x000000020900720c */ /* 0x040fe20003fa4070 */
[----:B------:R-:W-:Y:S02]  /*4d00*/  @!P1 IMAD.MOV R20, RZ, RZ, -R20 ;  /* 0x000000ffff149224 */ /* 0x000fe400078e0a14 */
[----:B------:R-:W-:-:S02]  /*4d10*/  IMAD R135, R9, R8, R135 ;  /* 0x0000000809877224 */ /* 0x000fc400078e0287 */
[----:B------:R-:W-:Y:S01]  /*4d20*/  @!P3 IMAD.MOV R19, RZ, RZ, -R19 ;  /* 0x000000ffff13b224 */ /* 0x000fe200078e0a13 */
[----:B------:R-:W-:Y:S01]  /*4d30*/  STL [R1+0x2f8], R20 ;  /* 0x0002f81401007387 */ /* 0x000fe20000100800 */
[--C-:B------:R-:W-:Y:S01]  /*4d40*/  @!P2 IMAD.IADD R139, R139, 0x1, -R9.reuse ;  /* 0x000000018b8ba824 */ /* 0x100fe200078e0a09 */
[C---:B------:R-:W-:Y:S01]  /*4d50*/  ISETP.GT.U32.AND P3, PT, R9.reuse, R135, PT ;  /* 0x000000870900720c */ /* 0x040fe20003f64070 */
[----:B------:R-:W-:Y:S01]  /*4d60*/  @!P4 IMAD.IADD R138, R138, 0x1, -R9 ;  /* 0x000000018a8ac824 */ /* 0x000fe200078e0a09 */
[----:B------:R-:W-:Y:S01]  /*4d70*/  STL [R1+0x2fc], R19 ;  /* 0x0002fc1301007387 */ /* 0x000fe20000100800 */
[----:B------:R-:W-:Y:S01]  /*4d80*/  IMAD R8, R9, R12, R11 ;  /* 0x0000000c09087224 */ /* 0x000fe200078e020b */
[----:B------:R-:W-:Y:S01]  /*4d90*/  ISETP.GE.AND P2, PT, R15, RZ, PT ;  /* 0x000000ff0f00720c */ /* 0x000fe20003f46270 */
[----:B------:R-:W-:Y:S01]  /*4da0*/  @!P0 IMAD.MOV R4, RZ, RZ, -R4 ;  /* 0x000000ffff048224 */ /* 0x000fe200078e0a04 */
[C---:B------:R-:W-:Y:S01]  /*4db0*/  ISETP.GT.U32.AND P1, PT, R9.reuse, R138, PT ;  /* 0x0000008a0900720c */ /* 0x040fe20003f24070 */
[----:B------:R-:W-:Y:S01]  /*4dc0*/  VIADD R11, R0, 0x56 ;  /* 0x00000056000b7836 */ /* 0x000fe20000000000 */
[----:B------:R-:W-:Y:S01]  /*4dd0*/  ISETP.GE.AND P4, PT, R14, RZ, PT ;  /* 0x000000ff0e00720c */ /* 0x000fe20003f86270 */
[----:B------:R-:W-:Y:S01]  /*4de0*/  @!P6 IMAD.MOV R139, RZ, RZ, -R139 ;  /* 0x000000ffff8be224 */ /* 0x000fe200078e0a8b */
[----:B------:R0:W-:Y:S01]  /*4df0*/  STL [R1+0x300], R4 ;  /* 0x0003000401007387 */ /* 0x0001e20000100800 */
[----:B------:R-:W-:Y:S01]  /*4e00*/  ISETP.GT.U32.AND P6, PT, R9, R8, PT ;  /* 0x000000080900720c */ /* 0x000fe20003fc4070 */
[----:B------:R-:W-:Y:S01]  /*4e10*/  VIADD R13, R0, 0x57 ;  /* 0x00000057000d7836 */ /* 0x000fe20000000000 */
[----:B------:R-:W-:Y:S01]  /*4e20*/  ISETP.GE.AND P0, PT, R16, RZ, PT ;  /* 0x000000ff1000720c */ /* 0x000fe20003f06270 */
[----:B------:R-:W-:-:S02]  /*4e30*/  @!P5 IMAD.IADD R2, R2, 0x1, -R9 ;  /* 0x000000010202d824 */ /* 0x000fc400078e0a09 */
[--C-:B------:R-:W-:Y:S01]  /*4e40*/  @!P3 IMAD.IADD R135, R135, 0x1, -R9.reuse ;  /* 0x000000018787b824 */ /* 0x100fe200078e0a09 */
[----:B------:R-:W-:Y:S01]  /*4e50*/  IABS R7, R13 ;  /* 0x0000000d00077213 */ /* 0x000fe20000000000 */
[----:B------:R-:W-:Y:S01]  /*4e60*/  VIADD R15, R0, 0x58 ;  /* 0x00000058000f7836 */ /* 0x000fe20000000000 */
[C---:B------:R-:W-:Y:S01]  /*4e70*/  ISETP.GT.U32.AND P5, PT, R9.reuse, R2, PT ;  /* 0x000000020900720c */ /* 0x040fe20003fa4070 */
[--C-:B------:R-:W-:Y:S01]  /*4e80*/  @!P1 IMAD.IADD R138, R138, 0x1, -R9.reuse ;  /* 0x000000018a8a9824 */ /* 0x100fe200078e0a09 */
[----:B0-----:R-:W-:Y:S01]  /*4e90*/  IABS R4, R11 ;  /* 0x0000000b00047213 */ /* 0x001fe20000000000 */
[----:B------:R-:W-:Y:S01]  /*4ea0*/  VIADD R16, R0, 0x59 ;  /* 0x0000005900107836 */ /* 0x000fe20000000000 */
[----:B------:R-:W-:Y:S01]  /*4eb0*/  IABS R133, R15 ;  /* 0x0000000f00857213 */ /* 0x000fe20000000000 */
[----:B------:R-:W-:Y:S01]  /*4ec0*/  @!P6 IMAD.IADD R8, R8, 0x1, -R9 ;  /* 0x000000010808e824 */ /* 0x000fe200078e0a09 */
[----:B------:R-:W-:Y:S01]  /*4ed0*/  ISETP.GT.U32.AND P6, PT, R9, R135, PT ;  /* 0x000000870900720c */ /* 0x000fe20003fc4070 */
[----:B------:R-:W-:Y:S01]  /*4ee0*/  IMAD.HI.U32 R3, R10, R4, RZ ;  /* 0x000000040a037227 */ /* 0x000fe200078e00ff */
[----:B------:R-:W-:-:S02]  /*4ef0*/  IABS R131, R16 ;  /* 0x0000001000837213 */ /* 0x000fc40000000000 */
[----:B------:R-:W-:Y:S01]  /*4f00*/  ISETP.GE.AND P3, PT, R18, RZ, PT ;  /* 0x000000ff1200720c */ /* 0x000fe20003f66270 */
[----:B------:R-:W-:Y:S01]  /*4f10*/  IMAD.MOV R6, RZ, RZ, -R3 ;  /* 0x000000ffff067224 */ /* 0x000fe200078e0a03 */
[----:B------:R-:W-:Y:S01]  /*4f20*/  ISETP.GE.AND P1, PT, R17, RZ, PT ;  /* 0x000000ff1100720c */ /* 0x000fe20003f26270 */
[----:B------:R-:W-:-:S04]  /*4f30*/  IMAD.HI.U32 R3, R10, R7, RZ ;  /* 0x000000070a037227 */ /* 0x000fc800078e00ff */
[C---:B------:R-:W-:Y:S02]  /*4f40*/  IMAD R4, R9.reuse, R6, R4 ;  /* 0x0000000609047224 */ /* 0x040fe400078e0204 */
[----:B------:R-:W-:Y:S02]  /*4f50*/  IMAD.MOV R6, RZ, RZ, -R3 ;  /* 0x000000ffff067224 */ /* 0x000fe400078e0a03 */
[----:B------:R-:W-:Y:S01]  /*4f60*/  @!P2 IMAD.MOV R138, RZ, RZ, -R138 ;  /* 0x000000ffff8aa224 */ /* 0x000fe200078e0a8a */
[C---:B------:R-:W-:Y:S01]  /*4f70*/  ISETP.GT.U32.AND P2, PT, R9.reuse, R8, PT ;  /* 0x000000080900720c */ /* 0x040fe20003f44070 */
[----:B------:R-:W-:Y:S02]  /*4f80*/  IMAD R6, R9, R6, R7 ;  /* 0x0000000609067224 */ /* 0x000fe400078e0207 */
[--C-:B------:R-:W-:Y:S02]  /*4f90*/  @!P5 IMAD.IADD R2, R2, 0x1, -R9.reuse ;  /* 0x000000010202d824 */ /* 0x100fe400078e0a09 */
[----:B------:R-:W-:Y:S01]  /*4fa0*/  @!P6 IMAD.IADD R135, R135, 0x1, -R9 ;  /* 0x000000018787e824 */ /* 0x000fe200078e0a09 */
[C---:B------:R-:W-:Y:S01]  /*4fb0*/  ISETP.GT.U32.AND P5, PT, R9.reuse, R6, PT ;  /* 0x000000060900720c */ /* 0x040fe20003fa4070 */
[----:B------:R-:W-:Y:S01]  /*4fc0*/  IMAD.HI.U32 R3, R10, R133, RZ ;  /* 0x000000850a037227 */ /* 0x000fe200078e00ff */
[----:B------:R-:W-:-:S03]  /*4fd0*/  ISETP.GT.U32.AND P6, PT, R9, R4, PT ;  /* 0x000000040900720c */ /* 0x000fc60003fc4070 */
[----:B------:R-:W-:Y:S02]  /*4fe0*/  IMAD.MOV R12, RZ, RZ, -R3 ;  /* 0x000000ffff0c7224 */ /* 0x000fe400078e0a03 */
[----:B------:R-:W-:Y:S01]  /*4ff0*/  @!P2 IMAD.IADD R8, R8, 0x1, -R9 ;  /* 0x000000010808a824 */ /* 0x000fe200078e0a09 */
[----:B------:R-:W-:Y:S01]  /*5000*/  ISETP.GE.AND P2, PT, R11, RZ, PT ;  /* 0x000000ff0b00720c */ /* 0x000fe20003f46270 */
[----:B------:R-:W-:Y:S02]  /*5010*/  VIADD R11, R0, 0x5a ;  /* 0x0000005a000b7836 */ /* 0x000fe40000000000 */
[----:B------:R-:W-:Y:S02]  /*5020*/  IMAD R133, R9, R12, R133 ;  /* 0x0000000c09857224 */ /* 0x000fe400078e0285 */
[--C-:B------:R-:W-:Y:S01]  /*5030*/  @!P5 IMAD.IADD R6, R6, 0x1, -R9.reuse ;  /* 0x000000010606d824 */ /* 0x100fe200078e0a09 */
[----:B------:R-:W-:Y:S01]  /*5040*/  IABS R129, R11 ;  /* 0x0000000b00817213 */ /* 0x000fe20000000000 */
[----:B------:R-:W-:Y:S01]  /*5050*/  @!P6 IMAD.IADD R4, R4, 0x1, -R9 ;  /* 0x000000010404e824 */ /* 0x000fe200078e0a09 */
[----:B------:R-:W-:Y:S01]  /*5060*/  ISETP.GE.AND P6, PT, R13, RZ, PT ;  /* 0x000000ff0d00720c */ /* 0x000fe20003fc6270 */
[----:B------:R-:W-:Y:S01]  /*5070*/  IMAD.HI.U32 R7, R10, R131, RZ ;  /* 0x000000830a077227 */ /* 0x000fe200078e00ff */
[----:B------:R-:W-:-:S03]  /*5080*/  ISETP.GT.U32.AND P5, PT, R9, R6, PT ;  /* 0x000000060900720c */ /* 0x000fc60003fa4070 */
[----:B------:R-:W-:-:S04]  /*5090*/  IMAD.HI.U32 R3, R10, R129, RZ ;  /* 0x000000810a037227 */ /* 0x000fc800078e00ff */
[----:B------:R-:W-:Y:S02]  /*50a0*/  IMAD.MOV R12, RZ, RZ, -R3 ;  /* 0x000000ffff0c7224 */ /* 0x000fe400078e0a03 */
[----:B------:R-:W-:Y:S01]  /*50b0*/  @!P4 IMAD.MOV R137, RZ, RZ, -R137 ;  /* 0x000000ffff89c224 */ /* 0x000fe200078e0a89 */
[C---:B------:R-:W-:Y:S01]  /*50c0*/  ISETP.GT.U32.AND P4, PT, R9.reuse, R4, PT ;  /* 0x000000040900720c */ /* 0x040fe20003f84070 */
[C---:B------:R-:W-:Y:S02]  /*50d0*/  IMAD R129, R9.reuse, R12, R129 ;  /* 0x0000000c09817224 */ /* 0x040fe400078e0281 */
[----:B------:R-:W-:Y:S02]  /*50e0*/  IMAD.MOV R14, RZ, RZ, -R7 ;  /* 0x000000ffff0e7224 */ /* 0x000fe400078e0a07 */
[----:B------:R-:W-:Y:S01]  /*50f0*/  @!P5 IMAD.IADD R6, R6, 0x1, -R9 ;  /* 0x000000010606d824 */ /* 0x000fe200078e0a09 */
[----:B------:R-:W-:Y:S01]  /*5100*/  ISETP.GT.U32.AND P5, PT, R9, R129, PT ;  /* 0x000000810900720c */ /* 0x000fe20003fa4070 */
[----:B------:R-:W-:-:S02]  /*5110*/  VIADD R7, R0, 0x5b ;  /* 0x0000005b00077836 */ /* 0x000fc40000000000 */
[----:B------:R-:W-:Y:S01]  /*5120*/  @!P0 IMAD.MOV R135, RZ, RZ, -R135 ;  /* 0x000000ffff878224 */ /* 0x000fe200078e0a87 */
[C---:B------:R-:W-:Y:S01]  /*5130*/  ISETP.GT.U32.AND P0, PT, R9.reuse, R133, PT ;  /* 0x000000850900720c */ /* 0x040fe20003f04070 */
[C---:B------:R-:W-:Y:S01]  /*5140*/  IMAD R131, R9.reuse, R14, R131 ;  /* 0x0000000e09837224 */ /* 0x040fe200078e0283 */
[----:B------:R-:W-:Y:S01]  /*5150*/  IABS R127, R7 ;  /* 0x00000007007f7213 */ /* 0x000fe20000000000 */
[----:B------:R-:W-:Y:S02]  /*5160*/  IMAD.MOV.U32 R19, RZ, RZ, R2 ;  /* 0x000000ffff137224 */ /* 0x000fe400078e0002 */
[----:B------:R-:W-:Y:S02]  /*5170*/  IMAD.MOV.U32 R20, RZ, RZ, R8 ;  /* 0x000000ffff147224 */ /* 0x000fe400078e0008 */
[----:B------:R-:W-:Y:S01]  /*5180*/  @!P3 IMAD.MOV R19, RZ, RZ, -R19 ;  /* 0x000000ffff13b224 */ /* 0x000fe200078e0a13 */
[----:B------:R-:W-:Y:S01]  /*5190*/  ISETP.GT.U32.AND P3, PT, R9, R131, PT ;  /* 0x000000830900720c */ /* 0x000fe20003f64070 */
[----:B------:R-:W-:-:S02]  /*51a0*/  VIADD R8, R0, 0x5c ;  /* 0x0000005c00087836 */ /* 0x000fc40000000000 */
[----:B------:R-:W-:Y:S01]  /*51b0*/  @!P4 IMAD.IADD R4, R4, 0x1, -R9 ;  /* 0x000000010404c824 */ /* 0x000fe200078e0a09 */
[----:B------:R-:W-:Y:S01]  /*51c0*/  ISETP.GE.AND P4, PT, R16, RZ, PT ;  /* 0x000000ff1000720c */ /* 0x000fe20003f86270 */
[----:B------:R-:W-:Y:S01]  /*51d0*/  IMAD.HI.U32 R2, R10, R127, RZ ;  /* 0x0000007f0a027227 */ /* 0x000fe200078e00ff */
[----:B------:R-:W-:-:S03]  /*51e0*/  IABS R3, R8 ;  /* 0x0000000800037213 */ /* 0x000fc60000000000 */
[--C-:B------:R-:W-:Y:S02]  /*51f0*/  @!P5 IMAD.IADD R129, R129, 0x1, -R9.reuse ;  /* 0x000000018181d824 */ /* 0x100fe400078e0a09 */
[----:B------:R-:W-:Y:S01]  /*5200*/  @!P0 IMAD.IADD R133, R133, 0x1, -R9 ;  /* 0x0000000185858824 */ /* 0x000fe200078e0a09 */
[----:B------:R-:W-:Y:S01]  /*5210*/  ISETP.GE.AND P0, PT, R11, RZ, PT ;  /* 0x000000ff0b00720c */ /* 0x000fe20003f06270 */
[----:B------:R-:W-:Y:S01]  /*5220*/  IMAD.MOV.U32 R13, RZ, RZ, R4 ;  /* 0x000000ffff0d7224 */ /* 0x000fe200078e0004 */
[C---:B------:R-:W-:Y:S01]  /*5230*/  ISETP.GT.U32.AND P5, PT, R9.reuse, R129, PT ;  /* 0x000000810900720c */ /* 0x040fe20003fa4070 */
[----:B------:R-:W-:Y:S02]  /*5240*/  IMAD.MOV R2, RZ, RZ, -R2 ;  /* 0x000000ffff027224 */ /* 0x000fe400078e0a02 */
[----:B------:R-:W-:Y:S01]  /*5250*/  @!P2 IMAD.MOV R13, RZ, RZ, -R13 ;  /* 0x000000ffff0da224 */ /* 0x000fe200078e0a0d */
[C---:B------:R-:W-:Y:S01]  /*5260*/  ISETP.GT.U32.AND P2, PT, R9.reuse, R133, PT ;  /* 0x000000850900720c */ /* 0x040fe20003f44070 */
[----:B------:R-:W-:-:S02]  /*5270*/  IMAD R127, R9, R2, R127 ;  /* 0x00000002097f7224 */ /* 0x000fc400078e027f */
[----:B------:R-:W-:-:S04]  /*5280*/  IMAD.HI.U32 R2, R10, R3, RZ ;  /* 0x000000030a027227 */ /* 0x000fc800078e00ff */
[--C-:B------:R-:W-:Y:S02]  /*5290*/  @!P3 IMAD.IADD R131, R131, 0x1, -R9.reuse ;  /* 0x000000018383b824 */ /* 0x100fe400078e0a09 */
[----:B------:R-:W-:Y:S02]  /*52a0*/  IMAD.MOV R2, RZ, RZ, -R2 ;  /* 0x000000ffff027224 */ /* 0x000fe400078e0a02 */
[----:B------:R-:W-:Y:S01]  /*52b0*/  @!P5 IMAD.IADD R129, R129, 0x1, -R9 ;  /* 0x000000018181d824 */ /* 0x000fe200078e0a09 */
[C---:B------:R-:W-:Y:S01]  /*52c0*/  ISETP.GT.U32.AND P3, PT, R9.reuse, R131, PT ;  /* 0x000000830900720c */ /* 0x040fe20003f64070 */
[----:B------:R-:W-:Y:S02]  /*52d0*/  IMAD R2, R9, R2, R3 ;  /* 0x0000000209027224 */ /* 0x000fe400078e0203 */
[----:B------:R-:W-:Y:S02]  /*52e0*/  VIADD R12, R0, 0x5d ;  /* 0x0000005d000c7836 */ /* 0x000fe40000000000 */
[----:B------:R-:W-:Y:S01]  /*52f0*/  @!P2 IMAD.IADD R133, R133, 0x1, -R9 ;  /* 0x000000018585a824 */ /* 0x000fe200078e0a09 */
[C---:B------:R-:W-:Y:S01]  /*5300*/  ISETP.GT.U32.AND P5, PT, R9.reuse, R2, PT ;  /* 0x000000020900720c */ /* 0x040fe20003fa4070 */
[----:B------:R-:W-:Y:S01]  /*5310*/  @!P1 IMAD.MOV R20, RZ, RZ, -R20 ;  /* 0x000000ffff149224 */ /* 0x000fe200078e0a14 */
[----:B------:R-:W-:Y:S01]  /*5320*/  ISETP.GT.U32.AND P2, PT, R9, R127, PT ;  /* 0x0000007f0900720c */ /* 0x000fe20003f44070 */
[----:B------:R-:W-:Y:S01]  /*5330*/  @!P6 IMAD.MOV R6, RZ, RZ, -R6 ;  /* 0x000000ffff06e224 */ /* 0x000fe200078e0a06 */
[----:B------:R-:W-:Y:S01]  /*5340*/  ISETP.GE.AND P1, PT, R15, RZ, PT ;  /* 0x000000ff0f00720c */ /* 0x000fe20003f26270 */
[----:B------:R-:W-:Y:S01]  /*5350*/  @!P0 IMAD.MOV R129, RZ, RZ, -R129 ;  /* 0x000000ffff818224 */ /* 0x000fe200078e0a81 */
[----:B------:R-:W-:Y:S01]  /*5360*/  IABS R4, R12 ;  /* 0x0000000c00047213 */ /* 0x000fe20000000000 */
[--C-:B------:R-:W-:Y:S01]  /*5370*/  @!P3 IMAD.IADD R131, R131, 0x1, -R9.reuse ;  /* 0x000000018383b824 */ /* 0x100fe200078e0a09 */
[----:B------:R-:W-:Y:S01]  /*5380*/  ISETP.GE.AND P3, PT, R8, RZ, PT ;  /* 0x000000ff0800720c */ /* 0x000fe20003f66270 */
[----:B------:R-:W-:Y:S01]  /*5390*/  STL [R1+0x304], R20 ;  /* 0x0003041401007387 */ /* 0x000fe20000100800 */
[----:B------:R-:W-:Y:S01]  /*53a0*/  VIADD R8, R0, 0x5e ;  /* 0x0000005e00087836 */ /* 0x000fe20000000000 */
[----:B------:R-:W-:Y:S01]  /*53b0*/  ISETP.GE.AND P6, PT, R7, RZ, PT ;  /* 0x000000ff0700720c */ /* 0x000fe20003fc6270 */
[----:B------:R-:W-:Y:S01]  /*53c0*/  IMAD.HI.U32 R3, R10, R4, RZ ;  /* 0x000000040a037227 */ /* 0x000fe200078e00ff */
[----:B------:R-:W-:Y:S02]  /*53d0*/  STL [R1+0x308], R19 ;  /* 0x0003081301007387 */ /* 0x000fe40000100800 */
[----:B------:R-:W-:Y:S01]  /*53e0*/  IABS R7, R8 ;  /* 0x0000000800077213 */ /* 0x000fe20000000000 */
[----:B------:R-:W-:Y:S01]  /*53f0*/  @!P5 IMAD.IADD R2, R2, 0x1, -R9 ;  /* 0x000000010202d824 */ /* 0x000fe200078e0a09 */
[----:B------:R0:W-:Y:S01]  /*5400*/  STL [R1+0x30c], R13 ;  /* 0x00030c0d01007387 */ /* 0x0001e20000100800 */
[----:B------:R-:W-:Y:S01]  /*5410*/  IMAD.MOV R3, RZ, RZ, -R3 ;  /* 0x000000ffff037224 */ /* 0x000fe200078e0a03 */
[----:B------:R-:W-:Y:S01]  /*5420*/  ISETP.GE.AND P0, PT, R8, RZ, PT ;  /* 0x000000ff0800720c */ /* 0x000fe20003f06270 */
[----:B------:R-:W-:Y:S01]  /*5430*/  @!P2 IMAD.IADD R127, R127, 0x1, -R9 ;  /* 0x000000017f7fa824 */ /* 0x000fe200078e0a09 */
[C---:B------:R-:W-:Y:S01]  /*5440*/  ISETP.GT.U32.AND P5, PT, R9.reuse, R2, PT ;  /* 0x000000020900720c */ /* 0x040fe20003fa4070 */
[----:B------:R-:W-:Y:S01]  /*5450*/  @!P1 IMAD.MOV R133, RZ, RZ, -R133 ;  /* 0x000000ffff859224 */ /* 0x000fe200078e0a85 */
[----:B------:R1:W-:Y:S01]  /*5460*/  STL [R1+0x310], R6 ;  /* 0x0003100601007387 */ /* 0x0003e20000100800 */
[C---:B------:R-:W-:Y:S01]  /*5470*/  IMAD R4, R9.reuse, R3, R4 ;  /* 0x0000000309047224 */ /* 0x040fe200078e0204 */
[----:B------:R-:W-:Y:S01]  /*5480*/  ISETP.GT.U32.AND P1, PT, R9, R127, PT ;  /* 0x0000007f0900720c */ /* 0x000fe20003f24070 */
[----:B------:R-:W-:Y:S01]  /*5490*/  IMAD.HI.U32 R3, R10, R7, RZ ;  /* 0x000000070a037227 */ /* 0x000fe200078e00ff */
[----:B------:R-:W-:-:S03]  /*54a0*/  ISETP.GE.AND P2, PT, R12, RZ, PT ;  /* 0x000000ff0c00720c */ /* 0x000fc60003f46270 */
[----:B0-----:R-:W-:Y:S02]  /*54b0*/  VIADD R13, R0, 0x5f ;  /* 0x0000005f000d7836 */ /* 0x001fe40000000000 */
[----:B------:R-:W-:Y:S02]  /*54c0*/  IMAD.MOV R8, RZ, RZ, -R3 ;  /* 0x000000ffff087224 */ /* 0x000fe400078e0a03 */
[----:B------:R-:W-:Y:S01]  /*54d0*/  @!P4 IMAD.MOV R131, RZ, RZ, -R131 ;  /* 0x000000ffff83c224 */ /* 0x000fe200078e0a83 */
[----:B------:R-:W-:Y:S01]  /*54e0*/  IABS R11, R13 ;  /* 0x0000000d000b7213 */ /* 0x000fe20000000000 */
[--C-:B------:R-:W-:Y:S01]  /*54f0*/  @!P5 IMAD.IADD R2, R2, 0x1, -R9.reuse ;  /* 0x000000010202d824 */ /* 0x100fe200078e0a09 */
[----:B------:R-:W-:Y:S01]  /*5500*/  ISETP.GT.U32.AND P4, PT, R9, R4, PT ;  /* 0x000000040900720c */ /* 0x000fe20003f84070 */
[----:B------:R-:W-:Y:S01]  /*5510*/  @!P1 IMAD.IADD R127, R127, 0x1, -R9 ;  /* 0x000000017f7f9824 */ /* 0x000fe200078e0a09 */
[----:B------:R-:W-:Y:S01]  /*5520*/  ISETP.GE.AND P1, PT, R13, RZ, PT ;  /* 0x000000ff0d00720c */ /* 0x000fe20003f26270 */
[----:B-1----:R-:W-:-:S04]  /*5530*/  IMAD.HI.U32 R6, R10, R11, RZ ;  /* 0x0000000b0a067227 */ /* 0x002fc800078e00ff */
[----:B------:R-:W-:Y:S02]  /*5540*/  IMAD.MOV R12, RZ, RZ, -R6 ;  /* 0x000000ffff0c7224 */ /* 0x000fe400078e0a06 */
[C---:B------:R-:W-:Y:S02]  /*5550*/  IMAD R6, R9.reuse, R8, R7 ;  /* 0x0000000809067224 */ /* 0x040fe400078e0207 */
[C---:B------:R-:W-:Y:S02]  /*5560*/  IMAD R8, R9.reuse, R12, R11 ;  /* 0x0000000c09087224 */ /* 0x040fe400078e020b */
[----:B------:R-:W-:Y:S01]  /*5570*/  @!P6 IMAD.MOV R127, RZ, RZ, -R127 ;  /* 0x000000ffff7fe224 */ /* 0x000fe200078e0a7f */
[C---:B------:R-:W-:Y:S01]  /*5580*/  ISETP.GT.U32.AND P5, PT, R9.reuse, R6, PT ;  /* 0x000000060900720c */ /* 0x040fe20003fa4070 */
[----:B------:R-:W-:Y:S01]  /*5590*/  VIADD R3, R0, 0x60 ;  /* 0x0000006000037836 */ /* 0x000fe20000000000 */
[----:B------:R-:W-:Y:S01]  /*55a0*/  ISETP.GT.U32.AND P6, PT, R9, R8, PT ;  /* 0x000000080900720c */ /* 0x000fe20003fc4070 */
[----:B------:R-:W-:-:S02]  /*55b0*/  @!P4 IMAD.IADD R4, R4, 0x1, -R9 ;  /* 0x000000010404c824 */ /* 0x000fc400078e0a09 */
[----:B------:R-:W-:Y:S01]  /*55c0*/  IMAD.MOV.U32 R14, RZ, RZ, R2 ;  /* 0x000000ffff0e7224 */ /* 0x000fe200078e0002 */
[----:B------:R-:W-:Y:S01]  /*55d0*/  IABS R125, R3 ;  /* 0x00000003007d7213 */ /* 0x000fe20000000000 */
[C---:B------:R-:W-:Y:S01]  /*55e0*/  VIADD R11, R0.reuse, 0x62 ;  /* 0x00000062000b7836 */ /* 0x040fe20000000000 */
[----:B------:R-:W-:Y:S01]  /*55f0*/  ISETP.GT.U32.AND P4, PT, R9, R4, PT ;  /* 0x000000040900720c */ /* 0x000fe20003f84070 */
[----:B------:R-:W-:Y:S02]  /*5600*/  VIADD R7, R0, 0x61 ;  /* 0x0000006100077836 */ /* 0x000fe40000000000 */
[----:B------:R-:W-:Y:S01]  /*5610*/  IMAD.HI.U32 R2, R10, R125, RZ ;  /* 0x0000007d0a027227 */ /* 0x000fe200078e00ff */
[----:B------:R-:W-:Y:S02]  /*5620*/  IABS R121, R11 ;  /* 0x0000000b00797213 */ /* 0x000fe40000000000 */
[----:B------:R-:W-:Y:S01]  /*5630*/  IABS R123, R7 ;  /* 0x00000007007b7213 */ /* 0x000fe20000000000 */
[----:B------:R-:W-:-:S02]  /*5640*/  @!P5 IMAD.IADD R6, R6, 0x1, -R9 ;  /* 0x000000010606d824 */ /* 0x000fc400078e0a09 */
[----:B------:R-:W-:Y:S02]  /*5650*/  @!P6 IMAD.IADD R8, R8, 0x1, -R9 ;  /* 0x000000010808e824 */ /* 0x000fe400078e0a09 */
[----:B------:R-:W-:Y:S01]  /*5660*/  IMAD.MOV R12, RZ, RZ, -R2 ;  /* 0x000000ffff0c7224 */ /* 0x000fe200078e0a02 */
[C---:B------:R-:W-:Y:S01]  /*5670*/  ISETP.GT.U32.AND P5, PT, R9.reuse, R6, PT ;  /* 0x000000060900720c */ /* 0x040fe20003fa4070 */
[----:B------:R-:W-:Y:S01]  /*5680*/  @!P3 IMAD.MOV R14, RZ, RZ, -R14 ;  /* 0x000000ffff0eb224 */ /* 0x000fe200078e0a0e */
[C---:B------:R-:W-:Y:S01]  /*5690*/  ISETP.GT.U32.AND P6, PT, R9.reuse, R8, PT ;  /* 0x000000080900720c */ /* 0x040fe20003fc4070 */
[----:B------:R-:W-:Y:S01]  /*56a0*/  IMAD R125, R9, R12, R125 ;  /* 0x0000000c097d7224 */ /* 0x000fe200078e027d */
[----:B------:R-:W-:Y:S01]  /*56b0*/  ISETP.GE.AND P3, PT, R3, RZ, PT ;  /* 0x000000ff0300720c */ /* 0x000fe20003f66270 */
[----:B------:R-:W-:Y:S01]  /*56c0*/  @!P4 IMAD.IADD R4, R4, 0x1, -R9 ;  /* 0x000000010404c824 */ /* 0x000fe200078e0a09 */
[----:B------:R0:W-:Y:S01]  /*56d0*/  STL [R1+0x314], R14 ;  /* 0x0003140e01007387 */ /* 0x0001e20000100800 */
[----:B------:R-:W-:Y:S01]  /*56e0*/  IMAD.HI.U32 R3, R10, R121, RZ ;  /* 0x000000790a037227 */ /* 0x000fe200078e00ff */
[----:B------:R-:W-:-:S03]  /*56f0*/  ISETP.GE.AND P4, PT, R7, RZ, PT ;  /* 0x000000ff0700720c */ /* 0x000fc60003f86270 */
[----:B------:R-:W-:-:S04]  /*5700*/  IMAD.HI.U32 R2, R10, R123, RZ ;  /* 0x0000007b0a027227 */ /* 0x000fc800078e00ff */
[----:B------:R-:W-:Y:S01]  /*5710*/  @!P5 IMAD.IADD R6, R6, 0x1, -R9 ;  /* 0x000000010606d824 */ /* 0x000fe200078e0a09 */
[C---:B------:R-:W-:Y:S01]  /*5720*/  ISETP.GT.U32.AND P5, PT, R9.reuse, R125, PT ;  /* 0x0000007d0900720c */ /* 0x040fe20003fa4070 */
[----:B------:R-:W-:Y:S02]  /*5730*/  IMAD.MOV.U32 R13, RZ, RZ, R4 ;  /* 0x000000ffff0d7224 */ /* 0x000fe400078e0004 */
[----:B------:R-:W-:Y:S02]  /*5740*/  IMAD.MOV R4, RZ, RZ, -R3 ;  /* 0x000000ffff047224 */ /* 0x000fe400078e0a03 */
[----:B------:R-:W-:Y:S02]  /*5750*/  @!P6 IMAD.IADD R8, R8, 0x1, -R9 ;  /* 0x000000010808e824 */ /* 0x000fe400078e0a09 */
[----:B------:R-:W-:Y:S02]  /*5760*/  IMAD.MOV R2, RZ, RZ, -R2 ;  /* 0x000000ffff027224 */ /* 0x000fe400078e0a02 */
[----:B------:R-:W-:-:S02]  /*5770*/  IMAD R121, R9, R4, R121 ;  /* 0x0000000409797224 */ /* 0x000fc400078e0279 */
[----:B0-----:R-:W-:Y:S02]  /*5780*/  IMAD.MOV.U32 R14, RZ, RZ, R8 ;  /* 0x000000ffff0e7224 */ /* 0x001fe400078e0008 */
[----:B------:R-:W-:Y:S01]  /*5790*/  @!P2 IMAD.MOV R13, RZ, RZ, -R13 ;  /* 0x000000ffff0da224 */ /* 0x000fe200078e0a0d */
[----:B------:R-:W-:Y:S01]  /*57a0*/  ISETP.GE.AND P2, PT, R11, RZ, PT ;  /* 0x000000ff0b00720c */ /* 0x000fe20003f46270 */
[C---:B------:R-:W-:Y:S02]  /*57b0*/  IMAD R123, R9.reuse, R2, R123 ;  /* 0x00000002097b7224 */ /* 0x040fe400078e027b */
[C---:B------:R-:W-:Y:S01]  /*57c0*/  VIADD R2, R0.reuse, 0x63 ;  /* 0x0000006300027836 */ /* 0x040fe20000000000 */
[----:B------:R0:W-:Y:S01]  /*57d0*/  STL [R1+0x318], R13 ;  /* 0x0003180d01007387 */ /* 0x0001e20000100800 */
[----:B------:R-:W-:Y:S01]  /*57e0*/  @!P1 IMAD.MOV R14, RZ, RZ, -R14 ;  /* 0x000000ffff0e9224 */ /* 0x000fe200078e0a0e */
[----:B------:R-:W-:Y:S01]  /*57f0*/  ISETP.GT.U32.AND P1, PT, R9, R121, PT ;  /* 0x000000790900720c */ /* 0x000fe20003f24070 */
[----:B------:R-:W-:Y:S01]  /*5800*/  IMAD.MOV.U32 R3, RZ, RZ, R6 ;  /* 0x000000ffff037224 */ /* 0x000fe200078e0006 */
[----:B------:R-:W-:Y:S01]  /*5810*/  IABS R119, R2 ;  /* 0x0000000200777213 */ /* 0x000fe20000000000 */
[----:B------:R-:W-:Y:S01]  /*5820*/  VIADD R11, R0, 0x64 ;  /* 0x00000064000b7836 */ /* 0x000fe20000000000 */
[----:B------:R-:W-:Y:S01]  /*5830*/  ISETP.GE.AND P6, PT, R2, RZ, PT ;  /* 0x000000ff0200720c */ /* 0x000fe20003fc6270 */
[----:B------:R-:W-:-:S02]  /*5840*/  @!P5 IMAD.IADD R125, R125, 0x1, -R9 ;  /* 0x000000017d7dd824 */ /* 0x000fc400078e0a09 */
[----:B------:R-:W-:Y:S01]  /*5850*/  @!P0 IMAD.MOV R3, RZ, RZ, -R3 ;  /* 0x000000ffff038224 */ /* 0x000fe200078e0a03 */
[----:B------:R-:W-:Y:S01]  /*5860*/  IABS R4, R11 ;  /* 0x0000000b00047213 */ /* 0x000fe20000000000 */
[----:B0-----:R-:W-:Y:S01]  /*5870*/  VIADD R13, R0, 0x66 ;  /* 0x00000066000d7836 */ /* 0x001fe20000000000 */
[C---:B------:R-:W-:Y:S01]  /*5880*/  ISETP.GT.U32.AND P5, PT, R9.reuse, R125, PT ;  /* 0x0000007d0900720c */ /* 0x040fe20003fa4070 */
[----:B------:R-:W-:Y:S01]  /*5890*/  IMAD.HI.U32 R2, R10, R119, RZ ;  /* 0x000000770a027227 */ /* 0x000fe200078e00ff */
[----:B------:R-:W-:Y:S01]  /*58a0*/  ISETP.GT.U32.AND P0, PT, R9, R123, PT ;  /* 0x0000007b0900720c */ /* 0x000fe20003f04070 */
[----:B------:R0:W-:Y:S01]  /*58b0*/  STL [R1+0x31c], R3 ;  /* 0x00031c0301007387 */ /* 0x0001e20000100800 */
[----:B------:R-:W-:Y:S01]  /*58c0*/  IABS R6, R13 ;  /* 0x0000000d00067213 */ /* 0x000fe20000000000 */
[----:B------:R-:W-:Y:S02]  /*58d0*/  VIADD R12, R0, 0x65 ;  /* 0x00000065000c7836 */ /* 0x000fe40000000000 */
[----:B------:R-:W-:Y:S01]  /*58e0*/  IMAD.MOV R2, RZ, RZ, -R2 ;  /* 0x000000ffff027224 */ /* 0x000fe200078e0a02 */
[----:B------:R1:W-:Y:S01]  /*58f0*/  STL [R1+0x320], R14 ;  /* 0x0003200e01007387 */ /* 0x0003e20000100800 */
[----:B------:R-:W-:Y:S01]  /*5900*/  IMAD.MOV.U32 R8, RZ, RZ, R6 ;  /* 0x000000ffff087224 */ /* 0x000fe200078e0006 */
[----:B------:R-:W-:Y:S01]  /*5910*/  IABS R7, R12 ;  /* 0x0000000c00077213 */ /* 0x000fe20000000000 */
[----:B------:R-:W-:-:S02]  /*5920*/  @!P1 IMAD.IADD R121, R121, 0x1, -R9 ;  /* 0x0000000179799824 */ /* 0x000fc400078e0a09 */
[----:B0-----:R-:W-:-:S03]  /*5930*/  IMAD.HI.U32 R3, R10, R4, RZ ;  /* 0x000000040a037227 */ /* 0x001fc600078e00ff */
[C---:B------:R-:W-:Y:S01]  /*5940*/  ISETP.GT.U32.AND P1, PT, R9.reuse, R121, PT ;  /* 0x000000790900720c */ /* 0x040fe20003f24070 */
[----:B------:R-:W-:Y:S02]  /*5950*/  IMAD.MOV R6, RZ, RZ, -R3 ;  /* 0x000000ffff067224 */ /* 0x000fe400078e0a03 */
[----:B------:R-:W-:Y:S02]  /*5960*/  IMAD R119, R9, R2, R119 ;  /* 0x0000000209777224 */ /* 0x000fe400078e0277 */
[--C-:B------:R-:W-:Y:S01]  /*5970*/  @!P5 IMAD.IADD R125, R125, 0x1, -R9.reuse ;  /* 0x000000017d7dd824 */ /* 0x100fe200078e0a09 */
[----:B------:R-:W-:Y:S01]  /*5980*/  ISETP.GE.AND P5, PT, R11, RZ, PT ;  /* 0x000000ff0b00720c */ /* 0x000fe20003fa6270 */
[----:B------:R-:W-:Y:S02]  /*5990*/  IMAD R2, R9, R6, R4 ;  /* 0x0000000609027224 */ /* 0x000fe400078e0204 */
[----:B------:R-:W-:Y:S02]  /*59a0*/  @!P0 IMAD.IADD R123, R123, 0x1, -R9 ;  /* 0x000000017b7b8824 */ /* 0x000fe400078e0a09 */
[----:B------:R-:W-:-:S03]  /*59b0*/  IMAD.HI.U32 R3, R10, R7, RZ ;  /* 0x000000070a037227 */ /* 0x000fc600078e00ff */
[C---:B------:R-:W-:Y:S01]  /*59c0*/  ISETP.GT.U32.AND P0, PT, R9.reuse, R123, PT ;  /* 0x0000007b0900720c */ /* 0x040fe20003f04070 */
[----:B------:R-:W-:Y:S01]  /*59d0*/  @!P3 IMAD.MOV R125, RZ, RZ, -R125 ;  /* 0x000000ffff7db224 */ /* 0x000fe200078e0a7d */
[----:B------:R-:W-:Y:S01]  /*59e0*/  ISETP.GT.U32.AND P3, PT, R9, R2, PT ;  /* 0x000000020900720c */ /* 0x000fe20003f64070 */
[----:B------:R-:W-:-:S04]  /*59f0*/  IMAD.HI.U32 R4, R10, R8, RZ ;  /* 0x000000080a047227 */ /* 0x000fc800078e00ff */
[----:B------:R-:W-:Y:S02]  /*5a00*/  IMAD.MOV R6, RZ, RZ, -R3 ;  /* 0x000000ffff067224 */ /* 0x000fe400078e0a03 */
[----:B------:R-:W-:Y:S02]  /*5a10*/  IMAD.MOV R3, RZ, RZ, -R4 ;  /* 0x000000ffff037224 */ /* 0x000fe400078e0a04 */
[C---:B------:R-:W-:Y:S02]  /*5a20*/  IMAD R4, R9.reuse, R6, R7 ;  /* 0x0000000609047224 */ /* 0x040fe400078e0207 */
[----:B------:R-:W-:Y:S02]  /*5a30*/  IMAD R6, R9, R3, R8 ;  /* 0x0000000309067224 */ /* 0x000fe400078e0208 */
[----:B------:R-:W-:Y:S01]  /*5a40*/  @!P1 IMAD.IADD R121, R121, 0x1, -R9 ;  /* 0x0000000179799824 */ /* 0x000fe200078e0a09 */
[----:B------:R-:W-:Y:S01]  /*5a50*/  ISETP.GT.U32.AND P1, PT, R9, R4, PT ;  /* 0x000000040900720c */ /* 0x000fe20003f24070 */
[----:B------:R-:W-:-:S02]  /*5a60*/  VIADD R11, R0, 0x67 ;  /* 0x00000067000b7836 */ /* 0x000fc40000000000 */
[----:B------:R-:W-:Y:S01]  /*5a70*/  @!P2 IMAD.MOV R121, RZ, RZ, -R121 ;  /* 0x000000ffff79a224 */ /* 0x000fe200078e0a79 */
[----:B------:R-:W-:Y:S01]  /*5a80*/  ISETP.GT.U32.AND P2, PT, R9, R6, PT ;  /* 0x000000060900720c */ /* 0x000fe20003f44070 */
[--C-:B------:R-:W-:Y:S01]  /*5a90*/  @!P3 IMAD.IADD R2, R2, 0x1, -R9.reuse ;  /* 0x000000010202b824 */ /* 0x100fe200078e0a09 */
[----:B------:R-:W-:Y:S01]  /*5aa0*/  IABS R8, R11 ;  /* 0x0000000b00087213 */ /* 0x000fe20000000000 */
[----:B------:R-:W-:Y:S01]  /*5ab0*/  @!P0 IMAD.IADD R123, R123, 0x1, -R9 ;  /* 0x000000017b7b8824 */ /* 0x000fe200078e0a09 */
[C---:B------:R-:W-:Y:S01]  /*5ac0*/  ISETP.GT.U32.AND P0, PT, R9.reuse, R119, PT ;  /* 0x000000770900720c */ /* 0x040fe20003f04070 */
[----:B-1----:R-:W-:Y:S01]  /*5ad0*/  VIADD R14, R0, 0x69 ;  /* 0x00000069000e7836 */ /* 0x002fe20000000000 */
[----:B------:R-:W-:Y:S01]  /*5ae0*/  ISETP.GT.U32.AND P3, PT, R9, R2, PT ;  /* 0x000000020900720c */ /* 0x000fe20003f64070 */
[----:B------:R-:W-:Y:S01]  /*5af0*/  @!P4 IMAD.MOV R123, RZ, RZ, -R123 ;  /* 0x000000ffff7bc224 */ /* 0x000fe200078e0a7b */
[----:B------:R-:W-:Y:S01]  /*5b00*/  ISETP.GE.AND P4, PT, R12, RZ, PT ;  /* 0x000000ff0c00720c */ /* 0x000fe20003f86270 */
[----:B------:R-:W-:Y:S01]  /*5b10*/  VIADD R12, R0, 0x68 ;  /* 0x00000068000c7836 */ /* 0x000fe20000000000 */
[----:B------:R-:W-:Y:S01]  /*5b20*/  IABS R111, R14 ;  /* 0x0000000e006f7213 */ /* 0x000fe20000000000 */
[----:B------:R-:W-:-:S03]  /*5b30*/  IMAD.HI.U32 R3, R10, R8, RZ ;  /* 0x000000080a037227 */ /* 0x000fc600078e00ff */
[----:B------:R-:W-:Y:S01]  /*5b40*/  IABS R113, R12 ;  /* 0x0000000c00717213 */ /* 0x000fe20000000000 */
[----:B------:R-:W-:Y:S02]  /*5b50*/  @!P2 IMAD.IADD R6, R6, 0x1, -R9 ;  /* 0x000000010606a824 */ /* 0x000fe400078e0a09 */
[----:B------:R-:W-:Y:S02]  /*5b60*/  IMAD.MOV R3, RZ, RZ, -R3 ;  /* 0x000000ffff037224 */ /* 0x000fe400078e0a03 */
[----:B------:R-:W-:Y:S01]  /*5b70*/  @!P3 IMAD.IADD R2, R2, 0x1, -R9 ;  /* 0x000000010202b824 */ /* 0x000fe200078e0a09 */
[C---:B------:R-:W-:Y:S01]  /*5b80*/  ISETP.GT.U32.AND P2, PT, R9.reuse, R6, PT ;  /* 0x000000060900720c */ /* 0x040fe20003f44070 */
[----:B------:R-:W-:Y:S02]  /*5b90*/  IMAD R8, R9, R3, R8 ;  /* 0x0000000309087224 */ /* 0x000fe400078e0208 */
[----:B------:R-:W-:-:S03]  /*5ba0*/  IMAD.HI.U32 R3, R10, R113, RZ ;  /* 0x000000710a037227 */ /* 0x000fc600078e00ff */
[----:B------:R-:W-:Y:S01]  /*5bb0*/  ISETP.GT.U32.AND P3, PT, R9, R8, PT ;  /* 0x000000080900720c */ /* 0x000fe20003f64070 */
[--C-:B------:R-:W-:Y:S02]  /*5bc0*/  @!P0 IMAD.IADD R119, R119, 0x1, -R9.reuse ;  /* 0x0000000177778824 */ /* 0x100fe400078e0a09 */
[----:B------:R-:W-:Y:S02]  /*5bd0*/  IMAD.MOV.U32 R15, RZ, RZ, R2 ;  /* 0x000000ffff0f7224 */ /* 0x000fe400078e0002 */
[----:B------:R-:W-:Y:S01]  /*5be0*/  @!P1 IMAD.IADD R4, R4, 0x1, -R9 ;  /* 0x0000000104049824 */ /* 0x000fe200078e0a09 */
[C---:B------:R-:W-:Y:S01]  /*5bf0*/  ISETP.GT.U32.AND P0, PT, R9.reuse, R119, PT ;  /* 0x000000770900720c */ /* 0x040fe20003f04070 */
[----:B------:R-:W-:Y:S02]  /*5c00*/  IMAD.MOV R2, RZ, RZ, -R3 ;  /* 0x000000ffff027224 */ /* 0x000fe400078e0a03 */
[----:B------:R-:W-:Y:S01]  /*5c10*/  @!P2 IMAD.IADD R6, R6, 0x1, -R9 ;  /* 0x000000010606a824 */ /* 0x000fe200078e0a09 */
[C---:B------:R-:W-:Y:S01]  /*5c20*/  ISETP.GT.U32.AND P1, PT, R9.reuse, R4, PT ;  /* 0x000000040900720c */ /* 0x040fe20003f24070 */
[----:B------:R-:W-:-:S02]  /*5c30*/  IMAD R113, R9, R2, R113 ;  /* 0x0000000209717224 */ /* 0x000fc400078e0271 */
[--C-:B------:R-:W-:Y:S02]  /*5c40*/  @!P3 IMAD.IADD R8, R8, 0x1, -R9.reuse ;  /* 0x000000010808b824 */ /* 0x100fe400078e0a09 */
[C---:B------:R-:W-:Y:S01]  /*5c50*/  VIADD R2, R0.reuse, 0x6a ;  /* 0x0000006a00027836 */ /* 0x040fe20000000000 */
[C---:B------:R-:W-:Y:S01]  /*5c60*/  ISETP.GT.U32.AND P2, PT, R9.reuse, R113, PT ;  /* 0x000000710900720c */ /* 0x040fe20003f44070 */
[----:B------:R-:W-:Y:S01]  /*5c70*/  VIADD R3, R0, 0x6b ;  /* 0x0000006b00037836 */ /* 0x000fe20000000000 */
[----:B------:R-:W-:Y:S01]  /*5c80*/  ISETP.GT.U32.AND P3, PT, R9, R8, PT ;  /* 0x000000080900720c */ /* 0x000fe20003f64070 */
[--C-:B------:R-:W-:Y:S01]  /*5c90*/  @!P0 IMAD.IADD R119, R119, 0x1, -R9.reuse ;  /* 0x0000000177778824 */ /* 0x100fe200078e0a09 */
[----:B------:R-:W-:Y:S01]  /*5ca0*/  ISETP.GE.AND P0, PT, R13, RZ, PT ;  /* 0x000000ff0d00720c */ /* 0x000fe20003f06270 */
[----:B------:R-:W-:Y:S01]  /*5cb0*/  IMAD.HI.U32 R7, R10, R111, RZ ;  /* 0x0000006f0a077227 */ /* 0x000fe200078e00ff */
[----:B------:R-:W-:Y:S02]  /*5cc0*/  IABS R109, R2 ;  /* 0x00000002006d7213 */ /* 0x000fe40000000000 */
[----:B------:R-:W-:Y:S01]  /*5cd0*/  IABS R107, R3 ;  /* 0x00000003006b7213 */ /* 0x000fe20000000000 */
[----:B------:R-:W-:Y:S01]  /*5ce0*/  @!P1 IMAD.IADD R4, R4, 0x1, -R9 ;  /* 0x0000000104049824 */ /* 0x000fe200078e0a09 */
[----:B------:R-:W-:Y:S01]  /*5cf0*/  ISETP.GE.AND P1, PT, R14, RZ, PT ;  /* 0x000000ff0e00720c */ /* 0x000fe20003f26270 */
[----:B------:R-:W-:Y:S01]  /*5d00*/  @!P6 IMAD.MOV R119, RZ, RZ, -R119 ;  /* 0x000000ffff77e224 */ /* 0x000fe200078e0a77 */
[----:B------:R-:W-:Y:S01]  /*5d10*/  ISETP.GE.AND P6, PT, R11, RZ, PT ;  /* 0x000000ff0b00720c */ /* 0x000fe20003fc6270 */
[----:B------:R-:W-:-:S02]  /*5d20*/  IMAD.MOV.U32 R13, RZ, RZ, R4 ;  /* 0x000000ffff0d7224 */ /* 0x000fc400078e0004 */
[----:B------:R-:W-:Y:S02]  /*5d30*/  @!P2 IMAD.IADD R113, R113, 0x1, -R9 ;  /* 0x000000017171a824 */ /* 0x000fe400078e0a09 */
[----:B------:R-:W-:Y:S02]  /*5d40*/  IMAD.MOV.U32 R11, RZ, RZ, R6 ;  /* 0x000000ffff0b7224 */ /* 0x000fe400078e0006 */
[----:B------:R-:W-:Y:S01]  /*5d50*/  @!P4 IMAD.MOV R13, RZ, RZ, -R13 ;  /* 0x000000ffff0dc224 */ /* 0x000fe200078e0a0d */
[----:B------:R-:W-:Y:S01]  /*5d60*/  ISETP.GE.AND P4, PT, R2, RZ, PT ;  /* 0x000000ff0200720c */ /* 0x000fe20003f86270 */
[----:B------:R-:W-:Y:S01]  /*5d70*/  IMAD.HI.U32 R2, R10, R109, RZ ;  /* 0x0000006d0a027227 */ /* 0x000fe200078e00ff */
[----:B------:R-:W-:-:S03]  /*5d80*/  ISETP.GT.U32.AND P2, PT, R9, R113, PT ;  /* 0x000000710900720c */ /* 0x000fc60003f44070 */
[----:B------:R-:W-:Y:S01]  /*5d90*/  @!P5 IMAD.MOV R15, RZ, RZ, -R15 ;  /* 0x000000ffff0fd224 */ /* 0x000fe200078e0a0f */
[----:B------:R-:W-:Y:S01]  /*5da0*/  ISETP.GE.AND P5, PT, R12, RZ, PT ;  /* 0x000000ff0c00720c */ /* 0x000fe20003fa6270 */
[----:B------:R-:W-:Y:S01]  /*5db0*/  @!P0 IMAD.MOV R11, RZ, RZ, -R11 ;  /* 0x000000ffff0b8224 */ /* 0x000fe200078e0a0b */
[----:B------:R-:W-:Y:S01]  /*5dc0*/  ISETP.GE.AND P0, PT, R3, RZ, PT ;  /* 0x000000ff0300720c */ /* 0x000fe20003f06270 */
[----:B------:R-:W-:Y:S01]  /*5dd0*/  IMAD.MOV R12, RZ, RZ, -R7 ;  /* 0x000000ffff0c7224 */ /* 0x000fe200078e0a07 */
[----:B------:R-:W-:Y:S01]  /*5de0*/  STL [R1+0x324], R15 ;  /* 0x0003240f01007387 */ /* 0x000fe20000100800 */
[----:B------:R-:W-:-:S03]  /*5df0*/  IMAD.HI.U32 R3, R10, R107, RZ ;  /* 0x0000006b0a037227 */ /* 0x000fc600078e00ff */
[----:B------:R0:W-:Y:S01]  /*5e00*/  STL [R1+0x328], R13 ;  /* 0x0003280d01007387 */ /* 0x0001e20000100800 */
[----:B------:R-:W-:Y:S02]  /*5e10*/  IMAD.MOV R2, RZ, RZ, -R2 ;  /* 0x000000ffff027224 */ /* 0x000fe400078e0a02 */
[C---:B------:R-:W-:Y:S01]  /*5e20*/  IMAD R111, R9.reuse, R12, R111 ;  /* 0x0000000c096f7224 */ /* 0x040fe200078e026f */
[----:B------:R1:W-:Y:S01]  /*5e30*/  STL [R1+0x32c], R11 ;  /* 0x00032c0b01007387 */ /* 0x0003e20000100800 */
[----:B------:R-:W-:Y:S02]  /*5e40*/  @!P3 IMAD.IADD R8, R8, 0x1, -R9 ;  /* 0x000000010808b824 */ /* 0x000fe400078e0a09 */
[----:B------:R-:W-:Y:S01]  /*5e50*/  IMAD.MOV R4, RZ, RZ, -R3 ;  /* 0x000000ffff047224 */ /* 0x000fe200078e0a03 */
[C---:B------:R-:W-:Y:S01]  /*5e60*/  ISETP.GT.U32.AND P3, PT, R9.reuse, R111, PT ;  /* 0x0000006f0900720c */ /* 0x040fe20003f64070 */
[C---:B------:R-:W-:Y:S02]  /*5e70*/  IMAD R109, R9.reuse, R2, R109 ;  /* 0x00000002096d7224 */ /* 0x040fe400078e026d */
[----:B------:R-:W-:-:S02]  /*5e80*/  IMAD R107, R9, R4, R107 ;  /* 0x00000004096b7224 */ /* 0x000fc400078e026b */
[----:B------:R-:W-:Y:S01]  /*5e90*/  @!P2 IMAD.IADD R113, R113, 0x1, -R9 ;  /* 0x000000017171a824 */ /* 0x000fe200078e0a09 */
[C---:B------:R-:W-:Y:S01]  /*5ea0*/  ISETP.GT.U32.AND P2, PT, R9.reuse, R109, PT ;  /* 0x0000006d0900720c */ /* 0x040fe20003f44070 */
[----:B0-----:R-:W-:Y:S02]  /*5eb0*/  IMAD.MOV.U32 R13, RZ, RZ, R8 ;  /* 0x000000ffff0d7224 */ /* 0x001fe400078e0008 */
[C---:B-1----:R-:W-:Y:S02]  /*5ec0*/  VIADD R11, R0.reuse, 0x6c ;  /* 0x0000006c000b7836 */ /* 0x042fe40000000000 */
[----:B------:R-:W-:Y:S01]  /*5ed0*/  @!P6 IMAD.MOV R13, RZ, RZ, -R13 ;  /* 0x000000ffff0de224 */ /* 0x000fe200078e0a0d */
[----:B------:R-:W-:Y:S01]  /*5ee0*/  ISETP.GT.U32.AND P6, PT, R9, R107, PT ;  /* 0x0000006b0900720c */ /* 0x000fe20003fc4070 */
[--C-:B------:R-:W-:Y:S01]  /*5ef0*/  @!P3 IMAD.IADD R111, R111, 0x1, -R9.reuse ;  /* 0x000000016f6fb824 */ /* 0x100fe200078e0a09 */
[----:B------:R-:W-:Y:S01]  /*5f00*/  IABS R6, R11 ;  /* 0x0000000b00067213 */ /* 0x000fe20000000000 */
[C---:B------:R-:W-:Y:S01]  /*5f10*/  VIADD R12, R0.reuse, 0x6d ;  /* 0x0000006d000c7836 */ /* 0x040fe20000000000 */
[----:B------:R0:W-:Y:S01]  /*5f20*/  STL [R1+0x330], R13 ;  /* 0x0003300d01007387 */ /* 0x0001e20000100800 */
[----:B------:R-:W-:Y:S01]  /*5f30*/  VIADD R15, R0, 0x6e ;  /* 0x0000006e000f7836 */ /* 0x000fe20000000000 */
[----:B------:R-:W-:Y:S01]  /*5f40*/  ISETP.GT.U32.AND P3, PT, R9, R111, PT ;  /* 0x0000006f0900720c */ /* 0x000fe20003f64070 */
[----:B------:R-:W-:Y:S01]  /*5f50*/  @!P2 IMAD.IADD R109, R109, 0x1, -R9 ;  /* 0x000000016d6da824 */ /* 0x000fe200078e0a09 */
[----:B------:R-:W-:Y:S01]  /*5f60*/  IABS R7, R12 ;  /* 0x0000000c00077213 */ /* 0x000fe20000000000 */
[----:B------:R-:W-:-:S03]  /*5f70*/  IMAD.HI.U32 R2, R10, R6, RZ ;  /* 0x000000060a027227 */ /* 0x000fc600078e00ff */
[----:B------:R-:W-:Y:S01]  /*5f80*/  ISETP.GT.U32.AND P2, PT, R9, R109, PT ;  /* 0x0000006d0900720c */ /* 0x000fe20003f44070 */
[----:B------:R-:W-:Y:S02]  /*5f90*/  @!P6 IMAD.IADD R107, R107, 0x1, -R9 ;  /* 0x000000016b6be824 */ /* 0x000fe400078e0a09 */
[----:B------:R-:W-:Y:S02]  /*5fa0*/  IMAD.MOV R2, RZ, RZ, -R2 ;  /* 0x000000ffff027224 */ /* 0x000fe400078e0a02 */
[----:B------:R-:W-:Y:S01]  /*5fb0*/  IMAD.HI.U32 R3, R10, R7, RZ ;  /* 0x000000070a037227 */ /* 0x000fe200078e00ff */
[----:B------:R-:W-:-:S03]  /*5fc0*/  ISETP.GT.U32.AND P6, PT, R9, R107, PT ;  /* 0x0000006b0900720c */ /* 0x000fc60003fc4070 */
[----:B------:R-:W-:Y:S01]  /*5fd0*/  IMAD R2, R9, R2, R6 ;  /* 0x0000000209027224 */ /* 0x000fe200078e0206 */
[----:B------:R-:W-:Y:S01]  /*5fe0*/  IABS R6, R15 ;  /* 0x0000000f00067213 */ /* 0x000fe20000000000 */
[----:B------:R-:W-:Y:S02]  /*5ff0*/  IMAD.MOV R4, RZ, RZ, -R3 ;  /* 0x000000ffff047224 */ /* 0x000fe400078e0a03 */
[----:B------:R-:W-:Y:S02]  /*6000*/  VIADD R16, R0, 0x6f ;  /* 0x0000006f00107836 */ /* 0x000fe40000000000 */
[----:B------:R-:W-:Y:S01]  /*6010*/  @!P3 IMAD.IADD R111, R111, 0x1, -R9 ;  /* 0x000000016f6fb824 */ /* 0x000fe200078e0a09 */
[----:B------:R-:W-:Y:S01]  /*6020*/  ISETP.GE.AND P3, PT, R12, RZ, PT ;  /* 0x000000ff0c00720c */ /* 0x000fe20003f66270 */
[----:B------:R-:W-:Y:S01]  /*6030*/  IMAD R4, R9, R4, R7 ;  /* 0x0000000409047224 */ /* 0x000fe200078e0207 */
[----:B------:R-:W-:Y:S01]  /*6040*/  IABS R12, R16 ;  /* 0x00000010000c7213 */ /* 0x000fe20000000000 */
[----:B------:R-:W-:Y:S01]  /*6050*/  @!P2 IMAD.IADD R109, R109, 0x1, -R9 ;  /* 0x000000016d6da824 */ /* 0x000fe200078e0a09 */
[----:B------:R-:W-:Y:S01]  /*6060*/  ISETP.GT.U32.AND P2, PT, R9, R2, PT ;  /* 0x000000020900720c */ /* 0x000fe20003f44070 */
[----:B------:R-:W-:-:S04]  /*6070*/  IMAD.HI.U32 R3, R10, R6, RZ ;  /* 0x000000060a037227 */ /* 0x000fc800078e00ff */
[----:B------:R-:W-:Y:S01]  /*6080*/  @!P6 IMAD.IADD R107, R107, 0x1, -R9 ;  /* 0x000000016b6be824 */ /* 0x000fe200078e0a09 */
[----:B------:R-:W-:Y:S01]  /*6090*/  ISETP.GT.U32.AND P6, PT, R9, R4, PT ;  /* 0x000000040900720c */ /* 0x000fe20003fc4070 */
[----:B------:R-:W-:Y:S02]  /*60a0*/  IMAD.MOV R8, RZ, RZ, -R3 ;  /* 0x000000ffff087224 */ /* 0x000fe400078e0a03 */
[----:B------:R-:W-:-:S04]  /*60b0*/  IMAD.HI.U32 R3, R10, R12, RZ ;  /* 0x0000000c0a037227 */ /* 0x000fc800078e00ff */
[C---:B------:R-:W-:Y:S02]  /*60c0*/  IMAD R6, R9.reuse, R8, R6 ;  /* 0x0000000809067224 */ /* 0x040fe400078e0206 */
[----:B------:R-:W-:Y:S02]  /*60d0*/  IMAD.MOV R8, RZ, RZ, -R3 ;  /* 0x000000ffff087224 */ /* 0x000fe400078e0a03 */
[--C-:B------:R-:W-:Y:S01]  /*60e0*/  @!P2 IMAD.IADD R2, R2, 0x1, -R9.reuse ;  /* 0x000000010202a824 */ /* 0x100fe200078e0a09 */
[C---:B------:R-:W-:Y:S01]  /*60f0*/  ISETP.GT.U32.AND P2, PT, R9.reuse, R6, PT ;  /* 0x000000060900720c */ /* 0x040fe20003f44070 */
[C---:B------:R-:W-:Y:S02]  /*6100*/  IMAD R8, R9.reuse, R8, R12 ;  /* 0x0000000809087224 */ /* 0x040fe400078e020c */
[----:B------:R-:W-:Y:S02]  /*6110*/  VIADD R17, R0, 0x70 ;  /* 0x0000007000117836 */ /* 0x000fe40000000000 */
[----:B------:R-:W-:Y:S01]  /*6120*/  @!P6 IMAD.IADD R4, R4, 0x1, -R9 ;  /* 0x000000010404e824 */ /* 0x000fe200078e0a09 */
[C---:B------:R-:W-:Y:S01]  /*6130*/  ISETP.GT.U32.AND P6, PT, R9.reuse, R8, PT ;  /* 0x000000080900720c */ /* 0x040fe20003fc4070 */
[C---:B0-----:R-:W-:Y:S01]  /*6140*/  VIADD R13, R0.reuse, 0x72 ;  /* 0x00000072000d7836 */ /* 0x041fe20000000000 */
[----:B------:R-:W-:Y:S01]  /*6150*/  IABS R105, R17 ;  /* 0x0000001100697213 */ /* 0x000fe20000000000 */
[----:B------:R-:W-:Y:S01]  /*6160*/  @!P1 IMAD.MOV R111, RZ, RZ, -R111 ;  /* 0x000000ffff6f9224 */ /* 0x000fe200078e0a6f */
[----:B------:R-:W-:Y:S01]  /*6170*/  ISETP.GT.U32.AND P1, PT, R9, R4, PT ;  /* 0x000000040900720c */ /* 0x000fe20003f24070 */
[----:B------:R-:W-:Y:S01]  /*6180*/  VIADD R18, R0, 0x71 ;  /* 0x0000007100127836 */ /* 0x000fe20000000000 */
[----:B------:R-:W-:Y:S01]  /*6190*/  IABS R101, R13 ;  /* 0x0000000d00657213 */ /* 0x000fe20000000000 */
[----:B------:R-:W-:-:S03]  /*61a0*/  IMAD.HI.U32 R7, R10, R105, RZ ;  /* 0x000000690a077227 */ /* 0x000fc600078e00ff */
[----:B------:R-:W-:Y:S01]  /*61b0*/  IABS R103, R18 ;  /* 0x0000001200677213 */ /* 0x000fe20000000000 */
[----:B------:R-:W-:Y:S01]  /*61c0*/  @!P2 IMAD.IADD R6, R6, 0x1, -R9 ;  /* 0x000000010606a824 */ /* 0x000fe200078e0a09 */
[C---:B------:R-:W-:Y:S01]  /*61d0*/  ISETP.GT.U32.AND P2, PT, R9.reuse, R2, PT ;  /* 0x000000020900720c */ /* 0x040fe20003f44070 */
[----:B------:R-:W-:Y:S02]  /*61e0*/  IMAD.MOV R14, RZ, RZ, -R7 ;  /* 0x000000ffff0e7224 */ /* 0x000fe400078e0a07 */
[----:B------:R-:W-:Y:S01]  /*61f0*/  @!P6 IMAD.IADD R8, R8, 0x1, -R9 ;  /* 0x000000010808e824 */ /* 0x000fe200078e0a09 */
[----:B------:R-:W-:Y:S01]  /*6200*/  ISETP.GT.U32.AND P6, PT, R9, R6, PT ;  /* 0x000000060900720c */ /* 0x000fe20003fc4070 */
[----:B------:R-:W-:-:S04]  /*6210*/  IMAD.HI.U32 R3, R10, R101, RZ ;  /* 0x000000650a037227 */ /* 0x000fc800078e00ff */
[C---:B------:R-:W-:Y:S02]  /*6220*/  IMAD R105, R9.reuse, R14, R105 ;  /* 0x0000000e09697224 */ /* 0x040fe400078e0269 */
[----:B------:R-:W-:Y:S01]  /*6230*/  @!P4 IMAD.MOV R109, RZ, RZ, -R109 ;  /* 0x000000ffff6dc224 */ /* 0x000fe200078e0a6d */
[C---:B------:R-:W-:Y:S01]  /*6240*/  ISETP.GT.U32.AND P4, PT, R9.reuse, R8, PT ;  /* 0x000000080900720c */ /* 0x040fe20003f84070 */
[----:B------:R-:W-:Y:S02]  /*6250*/  IMAD.MOV R14, RZ, RZ, -R3 ;  /* 0x000000ffff0e7224 */ /* 0x000fe400078e0a03 */
[----:B------:R-:W-:Y:S01]  /*6260*/  @!P0 IMAD.MOV R107, RZ, RZ, -R107 ;  /* 0x000000ffff6b8224 */ /* 0x000fe200078e0a6b */
[----:B------:R-:W-:Y:S01]  /*6270*/  ISETP.GT.U32.AND P0, PT, R9, R105, PT ;  /* 0x000000690900720c */ /* 0x000fe20003f04070 */
[----:B------:R-:W-:Y:S01]  /*6280*/  @!P5 IMAD.MOV R113, RZ, RZ, -R113 ;  /* 0x000000ffff71d224 */ /* 0x000fe200078e0a71 */
[----:B------:R-:W-:Y:S01]  /*6290*/  ISETP.GE.AND P5, PT, R11, RZ, PT ;  /* 0x000000ff0b00720c */ /* 0x000fe20003fa6270 */
[----:B------:R-:W-:-:S04]  /*62a0*/  IMAD.HI.U32 R11, R10, R103, RZ ;  /* 0x000000670a0b7227 */ /* 0x000fc800078e00ff */
[----:B------:R-:W-:Y:S02]  /*62b0*/  VIADD R19, R0, 0x73 ;  /* 0x0000007300137836 */ /* 0x000fe40000000000 */
[----:B------:R-:W-:Y:S02]  /*62c0*/  IMAD R101, R9, R14, R101 ;  /* 0x0000000e09657224 */ /* 0x000fe400078e0265 */
[----:B------:R-:W-:Y:S01]  /*62d0*/  @!P1 IMAD.IADD R4, R4, 0x1, -R9 ;  /* 0x0000000104049824 */ /* 0x000fe200078e0a09 */
[----:B------:R-:W-:Y:S01]  /*62e0*/  ISETP.GE.AND P1, PT, R15, RZ, PT ;  /* 0x000000ff0f00720c */ /* 0x000fe20003f26270 */
[----:B------:R-:W-:Y:S01]  /*62f0*/  IMAD.MOV R12, RZ, RZ, -R11 ;  /* 0x000000ffff0c7224 */ /* 0x000fe200078e0a0b */
[----:B------:R-:W-:Y:S01]  /*6300*/  IABS R99, R19 ;  /* 0x0000001300637213 */ /* 0x000fe20000000000 */
[----:B------:R-:W-:Y:S01]  /*6310*/  @!P6 IMAD.IADD R6, R6, 0x1, -R9 ;  /* 0x000000010606e824 */ /* 0x000fe200078e0a09 */
[----:B------:R-:W-:Y:S01]  /*6320*/  ISETP.GT.U32.AND P6, PT, R9, R101, PT ;  /* 0x000000650900720c */ /* 0x000fe20003fc4070 */
[----:B------:R-:W-:-:S02]  /*6330*/  VIADD R20, R0, 0x74 ;  /* 0x0000007400147836 */ /* 0x000fc40000000000 */
[----:B------:R-:W-:Y:S02]  /*6340*/  @!P2 IMAD.IADD R2, R2, 0x1, -R9 ;  /* 0x000000010202a824 */ /* 0x000fe400078e0a09 */
[C---:B------:R-:W-:Y:S01]  /*6350*/  IMAD R103, R9.reuse, R12, R103 ;  /* 0x0000000c09677224 */ /* 0x040fe200078e0267 */
[----:B------:R-:W-:Y:S01]  /*6360*/  IABS R11, R20 ;  /* 0x00000014000b7213 */ /* 0x000fe20000000000 */
[----:B------:R-:W-:Y:S01]  /*6370*/  @!P4 IMAD.IADD R8, R8, 0x1, -R9 ;  /* 0x000000010808c824 */ /* 0x000fe200078e0a09 */
[----:B------:R-:W-:Y:S01]  /*6380*/  ISETP.GE.AND P4, PT, R16, RZ, PT ;  /* 0x000000ff1000720c */ /* 0x000fe20003f86270 */
[----:B------:R-:W-:Y:S01]  /*6390*/  IMAD.HI.U32 R3, R10, R99, RZ ;  /* 0x000000630a037227 */ /* 0x000fe200078e00ff */
[----:B------:R-:W-:-:S03]  /*63a0*/  ISETP.GT.U32.AND P2, PT, R9, R103, PT ;  /* 0x000000670900720c */ /* 0x000fc60003f44070 */
[----:B------:R-:W-:Y:S01]  /*63b0*/  @!P0 IMAD.IADD R105, R105, 0x1, -R9 ;  /* 0x0000000169698824 */ /* 0x000fe200078e0a09 */
[----:B------:R-:W-:Y:S01]  /*63c0*/  ISETP.GE.AND P0, PT, R17, RZ, PT ;  /* 0x000000ff1100720c */ /* 0x000fe20003f06270 */
[----:B------:R-:W-:Y:S02]  /*63d0*/  IMAD.MOV.U32 R22, RZ, RZ, R2 ;  /* 0x000000ffff167224 */ /* 0x000fe400078e0002 */
[----:B------:R-:W-:Y:S02]  /*63e0*/  IMAD.MOV.U32 R21, RZ, RZ, R4 ;  /* 0x000000ffff157224 */ /* 0x000fe400078e0004 */
[----:B------:R-:W-:Y:S02]  /*63f0*/  IMAD.MOV.U32 R4, RZ, RZ, R6 ;  /* 0x000000ffff047224 */ /* 0x000fe400078e0006 */
[----:B------:R-:W-:Y:S02]  /*6400*/  IMAD.MOV R12, RZ, RZ, -R3 ;  /* 0x000000ffff0c7224 */ /* 0x000fe400078e0a03 */
[----:B------:R-:W-:Y:S01]  /*6410*/  @!P5 IMAD.MOV R22, RZ, RZ, -R22 ;  /* 0x000000ffff16d224 */ /* 0x000fe200078e0a16 */
[----:B------:R-:W-:Y:S01]  /*6420*/  ISETP.GT.U32.AND P5, PT, R9, R105, PT ;  /* 0x000000690900720c */ /* 0x000fe20003fa4070 */
[----:B------:R-:W-:-:S02]  /*6430*/  @!P3 IMAD.MOV R21, RZ, RZ, -R21 ;  /* 0x000000ffff15b224 */ /* 0x000fc400078e0a15 */
[----:B------:R-:W-:Y:S01]  /*6440*/  IMAD.HI.U32 R7, R10, R11, RZ ;  /* 0x0000000b0a077227 */ /* 0x000fe200078e00ff */
[----:B------:R-:W-:Y:S03]  /*6450*/  STL [R1+0x334], R22 ;  /* 0x0003341601007387 */ /* 0x000fe60000100800 */
[----:B------:R-:W-:Y:S01]  /*6460*/  @!P1 IMAD.MOV R4, RZ, RZ, -R4 ;  /* 0x000000ffff049224 */ /* 0x000fe200078e0a04 */
[----:B------:R-:W-:Y:S01]  /*6470*/  STL [R1+0x338], R21 ;  /* 0x0003381501007387 */ /* 0x000fe20000100800 */
[----:B------:R-:W-:Y:S02]  /*6480*/  IMAD R99, R9, R12, R99 ;  /* 0x0000000c09637224 */ /* 0x000fe400078e0263 */
[----:B------:R-:W-:Y:S01]  /*6490*/  VIADD R3, R0, 0x75 ;  /* 0x0000007500037836 */ /* 0x000fe20000000000 */
[----:B------:R0:W-:Y:S01]  /*64a0*/  STL [R1+0x33c], R4 ;  /* 0x00033c0401007387 */ /* 0x0001e20000100800 */
[----:B------:R-:W-:Y:S01]  /*64b0*/  @!P6 IMAD.IADD R101, R101, 0x1, -R9 ;  /* 0x000000016565e824 */ /* 0x000fe200078e0a09 */
[----:B------:R-:W-:Y:S01]  /*64c0*/  ISETP.GT.U32.AND P1, PT, R9, R99, PT ;  /* 0x000000630900720c */ /* 0x000fe20003f24070 */
[----:B------:R-:W-:-:S02]  /*64d0*/  IMAD.MOV.U32 R2, RZ, RZ, R8 ;  /* 0x000000ffff027224 */ /* 0x000fc400078e0008 */
[----:B------:R-:W-:Y:S01]  /*64e0*/  IMAD.MOV R14, RZ, RZ, -R7 ;  /* 0x000000ffff0e7224 */ /* 0x000fe200078e0a07 */
[----:B------:R-:W-:Y:S01]  /*64f0*/  ISETP.GT.U32.AND P6, PT, R9, R101, PT ;  /* 0x000000650900720c */ /* 0x000fe20003fc4070 */
[----:B------:R-:W-:Y:S01]  /*6500*/  @!P4 IMAD.MOV R2, RZ, RZ, -R2 ;  /* 0x000000ffff02c224 */ /* 0x000fe200078e0a02 */
[----:B------:R-:W-:Y:S01]  /*6510*/  ISETP.GE.AND P4, PT, R13, RZ, PT ;  /* 0x000000ff0d00720c */ /* 0x000fe20003f86270 */
[----:B------:R-:W-:Y:S01]  /*6520*/  IMAD R12, R9, R14, R11 ;  /* 0x0000000e090c7224 */ /* 0x000fe200078e020b */
[----:B0-----:R-:W-:Y:S01]  /*6530*/  IABS R4, R3 ;  /* 0x0000000300047213 */ /* 0x001fe20000000000 */
[--C-:B------:R-:W-:Y:S01]  /*6540*/  @!P2 IMAD.IADD R103, R103, 0x1, -R9.reuse ;  /* 0x000000016767a824 */ /* 0x100fe200078e0a09 */
[----:B------:R0:W-:Y:S01]  /*6550*/  STL [R1+0x340], R2 ;  /* 0x0003400201007387 */ /* 0x0001e20000100800 */
[--C-:B------:R-:W-:Y:S01]  /*6560*/  @!P5 IMAD.IADD R105, R105, 0x1, -R9.reuse ;  /* 0x000000016969d824 */ /* 0x100fe200078e0a09 */
[C---:B------:R-:W-:Y:S01]  /*6570*/  ISETP.GT.U32.AND P5, PT, R9.reuse, R12, PT ;  /* 0x0000000c0900720c */ /* 0x040fe20003fa4070 */
[----:B------:R-:W-:Y:S01]  /*6580*/  VIADD R7, R0, 0x76 ;  /* 0x0000007600077836 */ /* 0x000fe20000000000 */
[----:B------:R-:W-:Y:S01]  /*6590*/  ISETP.GT.U32.AND P3, PT, R9, R103, PT ;  /* 0x000000670900720c */ /* 0x000fe20003f64070 */
[--C-:B------:R-:W-:Y:S01]  /*65a0*/  @!P1 IMAD.IADD R99, R99, 0x1, -R9.reuse ;  /* 0x0000000163639824 */ /* 0x100fe200078e0a09 */
[----:B------:R-:W-:Y:S01]  /*65b0*/  ISETP.GE.AND P1, PT, R3, RZ, PT ;  /* 0x000000ff0300720c */ /* 0x000fe20003f26270 */
[----:B------:R-:W-:Y:S01]  /*65c0*/  @!P6 IMAD.IADD R101, R101, 0x1, -R9 ;  /* 0x000000016565e824 */ /* 0x000fe200078e0a09 */
[----:B------:R-:W-:Y:S01]  /*65d0*/  IABS R6, R7 ;  /* 0x0000000700067213 */ /* 0x000fe20000000000 */
[----:B------:R-:W-:Y:S01]  /*65e0*/  @!P0 IMAD.MOV R105, RZ, RZ, -R105 ;  /* 0x000000ffff698224 */ /* 0x000fe200078e0a69 */
[----:B------:R-:W-:Y:S01]  /*65f0*/  ISETP.GT.U32.AND P0, PT, R9, R99, PT ;  /* 0x000000630900720c */ /* 0x000fe20003f04070 */
[----:B0-----:R-:W-:Y:S01]  /*6600*/  IMAD.HI.U32 R2, R10, R4, RZ ;  /* 0x000000040a027227 */ /* 0x001fe200078e00ff */
[----:B------:R-:W-:-:S02]  /*6610*/  ISETP.GE.AND P2, PT, R18, RZ, PT ;  /* 0x000000ff1200720c */ /* 0x000fc40003f46270 */
[----:B------:R-:W-:Y:S01]  /*6620*/  ISETP.GE.AND P6, PT, R20, RZ, PT ;  /* 0x000000ff1400720c */ /* 0x000fe20003fc6270 */
[----:B------:R-:W-:Y:S02]  /*6630*/  IMAD.MOV R2, RZ, RZ, -R2 ;  /* 0x000000ffff027224 */ /* 0x000fe400078e0a02 */
[----:B------:R-:W-:Y:S02]  /*6640*/  @!P4 IMAD.MOV R101, RZ, RZ, -R101 ;  /* 0x000000ffff65c224 */ /* 0x000fe400078e0a65 */
[----:B------:R-:W-:Y:S02]  /*6650*/  IMAD R2, R9, R2, R4 ;  /* 0x0000000209027224 */ /* 0x000fe400078e0204 */
[--C-:B------:R-:W-:Y:S02]  /*6660*/  @!P5 IMAD.IADD R12, R12, 0x1, -R9.reuse ;  /* 0x000000010c0cd824 */ /* 0x100fe400078e0a09 */
[----:B------:R-:W-:Y:S01]  /*6670*/  @!P3 IMAD.IADD R103, R103, 0x1, -R9 ;  /* 0x000000016767b824 */ /* 0x000fe200078e0a09 */
[----:B------:R-:W-:Y:S01]  /*6680*/  ISETP.GT.U32.AND P4, PT, R9, R2, PT ;  /* 0x000000020900720c */ /* 0x000fe20003f84070 */
[----:B------:R-:W-:Y:S01]  /*6690*/  IMAD.HI.U32 R3, R10, R6, RZ ;  /* 0x000000060a037227 */ /* 0x000fe200078e00ff */
[----:B------:R-:W-:-:S02]  /*66a0*/  ISETP.GE.AND P3, PT, R19, RZ, PT ;  /* 0x000000ff1300720c */ /* 0x000fc40003f66270 */
[----:B------:R-:W-:Y:S01]  /*66b0*/  ISETP.GT.U32.AND P5, PT, R9, R12, PT ;  /* 0x0000000c0900720c */ /* 0x000fe20003fa4070 */
[----:B------:R-:W-:Y:S02]  /*66c0*/  IMAD.MOV R3, RZ, RZ, -R3 ;  /* 0x000000ffff037224 */ /* 0x000fe400078e0a03 */
[--C-:B------:R-:W-:Y:S02]  /*66d0*/  @!P0 IMAD.IADD R99, R99, 0x1, -R9.reuse ;  /* 0x0000000163638824 */ /* 0x100fe400078e0a09 */
[----:B------:R-:W-:Y:S02]  /*66e0*/  IMAD R4, R9, R3, R6 ;  /* 0x0000000309047224 */ /* 0x000fe400078e0206 */
[----:B------:R-:W-:Y:S02]  /*66f0*/  VIADD R3, R0, 0x77 ;  /* 0x0000007700037836 */ /* 0x000fe40000000000 */
[----:B------:R-:W-:Y:S02]  /*6700*/  @!P4 IMAD.IADD R2, R2, 0x1, -R9 ;  /* 0x000000010202c824 */ /* 0x000fe400078e0a09 */
[C---:B------:R-:W-:Y:S01]  /*6710*/  VIADD R6, R0.reuse, 0x78 ;  /* 0x0000007800067836 */ /* 0x040fe20000000000 */
[----:B------:R-:W-:Y:S01]  /*6720*/  IABS R8, R3 ;  /* 0x0000000300087213 */ /* 0x000fe20000000000 */
[----:B------:R-:W-:Y:S01]  /*6730*/  VIADD R11, R0, 0x79 ;  /* 0x00000079000b7836 */ /* 0x000fe20000000000 */
[----:B------:R-:W-:Y:S01]  /*6740*/  ISETP.GE.AND P0, PT, R3, RZ, PT ;  /* 0x000000ff0300720c */ /* 0x000fe20003f06270 */
[----:B------:R-:W-:Y:S01]  /*6750*/  @!P3 IMAD.MOV R99, RZ, RZ, -R99 ;  /* 0x000000ffff63b224 */ /* 0x000fe200078e0a63 */
[C---:B------:R-:W-:Y:S01]  /*6760*/  ISETP.GT.U32.AND P3, PT, R9.reuse, R2, PT ;  /* 0x000000020900720c */ /* 0x040fe20003f64070 */
[----:B------:R-:W-:Y:S01]  /*6770*/  @!P5 IMAD.IADD R12, R12, 0x1, -R9 ;  /* 0x000000010c0cd824 */ /* 0x000fe200078e0a09 */
[----:B------:R-:W-:Y:S01]  /*6780*/  IABS R97, R6 ;  /* 0x0000000600617213 */ /* 0x000fe20000000000 */
[----:B------:R-:W-:Y:S01]  /*6790*/  IMAD.HI.U32 R3, R10, R8, RZ ;  /* 0x000000080a037227 */ /* 0x000fe200078e00ff */
[----:B------:R-:W-:-:S02]  /*67a0*/  ISETP.GT.U32.AND P5, PT, R9, R4, PT ;  /* 0x000000040900720c */ /* 0x000fc40003fa4070 */
[----:B------:R-:W-:Y:S01]  /*67b0*/  IABS R94, R11 ;  /* 0x0000000b005e7213 */ /* 0x000fe20000000000 */
[----:B------:R-:W-:Y:S01]  /*67c0*/  @!P2 IMAD.MOV R103, RZ, RZ, -R103 ;  /* 0x000000ffff67a224 */ /* 0x000fe200078e0a67 */
[----:B------:R-:W-:Y:S01]  /*67d0*/  ISETP.GE.AND P4, PT, R6, RZ, PT ;  /* 0x000000ff0600720c */ /* 0x000fe20003f86270 */
[----:B------:R-:W-:Y:S01]  /*67e0*/  IMAD.HI.U32 R6, R10, R97, RZ ;  /* 0x000000610a067227 */ /* 0x000fe200078e00ff */
[----:B------:R-:W-:-:S03]  /*67f0*/  ISETP.GE.AND P2, PT, R7, RZ, PT ;  /* 0x000000ff0700720c */ /* 0x000fc60003f46270 */
[----:B------:R-:W-:Y:S02]  /*6800*/  IMAD.MOV R3, RZ, RZ, -R3 ;  /* 0x000000ffff037224 */ /* 0x000fe400078e0a03 */
[----:B------:R-:W-:-:S04]  /*6810*/  IMAD.HI.U32 R7, R10, R94, RZ ;  /* 0x0000005e0a077227 */ /* 0x000fc800078e00ff */
[----:B------:R-:W-:Y:S02]  /*6820*/  IMAD.MOV.U32 R14, RZ, RZ, R12 ;  /* 0x000000ffff0e7224 */ /* 0x000fe400078e000c */
[----:B------:R-:W-:Y:S02]  /*6830*/  IMAD.MOV R12, RZ, RZ, -R6 ;  /* 0x000000ffff0c7224 */ /* 0x000fe400078e0a06 */
[C---:B------:R-:W-:Y:S02]  /*6840*/  IMAD R6, R9.reuse, R3, R8 ;  /* 0x0000000309067224 */ /* 0x040fe400078e0208 */
[----:B------:R-:W-:Y:S02]  /*6850*/  IMAD.MOV R7, RZ, RZ, -R7 ;  /* 0x000000ffff077224 */ /* 0x000fe400078e0a07 */
[--C-:B------:R-:W-:Y:S01]  /*6860*/  @!P3 IMAD.IADD R2, R2, 0x1, -R9.reuse ;  /* 0x000000010202b824 */ /* 0x100fe200078e0a09 */
[----:B------:R-:W-:Y:S01]  /*6870*/  ISETP.GT.U32.AND P3, PT, R9, R6, PT ;  /* 0x000000060900720c */ /* 0x000fe20003f64070 */
[----:B------:R-:W-:-:S02]  /*6880*/  @!P5 IMAD.IADD R4, R4, 0x1, -R9 ;  /* 0x000000010404d824 */ /* 0x000fc400078e0a09 */
[C---:B------:R-:W-:Y:S02]  /*6890*/  IMAD R94, R9.reuse, R7, R94 ;  /* 0x00000007095e7224 */ /* 0x040fe400078e025e */
[----:B------:R-:W-:Y:S01]  /*68a0*/  IMAD.MOV.U32 R15, RZ, RZ, R2 ;  /* 0x000000ffff0f7224 */ /* 0x000fe200078e0002 */
[C---:B------:R-:W-:Y:S01]  /*68b0*/  ISETP.GT.U32.AND P5, PT, R9.reuse, R4, PT ;  /* 0x000000040900720c */ /* 0x040fe20003fa4070 */
[C---:B------:R-:W-:Y:S02]  /*68c0*/  VIADD R3, R0.reuse, 0x7a ;  /* 0x0000007a00037836 */ /* 0x040fe40000000000 */
[----:B------:R-:W-:Y:S01]  /*68d0*/  @!P1 IMAD.MOV R15, RZ, RZ, -R15 ;  /* 0x000000ffff0f9224 */ /* 0x000fe200078e0a0f */
[C---:B------:R-:W-:Y:S01]  /*68e0*/  ISETP.GT.U32.AND P1, PT, R9.reuse, R94, PT ;  /* 0x0000005e0900720c */ /* 0x040fe20003f24070 */
[----:B------:R-:W-:Y:S01]  /*68f0*/  @!P6 IMAD.MOV R14, RZ, RZ, -R14 ;  /* 0x000000ffff0ee224 */ /* 0x000fe200078e0a0e */
[----:B------:R-:W-:Y:S01]  /*6900*/  IABS R93, R3 ;  /* 0x00000003005d7213 */ /* 0x000fe20000000000 */
[----:B------:R-:W-:Y:S01]  /*6910*/  IMAD R97, R9, R12, R97 ;  /* 0x0000000c09617224 */ /* 0x000fe200078e0261 */
[----:B------:R-:W-:Y:S01]  /*6920*/  ISETP.GE.AND P6, PT, R11, RZ, PT ;  /* 0x000000ff0b00720c */ /* 0x000fe20003fc6270 */
[----:B------:R-:W-:Y:S01]  /*6930*/  VIADD R12, R0, 0x7b ;  /* 0x0000007b000c7836 */ /* 0x000fe20000000000 */
[----:B------:R0:W-:Y:S01]  /*6940*/  STL [R1+0x344], R14 ;  /* 0x0003440e01007387 */ /* 0x0001e20000100800 */
[----:B------:R-:W-:-:S02]  /*6950*/  @!P3 IMAD.IADD R6, R6, 0x1, -R9 ;  /* 0x000000010606b824 */ /* 0x000fc400078e0a09 */
[----:B------:R-:W-:Y:S01]  /*6960*/  IMAD.HI.U32 R2, R10, R93, RZ ;  /* 0x0000005d0a027227 */ /* 0x000fe200078e00ff */
[----:B------:R-:W-:Y:S01]  /*6970*/  IABS R92, R12 ;  /* 0x0000000c005c7213 */ /* 0x000fe20000000000 */
[----:B------:R-:W-:Y:S01]  /*6980*/  STL [R1+0x348], R15 ;  /* 0x0003480f01007387 */ /* 0x000fe20000100800 */
[C---:B------:R-:W-:Y:S01]  /*6990*/  ISETP.GT.U32.AND P3, PT, R9.reuse, R6, PT ;  /* 0x000000060900720c */ /* 0x040fe20003f64070 */
[----:B------:R-:W-:Y:S02]  /*69a0*/  VIADD R13, R0, 0x7c ;  /* 0x0000007c000d7836 */ /* 0x000fe40000000000 */
[----:B------:R-:W-:Y:S01]  /*69b0*/  @!P5 IMAD.IADD R4, R4, 0x1, -R9 ;  /* 0x000000010404d824 */ /* 0x000fe200078e0a09 */
[----:B------:R-:W-:Y:S01]  /*69c0*/  ISETP.GT.U32.AND P5, PT, R9, R97, PT ;  /* 0x000000610900720c */ /* 0x000fe20003fa4070 */
[----:B0-----:R-:W-:Y:S01]  /*69d0*/  VIADD R14, R0, 0x7d ;  /* 0x0000007d000e7836 */ /* 0x001fe20000000000 */
[----:B------:R-:W-:Y:S01]  /*69e0*/  IABS R7, R13 ;  /* 0x0000000d00077213 */ /* 0x000fe20000000000 */
[----:B------:R-:W-:-:S02]  /*69f0*/  IMAD.MOV R2, RZ, RZ, -R2 ;  /* 0x000000ffff027224 */ /* 0x000fc400078e0a02 */
[----:B------:R-:W-:Y:S01]  /*6a00*/  @!P1 IMAD.IADD R94, R94, 0x1, -R9 ;  /* 0x000000015e5e9824 */ /* 0x000fe200078e0a09 */
[----:B------:R-:W-:Y:S01]  /*6a10*/  IABS R11, R14 ;  /* 0x0000000e000b7213 */ /* 0x000fe20000000000 */
[----:B------:R-:W-:Y:S01]  /*6a20*/  @!P2 IMAD.MOV R4, RZ, RZ, -R4 ;  /* 0x000000ffff04a224 */ /* 0x000fe200078e0a04 */
[----:B------:R-:W-:Y:S01]  /*6a30*/  ISETP.GE.AND P2, PT, R3, RZ, PT ;  /* 0x000000ff0300720c */ /* 0x000fe20003f46270 */
[C---:B------:R-:W-:Y:S01]  /*6a40*/  IMAD R93, R9.reuse, R2, R93 ;  /* 0x00000002095d7224 */ /* 0x040fe200078e025d */
[----:B------:R-:W-:Y:S01]  /*6a50*/  ISETP.GT.U32.AND P1, PT, R9, R94, PT ;  /* 0x0000005e0900720c */ /* 0x000fe20003f24070 */
[C---:B------:R-:W-:Y:S01]  /*6a60*/  IMAD.HI.U32 R2, R10.reuse, R92, RZ ;  /* 0x0000005c0a027227 */ /* 0x040fe200078e00ff */
[----:B------:R0:W-:Y:S03]  /*6a70*/  STL [R1+0x34c], R4 ;  /* 0x00034c0401007387 */ /* 0x0001e60000100800 */
[----:B------:R-:W-:-:S04]  /*6a80*/  IMAD.HI.U32 R3, R10, R7, RZ ;  /* 0x000000070a037227 */ /* 0x000fc800078e00ff */
[----:B------:R-:W-:Y:S02]  /*6a90*/  IMAD.MOV R2, RZ, RZ, -R2 ;  /* 0x000000ffff027224 */ /* 0x000fe400078e0a02 */
[----:B------:R-:W-:Y:S02]  /*6aa0*/  IMAD.MOV R8, RZ, RZ, -R3 ;  /* 0x000000ffff087224 */ /* 0x000fe400078e0a03 */
[----:B0-----:R-:W-:-:S04]  /*6ab0*/  IMAD.HI.U32 R4, R10, R11, RZ ;  /* 0x0000000b0a047227 */ /* 0x001fc800078e00ff */
[C---:B------:R-:W-:Y:S02]  /*6ac0*/  IMAD R92, R9.reuse, R2, R92 ;  /* 0x00000002095c7224 */ /* 0x040fe400078e025c */
[----:B------:R-:W-:Y:S01]  /*6ad0*/  @!P3 IMAD.IADD R6, R6, 0x1, -R9 ;  /* 0x000000010606b824 */ /* 0x000fe200078e0a09 */
[C---:B------:R-:W-:Y:S01]  /*6ae0*/  ISETP.GT.U32.AND P3, PT, R9.reuse, R93, PT ;  /* 0x0000005d0900720c */ /* 0x040fe20003f64070 */
[----:B------:R-:W-:Y:S02]  /*6af0*/  IMAD.MOV R2, RZ, RZ, -R4 ;  /* 0x000000ffff027224 */ /* 0x000fe400078e0a04 */
[C---:B------:R-:W-:Y:S02]  /*6b00*/  IMAD R4, R9.reuse, R8, R7 ;  /* 0x0000000809047224 */ /* 0x040fe400078e0207 */
[----:B------:R-:W-:Y:S02]  /*6b10*/  IMAD.MOV.U32 R15, RZ, RZ, R6 ;  /* 0x000000ffff0f7224 */ /* 0x000fe400078e0006 */
[----:B------:R-:W-:-:S02]  /*6b20*/  IMAD R6, R9, R2, R11 ;  /* 0x0000000209067224 */ /* 0x000fc400078e020b */
[----:B------:R-:W-:Y:S01]  /*6b30*/  @!P1 IMAD.IADD R94, R94, 0x1, -R9 ;  /* 0x000000015e5e9824 */ /* 0x000fe200078e0a09 */
[C---:B------:R-:W-:Y:S01]  /*6b40*/  ISETP.GT.U32.AND P1, PT, R9.reuse, R4, PT ;  /* 0x000000040900720c */ /* 0x040fe20003f24070 */
[C---:B------:R-:W-:Y:S02]  /*6b50*/  VIADD R7, R0.reuse, 0x7e ;  /* 0x0000007e00077836 */ /* 0x040fe40000000000 */
[----:B------:R-:W-:Y:S01]  /*6b60*/  @!P0 IMAD.MOV R15, RZ, RZ, -R15 ;  /* 0x000000ffff0f8224 */ /* 0x000fe200078e0a0f */
[C---:B------:R-:W-:Y:S01]  /*6b70*/  ISETP.GT.U32.AND P0, PT, R9.reuse, R92, PT ;  /* 0x0000005c0900720c */ /* 0x040fe20003f04070 */
[----:B------:R-:W-:Y:S01]  /*6b80*/  @!P6 IMAD.MOV R94, RZ, RZ, -R94 ;  /* 0x000000ffff5ee224 */ /* 0x000fe200078e0a5e */
[----:B------:R-:W-:Y:S01]  /*6b90*/  ISETP.GT.U32.AND P6, PT, R9, R6, PT ;  /* 0x000000060900720c */ /* 0x000fe20003fc4070 */
[----:B------:R-:W-:Y:S01]  /*6ba0*/  VIADD R11, R0, 0x7f ;  /* 0x0000007f000b7836 */ /* 0x000fe20000000000 */
[----:B------:R-:W-:Y:S01]  /*6bb0*/  IABS R8, R7 ;  /* 0x0000000700087213 */ /* 0x000fe20000000000 */
[--C-:B------:R-:W-:Y:S01]  /*6bc0*/  @!P5 IMAD.IADD R97, R97, 0x1, -R9.reuse ;  /* 0x000000016161d824 */ /* 0x100fe200078e0a09 */
[----:B------:R0:W-:Y:S01]  /*6bd0*/  STL [R1+0x354], R15 ;  /* 0x0003540f01007387 */ /* 0x0001e20000100800 */
[----:B------:R-:W-:Y:S01]  /*6be0*/  @!P3 IMAD.IADD R93, R93, 0x1, -R9 ;  /* 0x000000015d5db824 */ /* 0x000fe200078e0a09 */
[----:B------:R-:W-:Y:S01]  /*6bf0*/  IABS R3, R11 ;  /* 0x0000000b00037213 */ /* 0x000fe20000000000 */
[----:B------:R-:W-:Y:S01]  /*6c00*/  IMAD.HI.U32 R2, R10, R8, RZ ;  /* 0x000000080a027227 */ /* 0x000fe200078e00ff */
[----:B------:R-:W-:-:S02]  /*6c10*/  ISETP.GT.U32.AND P5, PT, R9, R97, PT ;  /* 0x000000610900720c */ /* 0x000fc40003fa4070 */
[----:B------:R-:W-:Y:S01]  /*6c20*/  ISETP.GT.U32.AND P3, PT, R9, R93, PT ;  /* 0x0000005d0900720c */ /* 0x000fe20003f64070 */
[--C-:B------:R-:W-:Y:S02]  /*6c30*/  @!P1 IMAD.IADD R4, R4, 0x1, -R9.reuse ;  /* 0x0000000104049824 */ /* 0x100fe400078e0a09 */
[----:B------:R-:W-:Y:S02]  /*6c40*/  IMAD.MOV R2, RZ, RZ, -R2 ;  /* 0x000000ffff027224 */ /* 0x000fe400078e0a02 */
[--C-:B------:R-:W-:Y:S01]  /*6c50*/  @!P0 IMAD.IADD R92, R92, 0x1, -R9.reuse ;  /* 0x000000015c5c8824 */ /* 0x100fe200078e0a09 */
[----:B------:R-:W-:Y:S01]  /*6c60*/  ISETP.GE.AND P0, PT, R7, RZ, PT ;  /* 0x000000ff0700720c */ /* 0x000fe20003f06270 */
[----:B------:R-:W-:Y:S01]  /*6c70*/  @!P6 IMAD.IADD R6, R6, 0x1, -R9 ;  /* 0x000000010606e824 */ /* 0x000fe200078e0a09 */
[C---:B------:R-:W-:Y:S01]  /*6c80*/  ISETP.GT.U32.AND P6, PT, R9.reuse, R4, PT ;  /* 0x000000040900720c */ /* 0x040fe20003fc4070 */
[C---:B------:R-:W-:Y:S01]  /*6c90*/  IMAD R8, R9.reuse, R2, R8 ;  /* 0x0000000209087224 */ /* 0x040fe200078e0208 */
[----:B------:R-:W-:Y:S01]  /*6ca0*/  ISETP.GT.U32.AND P1, PT, R9, R92, PT ;  /* 0x0000005c0900720c */ /* 0x000fe20003f24070 */
[----:B------:R-:W-:-:S04]  /*6cb0*/  IMAD.HI.U32 R2, R10, R3, RZ ;  /* 0x000000030a027227 */ /* 0x000fc800078e00ff */
[----:B------:R-:W-:Y:S02]  /*6cc0*/  IMAD.MOV R2, RZ, RZ, -R2 ;  /* 0x000000ffff027224 */ /* 0x000fe400078e0a02 */
[----:B------:R-:W-:Y:S01]  /*6cd0*/  @!P5 IMAD.IADD R97, R97, 0x1, -R9 ;  /* 0x000000016161d824 */ /* 0x000fe200078e0a09 */
[----:B------:R-:W-:Y:S01]  /*6ce0*/  ISETP.GE.AND P5, PT, R12, RZ, PT ;  /* 0x000000ff0c00720c */ /* 0x000fe20003fa6270 */
[----:B------:R-:W-:Y:S02]  /*6cf0*/  IMAD R2, R9, R2, R3 ;  /* 0x0000000209027224 */ /* 0x000fe400078e0203 */
[--C-:B------:R-:W-:Y:S01]  /*6d00*/  @!P3 IMAD.IADD R93, R93, 0x1, -R9.reuse ;  /* 0x000000015d5db824 */ /* 0x100fe200078e0a09 */
[----:B------:R-:W-:Y:S01]  /*6d10*/  ISETP.GE.AND P3, PT, R14, RZ, PT ;  /* 0x000000ff0e00720c */ /* 0x000fe20003f66270 */
[----:B------:R-:W-:Y:S01]  /*6d20*/  @!P6 IMAD.IADD R4, R4, 0x1, -R9 ;  /* 0x000000010404e824 */ /* 0x000fe200078e0a09 */
[----:B------:R-:W-:Y:S01]  /*6d30*/  ISETP.GT.U32.AND P6, PT, R9, R2, PT ;  /* 0x000000020900720c */ /* 0x000fe20003fc4070 */
[----:B------:R-:W-:-:S02]  /*6d40*/  VIADD R12, R0, 0x80 ;  /* 0x00000080000c7836 */ /* 0x000fc40000000000 */
[----:B------:R-:W-:Y:S01]  /*6d50*/  @!P4 IMAD.MOV R97, RZ, RZ, -R97 ;  /* 0x000000ffff61c224 */ /* 0x000fe200078e0a61 */
[----:B------:R-:W-:Y:S01]  /*6d60*/  ISETP.GE.AND P4, PT, R13, RZ, PT ;  /* 0x000000ff0d00720c */ /* 0x000fe20003f86270 */
[----:B------:R-:W-:Y:S01]  /*6d70*/  @!P2 IMAD.MOV R93, RZ, RZ, -R93 ;  /* 0x000000ffff5da224 */ /* 0x000fe200078e0a5d */
[C---:B------:R-:W-:Y:S01]  /*6d80*/  ISETP.GT.U32.AND P2, PT, R9.reuse, R6, PT ;  /* 0x000000060900720c */ /* 0x040fe20003f44070 */
[--C-:B------:R-:W-:Y:S01]  /*6d90*/  @!P1 IMAD.IADD R92, R92, 0x1, -R9.reuse ;  /* 0x000000015c5c9824 */ /* 0x100fe200078e0a09 */
[----:B------:R-:W-:Y:S01]  /*6da0*/  ISETP.GT.U32.AND P1, PT, R9, R8, PT ;  /* 0x000000080900720c */ /* 0x000fe20003f24070 */
[C---:B------:R-:W-:Y:S01]  /*6db0*/  VIADD R13, R0.reuse, 0x81 ;  /* 0x00000081000d7836 */ /* 0x040fe20000000000 */
[----:B------:R-:W-:Y:S01]  /*6dc0*/  IABS R90, R12 ;  /* 0x0000000c005a7213 */ /* 0x000fe20000000000 */
[----:B------:R-:W-:Y:S02]  /*6dd0*/  VIADD R14, R0, 0x82 ;  /* 0x00000082000e7836 */ /* 0x000fe40000000000 */
[----:B------:R-:W-:Y:S01]  /*6de0*/  @!P6 IMAD.IADD R2, R2, 0x1, -R9 ;  /* 0x000000010202e824 */ /* 0x000fe200078e0a09 */
[----:B------:R-:W-:Y:S01]  /*6df0*/  IABS R89, R13 ;  /* 0x0000000d00597213 */ /* 0x000fe20000000000 */
[----:B------:R-:W-:Y:S01]  /*6e00*/  IMAD.HI.U32 R3, R10, R90, RZ ;  /* 0x0000005a0a037227 */ /* 0x000fe200078e00ff */
[----:B------:R-:W-:-:S02]  /*6e10*/  IABS R88, R14 ;  /* 0x0000000e00587213 */ /* 0x000fc40000000000 */
[----:B------:R-:W-:Y:S01]  /*6e20*/  ISETP.GT.U32.AND P6, PT, R9, R2, PT ;  /* 0x000000020900720c */ /* 0x000fe20003fc4070 */
[----:B------:R-:W-:-:S04]  /*6e30*/  IMAD.HI.U32 R7, R10, R89, RZ ;  /* 0x000000590a077227 */ /* 0x000fc800078e00ff */
[----:B------:R-:W-:Y:S02]  /*6e40*/  IMAD.MOV R3, RZ, RZ, -R3 ;  /* 0x000000ffff037224 */ /* 0x000fe400078e0a03 */
[--C-:B------:R-:W-:Y:S01]  /*6e50*/  @!P2 IMAD.IADD R6, R6, 0x1, -R9.reuse ;  /* 0x000000010606a824 */ /* 0x100fe200078e0a09 */
[----:B------:R-:W-:Y:S01]  /*6e60*/  ISETP.GE.AND P2, PT, R11, RZ, PT ;  /* 0x000000ff0b00720c */ /* 0x000fe20003f46270 */
[----:B------:R-:W-:Y:S01]  /*6e70*/  @!P1 IMAD.IADD R8, R8, 0x1, -R9 ;  /* 0x0000000108089824 */ /* 0x000fe200078e0a09 */
[----:B------:R-:W-:Y:S01]  /*6e80*/  ISETP.GE.AND P1, PT, R12, RZ, PT ;  /* 0x000000ff0c00720c */ /* 0x000fe20003f26270 */
[----:B------:R-:W-:-:S04]  /*6e90*/  IMAD.HI.U32 R11, R10, R88, RZ ;  /* 0x000000580a0b7227 */ /* 0x000fc800078e00ff */
[----:B------:R-:W-:Y:S02]  /*6ea0*/  IMAD.MOV R12, RZ, RZ, -R7 ;  /* 0x000000ffff0c7224 */ /* 0x000fe400078e0a07 */
[C---:B------:R-:W-:Y:S02]  /*6eb0*/  IMAD R90, R9.reuse, R3, R90 ;  /* 0x00000003095a7224 */ /* 0x040fe400078e025a */
[----:B------:R-:W-:Y:S02]  /*6ec0*/  IMAD.MOV.U32 R16, RZ, RZ, R4 ;  /* 0x000000ffff107224 */ /* 0x000fe400078e0004 */
[----:B------:R-:W-:Y:S01]  /*6ed0*/  @!P5 IMAD.MOV R92, RZ, RZ, -R92 ;  /* 0x000000ffff5cd224 */ /* 0x000fe200078e0a5c */
[C---:B------:R-:W-:Y:S01]  /*6ee0*/  ISETP.GT.U32.AND P5, PT, R9.reuse, R8, PT ;  /* 0x000000080900720c */ /* 0x040fe20003fa4070 */
[----:B------:R-:W-:Y:S02]  /*6ef0*/  IMAD.MOV R11, RZ, RZ, -R11 ;  /* 0x000000ffff0b7224 */ /* 0x000fe400078e0a0b */
[----:B------:R-:W-:-:S02]  /*6f00*/  IMAD R89, R9, R12, R89 ;  /* 0x0000000c09597224 */ /* 0x000fc400078e0259 */
[----:B0-----:R-:W-:Y:S02]  /*6f10*/  IMAD.MOV.U32 R15, RZ, RZ, R6 ;  /* 0x000000ffff0f7224 */ /* 0x001fe400078e0006 */
[----:B------:R-:W-:Y:S01]  /*6f20*/  @!P4 IMAD.MOV R16, RZ, RZ, -R16 ;  /* 0x000000ffff10c224 */ /* 0x000fe200078e0a10 */
[C---:B------:R-:W-:Y:S01]  /*6f30*/  ISETP.GT.U32.AND P4, PT, R9.reuse, R90, PT ;  /* 0x0000005a0900720c */ /* 0x040fe20003f84070 */
[C---:B------:R-:W-:Y:S02]  /*6f40*/  IMAD R88, R9.reuse, R11, R88 ;  /* 0x0000000b09587224 */ /* 0x040fe400078e0258 */
[----:B------:R-:W-:Y:S01]  /*6f50*/  @!P3 IMAD.MOV R15, RZ, RZ, -R15 ;  /* 0x000000ffff0fb224 */ /* 0x000fe200078e0a0f */
[C---:B------:R-:W-:Y:S01]  /*6f60*/  ISETP.GT.U32.AND P3, PT, R9.reuse, R89, PT ;  /* 0x000000590900720c */ /* 0x040fe20003f64070 */
[--C-:B------:R-:W-:Y:S01]  /*6f70*/  @!P6 IMAD.IADD R2, R2, 0x1, -R9.reuse ;  /* 0x000000010202e824 */ /* 0x100fe200078e0a09 */
[----:B------:R-:W-:Y:S01]  /*6f80*/  ISETP.GT.U32.AND P6, PT, R9, R88, PT ;  /* 0x000000580900720c */ /* 0x000fe20003fc4070 */
[----:B------:R-:W-:Y:S01]  /*6f90*/  VIADD R11, R0, 0x83 ;  /* 0x00000083000b7836 */ /* 0x000fe20000000000 */
[----:B------:R-:W-:Y:S01]  /*6fa0*/  STL [R1+0x358], R16 ;  /* 0x0003581001007387 */ /* 0x000fe20000100800 */
[--C-:B------:R-:W-:Y:S01]  /*6fb0*/  @!P5 IMAD.IADD R8, R8, 0x1, -R9.reuse ;  /* 0x000000010808d824 */ /* 0x100fe200078e0a09 */
[----:B------:R-:W-:Y:S01]  /*6fc0*/  ISETP.GE.AND P5, PT, R13, RZ, PT ;  /* 0x000000ff0d00720c */ /* 0x000fe20003fa6270 */
[----:B------:R-:W-:Y:S01]  /*6fd0*/  VIADD R13, R0, 0x84 ;  /* 0x00000084000d7836 */ /* 0x000fe20000000000 */
[----:B------:R-:W-:Y:S01]  /*6fe0*/  IABS R86, R11 ;  /* 0x0000000b00567213 */ /* 0x000fe20000000000 */
[--C-:B------:R-:W-:Y:S01]  /*6ff0*/  @!P4 IMAD.IADD R90, R90, 0x1, -R9.reuse ;  /* 0x000000015a5ac824 */ /* 0x100fe200078e0a09 */
[----:B------:R-:W-:Y:S01]  /*7000*/  ISETP.GE.AND P4, PT, R14, RZ, PT ;  /* 0x000000ff0e00720c */ /* 0x000fe20003f86270 */
[----:B------:R-:W-:Y:S01]  /*7010*/  IMAD.MOV.U32 R7, RZ, RZ, R8 ;  /* 0x000000ffff077224 */ /* 0x000fe200078e0008 */
[----:B------:R-:W-:Y:S01]  /*7020*/  IABS R6, R13 ;  /* 0x0000000d00067213 */ /* 0x000fe20000000000 */
[--C-:B------:R-:W-:Y:S01]  /*7030*/  @!P3 IMAD.IADD R89, R89, 0x1, -R9.reuse ;  /* 0x000000015959b824 */ /* 0x100fe200078e0a09 */
[C---:B------:R-:W-:Y:S01]  /*7040*/  ISETP.GT.U32.AND P3, PT, R9.reuse, R90, PT ;  /* 0x0000005a0900720c */ /* 0x040fe20003f64070 */
[----:B------:R-:W-:Y:S01]  /*7050*/  IMAD.HI.U32 R3, R10, R86, RZ ;  /* 0x000000560a037227 */ /* 0x000fe200078e00ff */
[----:B------:R-:W-:Y:S03]  /*7060*/  STL [R1+0x35c], R15 ;  /* 0x00035c0f01007387 */ /* 0x000fe60000100800 */
[----:B------:R-:W-:Y:S01]  /*7070*/  @!P6 IMAD.IADD R88, R88, 0x1, -R9 ;  /* 0x000000015858e824 */ /* 0x000fe200078e0a09 */
[----:B------:R-:W-:Y:S01]  /*7080*/  ISETP.GT.U32.AND P6, PT, R9, R89, PT ;  /* 0x000000590900720c */ /* 0x000fe20003fc4070 */
[----:B------:R-:W-:-:S02]  /*7090*/  IMAD.MOV R4, RZ, RZ, -R3 ;  /* 0x000000ffff047224 */ /* 0x000fc400078e0a03 */
[----:B------:R-:W-:-:S04]  /*70a0*/  IMAD.HI.U32 R3, R10, R6, RZ ;  /* 0x000000060a037227 */ /* 0x000fc800078e00ff */
[C---:B------:R-:W-:Y:S02]  /*70b0*/  IMAD R86, R9.reuse, R4, R86 ;  /* 0x0000000409567224 */ /* 0x040fe400078e0256 */
[----:B------:R-:W-:Y:S02]  /*70c0*/  IMAD.MOV R3, RZ, RZ, -R3 ;  /* 0x000000ffff037224 */ /* 0x000fe400078e0a03 */
[--C-:B------:R-:W-:Y:S01]  /*70d0*/  @!P3 IMAD.IADD R90, R90, 0x1, -R9.reuse ;  /* 0x000000015a5ab824 */ /* 0x100fe200078e0a09 */
[C---:B------:R-:W-:Y:S01]  /*70e0*/  ISETP.GT.U32.AND P3, PT, R9.reuse, R86, PT ;  /* 0x000000560900720c */ /* 0x040fe20003f64070 */
[----:B------:R-:W-:Y:S02]  /*70f0*/  IMAD R8, R9, R3, R6 ;  /* 0x0000000309087224 */ /* 0x000fe400078e0206 */
[----:B------:R-:W-:Y:S02]  /*7100*/  @!P6 IMAD.IADD R89, R89, 0x1, -R9 ;  /* 0x000000015959e824 */ /* 0x000fe400078e0a09 */
[C---:B------:R-:W-:Y:S01]  /*7110*/  VIADD R12, R0.reuse, 0x85 ;  /* 0x00000085000c7836 */ /* 0x040fe20000000000 */
[C---:B------:R-:W-:Y:S01]  /*7120*/  ISETP.GT.U32.AND P6, PT, R9.reuse, R8, PT ;  /* 0x000000080900720c */ /* 0x040fe20003fc4070 */
[----:B------:R-:W-:Y:S01]  /*7130*/  @!P0 IMAD.MOV R7, RZ, RZ, -R7 ;  /* 0x000000ffff078224 */ /* 0x000fe200078e0a07 */
[----:B------:R-:W-:Y:S01]  /*7140*/  ISETP.GT.U32.AND P0, PT, R9, R88, PT ;  /* 0x000000580900720c */ /* 0x000fe20003f04070 */
[----:B------:R-:W-:Y:S01]  /*7150*/  VIADD R14, R0, 0x86 ;  /* 0x00000086000e7836 */ /* 0x000fe20000000000 */
[----:B------:R-:W-:Y:S01]  /*7160*/  IABS R4, R12 ;  /* 0x0000000c00047213 */ /* 0x000fe20000000000 */
[----:B------:R-:W-:Y:S01]  /*7170*/  @!P2 IMAD.MOV R2, RZ, RZ, -R2 ;  /* 0x000000ffff02a224 */ /* 0x000fe200078e0a02 */
[----:B------:R0:W-:Y:S01]  /*7180*/  STL [R1+0x364], R7 ;  /* 0x0003640701007387 */ /* 0x0001e20000100800 */
[--C-:B------:R-:W-:Y:S01]  /*7190*/  @!P3 IMAD.IADD R86, R86, 0x1, -R9.reuse ;  /* 0x000000015656b824 */ /* 0x100fe200078e0a09 */
[----:B------:R-:W-:Y:S01]  /*71a0*/  ISETP.GE.AND P3, PT, R13, RZ, PT ;  /* 0x000000ff0d00720c */ /* 0x000fe20003f66270 */
[----:B------:R-:W-:Y:S01]  /*71b0*/  IMAD.HI.U32 R3, R10, R4, RZ ;  /* 0x000000040a037227 */ /* 0x000fe200078e00ff */
[----:B------:R1:W-:Y:S03]  /*71c0*/  STL [R1+0x368], R2 ;  /* 0x0003680201007387 */ /* 0x0003e60000100800 */
[----:B------:R-:W-:Y:S01]  /*71d0*/  @!P6 IMAD.IADD R8, R8, 0x1, -R9 ;  /* 0x000000010808e824 */ /* 0x000fe200078e0a09 */
[C---:B------:R-:W-:Y:S01]  /*71e0*/  ISETP.GT.U32.AND P6, PT, R9.reuse, R86, PT ;  /* 0x000000560900720c */ /* 0x040fe20003fc4070 */
[----:B------:R-:W-:Y:S01]  /*71f0*/  IMAD.MOV R6, RZ, RZ, -R3 ;  /* 0x000000ffff067224 */ /* 0x000fe200078e0a03 */
[----:B0-----:R-:W-:Y:S01]  /*7200*/  IABS R7, R14 ;  /* 0x0000000e00077213 */ /* 0x001fe20000000000 */
[----:B------:R-:W-:Y:S01]  /*7210*/  @!P1 IMAD.MOV R90, RZ, RZ, -R90 ;  /* 0x000000ffff5a9224 */ /* 0x000fe200078e0a5a */
[C---:B------:R-:W-:Y:S01]  /*7220*/  ISETP.GT.U32.AND P1, PT, R9.reuse, R8, PT ;  /* 0x000000080900720c */ /* 0x040fe20003f24070 */
[----:B------:R-:W-:-:S02]  /*7230*/  IMAD R4, R9, R6, R4 ;  /* 0x0000000609047224 */ /* 0x000fc400078e0204 */
[----:B------:R-:W-:-:S03]  /*7240*/  IMAD.HI.U32 R3, R10, R7, RZ ;  /* 0x000000070a037227 */ /* 0x000fc600078e00ff */
[C---:B------:R-:W-:Y:S01]  /*7250*/  ISETP.GT.U32.AND P2, PT, R9.reuse, R4, PT ;  /* 0x000000040900720c */ /* 0x040fe20003f44070 */
[----:B------:R-:W-:Y:S02]  /*7260*/  IMAD.MOV R6, RZ, RZ, -R3 ;  /* 0x000000ffff067224 */ /* 0x000fe400078e0a03 */
[----:B------:R-:W-:Y:S02]  /*7270*/  @!P6 IMAD.IADD R86, R86, 0x1, -R9 ;  /* 0x000000015656e824 */ /* 0x000fe400078e0a09 */
[C---:B------:R-:W-:Y:S02]  /*7280*/  IMAD R6, R9.reuse, R6, R7 ;  /* 0x0000000609067224 */ /* 0x040fe400078e0207 */
[----:B------:R-:W-:Y:S02]  /*7290*/  VIADD R15, R0, 0x87 ;  /* 0x00000087000f7836 */ /* 0x000fe40000000000 */
[--C-:B------:R-:W-:Y:S01]  /*72a0*/  @!P0 IMAD.IADD R88, R88, 0x1, -R9.reuse ;  /* 0x0000000158588824 */ /* 0x100fe200078e0a09 */
[----:B------:R-:W-:Y:S01]  /*72b0*/  ISETP.GT.U32.AND P6, PT, R9, R6, PT ;  /* 0x000000060900720c */ /* 0x000fe20003fc4070 */
[----:B------:R-:W-:Y:S01]  /*72c0*/  VIADD R3, R0, 0x88 ;  /* 0x0000008800037836 */ /* 0x000fe20000000000 */
[----:B------:R-:W-:Y:S01]  /*72d0*/  ISETP.GE.AND P0, PT, R11, RZ, PT ;  /* 0x000000ff0b00720c */ /* 0x000fe20003f06270 */
[--C-:B------:R-:W-:Y:S01]  /*72e0*/  @!P2 IMAD.IADD R4, R4, 0x1, -R9.reuse ;  /* 0x000000010404a824 */ /* 0x100fe200078e0a09 */
[----:B------:R-:W-:Y:S01]  /*72f0*/  IABS R11, R15 ;  /* 0x0000000f000b7213 */ /* 0x000fe20000000000 */
[----:B------:R-:W-:Y:S01]  /*7300*/  @!P1 IMAD.IADD R8, R8, 0x1, -R9 ;  /* 0x0000000108089824 */ /* 0x000fe200078e0a09 */
[----:B------:R-:W-:Y:S01]  /*7310*/  IABS R85, R3 ;  /* 0x0000000300557213 */ /* 0x000fe20000000000 */
[----:B------:R-:W-:Y:S01]  /*7320*/  @!P5 IMAD.MOV R89, RZ, RZ, -R89 ;  /* 0x000000ffff59d224 */ /* 0x000fe200078e0a59 */
[----:B------:R-:W-:Y:S01]  /*7330*/  ISETP.GE.AND P2, PT, R3, RZ, PT ;  /* 0x000000ff0300720c */ /* 0x000fe20003f46270 */
[----:B-1----:R-:W-:Y:S01]  /*7340*/  IMAD.HI.U32 R2, R10, R11, RZ ;  /* 0x0000000b0a027227 */ /* 0x002fe200078e00ff */
[----:B------:R-:W-:-:S02]  /*7350*/  ISETP.GE.AND P5, PT, R12, RZ, PT ;  /* 0x000000ff0c00720c */ /* 0x000fc40003fa6270 */
[----:B------:R-:W-:Y:S01]  /*7360*/  ISETP.GE.AND P1, PT, R15, RZ, PT ;  /* 0x000000ff0f00720c */ /* 0x000fe20003f26270 */
[----:B------:R-:W-:Y:S01]  /*7370*/  @!P6 IMAD.IADD R6, R6, 0x1, -R9 ;  /* 0x000000010606e824 */ /* 0x000fe200078e0a09 */
[----:B------:R-:W-:Y:S01]  /*7380*/  ISETP.GT.U32.AND P6, PT, R9, R4, PT ;  /* 0x000000040900720c */ /* 0x000fe20003fc4070 */
[----:B------:R-:W-:Y:S02]  /*7390*/  IMAD.MOV R2, RZ, RZ, -R2 ;  /* 0x000000ffff027224 */ /* 0x000fe400078e0a02 */
[----:B------:R-:W-:-:S04]  /*73a0*/  IMAD.HI.U32 R3, R10, R85, RZ ;  /* 0x000000550a037227 */ /* 0x000fc800078e00ff */
[----:B------:R-:W-:Y:S02]  /*73b0*/  IMAD.MOV.U32 R16, RZ, RZ, R8 ;  /* 0x000000ffff107224 */ /* 0x000fe400078e0008 */
[C---:B------:R-:W-:Y:S02]  /*73c0*/  IMAD R2, R9.reuse, R2, R11 ;  /* 0x0000000209027224 */ /* 0x040fe400078e020b */
[----:B------:R-:W-:Y:S02]  /*73d0*/  IMAD.MOV R8, RZ, RZ, -R3 ;  /* 0x000000ffff087224 */ /* 0x000fe400078e0a03 */
[----:B------:R-:W-:Y:S01]  /*73e0*/  @!P3 IMAD.MOV R16, RZ, RZ, -R16 ;  /* 0x000000ffff10b224 */ /* 0x000fe200078e0a10 */
[C---:B------:R-:W-:Y:S01]  /*73f0*/  ISETP.GT.U32.AND P3, PT, R9.reuse, R2, PT ;  /* 0x000000020900720c */ /* 0x040fe20003f64070 */
[C---:B------:R-:W-:Y:S02]  /*7400*/  IMAD R85, R9.reuse, R8, R85 ;  /* 0x0000000809557224 */ /* 0x040fe400078e0255 */
[----:B------:R-:W-:Y:S01]  /*7410*/  VIADD R11, R0, 0x89 ;  /* 0x00000089000b7836 */ /* 0x000fe20000000000 */
[----:B------:R0:W-:Y:S01]  /*7420*/  STL [R1+0x36c], R16 ;  /* 0x00036c1001007387 */ /* 0x0001e20000100800 */
[----:B------:R-:W-:Y:S01]  /*7430*/  @!P6 IMAD.IADD R4, R4, 0x1, -R9 ;  /* 0x000000010404e824 */ /* 0x000fe200078e0a09 */
[C---:B------:R-:W-:Y:S01]  /*7440*/  ISETP.GT.U32.AND P6, PT, R9.reuse, R85, PT ;  /* 0x000000550900720c */ /* 0x040fe20003fc4070 */
[----:B------:R-:W-:Y:S01]  /*7450*/  @!P0 IMAD.MOV R86, RZ, RZ, -R86 ;  /* 0x000000ffff568224 */ /* 0x000fe200078e0a56 */
[----:B------:R-:W-:Y:S01]  /*7460*/  ISETP.GT.U32.AND P0, PT, R9, R6, PT ;  /* 0x000000060900720c */ /* 0x000fe20003f04070 */
[C---:B------:R-:W-:Y:S01]  /*7470*/  VIADD R13, R0.reuse, 0x8b ;  /* 0x0000008b000d7836 */ /* 0x040fe20000000000 */
[----:B------:R-:W-:Y:S01]  /*7480*/  IABS R84, R11 ;  /* 0x0000000b00547213 */ /* 0x000fe20000000000 */
[----:B------:R-:W-:-:S02]  /*7490*/  VIADD R12, R0, 0x8a ;  /* 0x0000008a000c7836 */ /* 0x000fc40000000000 */
[----:B------:R-:W-:Y:S01]  /*74a0*/  @!P4 IMAD.MOV R88, RZ, RZ, -R88 ;  /* 0x000000ffff58c224 */ /* 0x000fe200078e0a58 */
[----:B------:R-:W-:Y:S01]  /*74b0*/  IABS R81, R13 ;  /* 0x0000000d00517213 */ /* 0x000fe20000000000 */
[----:B------:R-:W-:Y:S01]  /*74c0*/  IMAD.HI.U32 R3, R10, R84, RZ ;  /* 0x000000540a037227 */ /* 0x000fe200078e00ff */
[----:B------:R-:W-:Y:S02]  /*74d0*/  ISETP.GE.AND P4, PT, R14, RZ, PT ;  /* 0x000000ff0e00720c */ /* 0x000fe40003f86270 */
[----:B------:R-:W-:Y:S01]  /*74e0*/  IABS R82, R12 ;  /* 0x0000000c00527213 */ /* 0x000fe20000000000 */
[----:B------:R-:W-:Y:S01]  /*74f0*/  @!P3 IMAD.IADD R2, R2, 0x1, -R9 ;  /* 0x000000010202b824 */ /* 0x000fe200078e0a09 */
[----:B------:R-:W-:Y:S01]  /*7500*/  ISETP.GE.AND P3, PT, R12, RZ, PT ;  /* 0x000000ff0c00720c */ /* 0x000fe20003f66270 */
[----:B------:R-:W-:Y:S02]  /*7510*/  IMAD.MOV R8, RZ, RZ, -R3 ;  /* 0x000000ffff087224 */ /* 0x000fe400078e0a03 */
[----:B------:R-:W-:Y:S01]  /*7520*/  @!P6 IMAD.IADD R85, R85, 0x1, -R9 ;  /* 0x000000015555e824 */ /* 0x000fe200078e0a09 */
[----:B------:R-:W-:Y:S01]  /*7530*/  ISETP.GT.U32.AND P6, PT, R9, R2, PT ;  /* 0x000000020900720c */ /* 0x000fe20003fc4070 */
[----:B------:R-:W-:-:S04]  /*7540*/  IMAD.HI.U32 R3, R10, R81, RZ ;  /* 0x000000510a037227 */ /* 0x000fc800078e00ff */
[----:B------:R-:W-:-:S04]  /*7550*/  IMAD.HI.U32 R7, R10, R82, RZ ;  /* 0x000000520a077227 */ /* 0x000fc800078e00ff */
[----:B------:R-:W-:Y:S01]  /*7560*/  @!P0 IMAD.IADD R6, R6, 0x1, -R9 ;  /* 0x0000000106068824 */ /* 0x000fe200078e0a09 */
[----:B------:R-:W-:Y:S01]  /*7570*/  ISETP.GE.AND P0, PT, R11, RZ, PT ;  /* 0x000000ff0b00720c */ /* 0x000fe20003f06270 */
[----:B------:R-:W-:Y:S02]  /*7580*/  IMAD.MOV.U32 R14, RZ, RZ, R4 ;  /* 0x000000ffff0e7224 */ /* 0x000fe400078e0004 */
[----:B------:R-:W-:Y:S02]  /*7590*/  IMAD.MOV R4, RZ, RZ, -R3 ;  /* 0x000000ffff047224 */ /* 0x000fe400078e0a03 */
[----:B------:R-:W-:Y:S02]  /*75a0*/  IMAD.MOV R7, RZ, RZ, -R7 ;  /* 0x000000ffff077224 */ /* 0x000fe400078e0a07 */
[----:B------:R-:W-:Y:S02]  /*75b0*/  IMAD R84, R9, R8, R84 ;  /* 0x0000000809547224 */ /* 0x000fe400078e0254 */
[----:B------:R-:W-:-:S02]  /*75c0*/  IMAD.MOV.U32 R3, RZ, RZ, R6 ;  /* 0x000000ffff037224 */ /* 0x000fc400078e0006 */
[C---:B------:R-:W-:Y:S02]  /*75d0*/  IMAD R82, R9.reuse, R7, R82 ;  /* 0x0000000709527224 */ /* 0x040fe400078e0252 */
[----:B------:R-:W-:Y:S01]  /*75e0*/  @!P5 IMAD.MOV R14, RZ, RZ, -R14 ;  /* 0x000000ffff0ed224 */ /* 0x000fe200078e0a0e */
[C---:B------:R-:W-:Y:S01]  /*75f0*/  ISETP.GT.U32.AND P5, PT, R9.reuse, R85, PT ;  /* 0x000000550900720c */ /* 0x040fe20003fa4070 */
[----:B------:R-:W-:Y:S01]  /*7600*/  @!P4 IMAD.MOV R3, RZ, RZ, -R3 ;  /* 0x000000ffff03c224 */ /* 0x000fe200078e0a03 */
[C---:B------:R-:W-:Y:S01]  /*7610*/  ISETP.GT.U32.AND P4, PT, R9.reuse, R84, PT ;  /* 0x000000540900720c */ /* 0x040fe20003f84070 */
[----:B------:R-:W-:Y:S01]  /*7620*/  @!P6 IMAD.IADD R2, R2, 0x1, -R9 ;  /* 0x000000010202e824 */ /* 0x000fe200078e0a09 */
[C---:B------:R-:W-:Y:S01]  /*7630*/  ISETP.GT.U32.AND P6, PT, R9.reuse, R82, PT ;  /* 0x000000520900720c */ /* 0x040fe20003fc4070 */
[----:B------:R-:W-:Y:S01]  /*7640*/  IMAD R81, R9, R4, R81 ;  /* 0x0000000409517224 */ /* 0x000fe200078e0251 */
[----:B------:R1:W-:Y:S01]  /*7650*/  STL [R1+0x374], R14 ;  /* 0x0003740e01007387 */ /* 0x0003e20000100800 */
[----:B0-----:R-:W-:-:S02]  /*7660*/  VIADD R16, R0, 0x8c ;  /* 0x0000008c00107836 */ /* 0x001fc40000000000 */
[C---:B------:R-:W-:Y:S01]  /*7670*/  VIADD R15, R0.reuse, 0x8d ;  /* 0x0000008d000f7836 */ /* 0x040fe20000000000 */
[----:B------:R0:W-:Y:S01]  /*7680*/  STL [R1+0x378], R3 ;  /* 0x0003780301007387 */ /* 0x0001e20000100800 */
[----:B------:R-:W-:Y:S01]  /*7690*/  VIADD R12, R0, 0x8e ;  /* 0x0000008e000c7836 */ /* 0x000fe20000000000 */
[----:B------:R-:W-:Y:S01]  /*76a0*/  IABS R8, R16 ;  /* 0x0000001000087213 */ /* 0x000fe20000000000 */
[--C-:B------:R-:W-:Y:S01]  /*76b0*/  @!P5 IMAD.IADD R85, R85, 0x1, -R9.reuse ;  /* 0x000000015555d824 */ /* 0x100fe200078e0a09 */
[C---:B------:R-:W-:Y:S01]  /*76c0*/  ISETP.GT.U32.AND P5, PT, R9.reuse, R81, PT ;  /* 0x000000510900720c */ /* 0x040fe20003fa4070 */
[--C-:B------:R-:W-:Y:S01]  /*76d0*/  @!P4 IMAD.IADD R84, R84, 0x1, -R9.reuse ;  /* 0x000000015454c824 */ /* 0x100fe200078e0a09 */
[----:B-1----:R-:W-:Y:S01]  /*76e0*/  IABS R14, R15 ;  /* 0x0000000f000e7213 */ /* 0x002fe20000000000 */
[----:B------:R-:W-:Y:S01]  /*76f0*/  @!P6 IMAD.IADD R82, R82, 0x1, -R9 ;  /* 0x000000015252e824 */ /* 0x000fe200078e0a09 */
[----:B------:R-:W-:Y:S01]  /*7700*/  IABS R6, R12 ;  /* 0x0000000c00067213 */ /* 0x000fe20000000000 */
[----:B------:R-:W-:Y:S01]  /*7710*/  IMAD.HI.U32 R4, R10, R8, RZ ;  /* 0x000000080a047227 */ /* 0x000fe200078e00ff */
[----:B------:R-:W-:-:S02]  /*7720*/  ISETP.GT.U32.AND P6, PT, R9, R84, PT ;  /* 0x000000540900720c */ /* 0x000fc40003fc4070 */
[----:B------:R-:W-:Y:S01]  /*7730*/  ISETP.GE.AND P4, PT, R13, RZ, PT ;  /* 0x000000ff0d00720c */ /* 0x000fe20003f86270 */
[----:B------:R-:W-:Y:S02]  /*7740*/  IMAD.MOV R4, RZ, RZ, -R4 ;  /* 0x000000ffff047224 */ /* 0x000fe400078e0a04 */
[----:B------:R-:W-:-:S04]  /*7750*/  IMAD.HI.U32 R7, R10, R14, RZ ;  /* 0x0000000e0a077227 */ /* 0x000fc800078e00ff */
[----:B------:R-:W-:Y:S01]  /*7760*/  @!P5 IMAD.IADD R81, R81, 0x1, -R9 ;  /* 0x000000015151d824 */ /* 0x000fe200078e0a09 */
[C---:B------:R-:W-:Y:S01]  /*7770*/  ISETP.GT.U32.AND P5, PT, R9.reuse, R82, PT ;  /* 0x000000520900720c */ /* 0x040fe20003fa4070 */
[C---:B------:R-:W-:Y:S02]  /*7780*/  IMAD R4, R9.reuse, R4, R8 ;  /* 0x0000000409047224 */ /* 0x040fe400078e0208 */
[----:B------:R-:W-:Y:S02]  /*7790*/  IMAD.MOV R7, RZ, RZ, -R7 ;  /* 0x000000ffff077224 */ /* 0x000fe400078e0a07 */
[----:B------:R-:W-:Y:S02]  /*77a0*/  IMAD.MOV.U32 R17, RZ, RZ, R2 ;  /* 0x000000ffff117224 */ /* 0x000fe400078e0002 */
[----:B------:R-:W-:Y:S01]  /*77b0*/  @!P6 IMAD.IADD R84, R84, 0x1, -R9 ;  /* 0x000000015454e824 */ /* 0x000fe200078e0a09 */
[----:B------:R-:W-:Y:S01]  /*77c0*/  ISETP.GT.U32.AND P6, PT, R9, R4, PT ;  /* 0x000000040900720c */ /* 0x000fe20003fc4070 */
[----:B------:R-:W-:-:S02]  /*77d0*/  VIADD R11, R0, 0x8f ;  /* 0x0000008f000b7836 */ /* 0x000fc40000000000 */
[----:B------:R-:W-:Y:S02]  /*77e0*/  IMAD R2, R9, R7, R14 ;  /* 0x0000000709027224 */ /* 0x000fe400078e020e */
[----:B------:R-:W-:Y:S01]  /*77f0*/  IMAD.HI.U32 R7, R10, R6, RZ ;  /* 0x000000060a077227 */ /* 0x000fe200078e00ff */
[----:B0-----:R-:W-:-:S03]  /*7800*/  IABS R3, R11 ;  /* 0x0000000b00037213 */ /* 0x001fc60000000000 */
[----:B------:R-:W-:Y:S02]  /*7810*/  IMAD.MOV R7, RZ, RZ, -R7 ;  /* 0x000000ffff077224 */ /* 0x000fe400078e0a07 */
[----:B------:R-:W-:Y:S01]  /*7820*/  @!P5 IMAD.IADD R82, R82, 0x1, -R9 ;  /* 0x000000015252d824 */ /* 0x000fe200078e0a09 */
[C---:B------:R-:W-:Y:S01]  /*7830*/  ISETP.GT.U32.AND P5, PT, R9.reuse, R2, PT ;  /* 0x000000020900720c */ /* 0x040fe20003fa4070 */
[----:B------:R-:W-:Y:S02]  /*7840*/  IMAD R6, R9, R7, R6 ;  /* 0x0000000709067224 */ /* 0x000fe400078e0206 */
[----:B------:R-:W-:-:S04]  /*7850*/  IMAD.HI.U32 R8, R10, R3, RZ ;  /* 0x000000030a087227 */ /* 0x000fc800078e00ff */
[----:B------:R-:W-:Y:S01]  /*7860*/  @!P1 IMAD.MOV R17, RZ, RZ, -R17 ;  /* 0x000000ffff119224 */ /* 0x000fe200078e0a11 */
[C---:B------:R-:W-:Y:S01]  /*7870*/  ISETP.GT.U32.AND P1, PT, R9.reuse, R81, PT ;  /* 0x000000510900720c */ /* 0x040fe20003f24070 */
[----:B------:R-:W-:Y:S01]  /*7880*/  @!P6 IMAD.IADD R4, R4, 0x1, -R9 ;  /* 0x000000010404e824 */ /* 0x000fe200078e0a09 */
[C---:B------:R-:W-:Y:S01]  /*7890*/  ISETP.GT.U32.AND P6, PT, R9.reuse, R6, PT ;  /* 0x000000060900720c */ /* 0x040fe20003fc4070 */
[----:B------:R-:W-:Y:S01]  /*78a0*/  IMAD.MOV R8, RZ, RZ, -R8 ;  /* 0x000000ffff087224 */ /* 0x000fe200078e0a08 */
[----:B------:R0:W-:Y:S01]  /*78b0*/  STL [R1+0xac4], R17 ;  /* 0x000ac41101007387 */ /* 0x0001e20000100800 */
[----:B------:R-:W-:Y:S02]  /*78c0*/  VIADD R13, R0, 0x90 ;  /* 0x00000090000d7836 */ /* 0x000fe40000000000 */
[C---:B------:R-:W-:Y:S02]  /*78d0*/  IMAD R8, R9.reuse, R8, R3 ;  /* 0x0000000809087224 */ /* 0x040fe400078e0203 */
[----:B------:R-:W-:Y:S01]  /*78e0*/  @!P3 IMAD.MOV R82, RZ, RZ, -R82 ;  /* 0x000000ffff52b224 */ /* 0x000fe200078e0a52 */
[----:B------:R-:W-:Y:S01]  /*78f0*/  IABS R80, R13 ;  /* 0x0000000d00507213 */ /* 0x000fe20000000000 */
[--C-:B------:R-:W-:Y:S01]  /*7900*/  @!P5 IMAD.IADD R2, R2, 0x1, -R9.reuse ;  /* 0x000000010202d824 */ /* 0x100fe200078e0a09 */
[----:B------:R-:W-:Y:S01]  /*7910*/  ISETP.GT.U32.AND P3, PT, R9, R8, PT ;  /* 0x000000080900720c */ /* 0x000fe20003f64070 */
[--C-:B------:R-:W-:Y:S01]  /*7920*/  @!P1 IMAD.IADD R81, R81, 0x1, -R9.reuse ;  /* 0x0000000151519824 */ /* 0x100fe200078e0a09 */
[----:B------:R-:W-:Y:S01]  /*7930*/  ISETP.GE.AND P1, PT, R15, RZ, PT ;  /* 0x000000ff0f00720c */ /* 0x000fe20003f26270 */
[----:B------:R-:W-:Y:S01]  /*7940*/  VIADD R7, R0, 0x91 ;  /* 0x0000009100077836 */ /* 0x000fe20000000000 */
[----:B------:R-:W-:Y:S01]  /*7950*/  ISETP.GT.U32.AND P5, PT, R9, R2, PT ;  /* 0x000000020900720c */ /* 0x000fe20003fa4070 */
[----:B------:R-:W-:Y:S01]  /*7960*/  @!P6 IMAD.IADD R6, R6, 0x1, -R9 ;  /* 0x000000010606e824 */ /* 0x000fe200078e0a09 */
[----:B------:R-:W-:Y:S01]  /*7970*/  ISETP.GE.AND P6, PT, R12, RZ, PT ;  /* 0x000000ff0c00720c */ /* 0x000fe20003fc6270 */
[----:B------:R-:W-:Y:S01]  /*7980*/  IMAD.HI.U32 R3, R10, R80, RZ ;  /* 0x000000500a037227 */ /* 0x000fe200078e00ff */
[----:B------:R-:W-:-:S03]  /*7990*/  IABS R78, R7 ;  /* 0x00000007004e7213 */ /* 0x000fc60000000000 */
[----:B------:R-:W-:Y:S01]  /*79a0*/  @!P4 IMAD.MOV R81, RZ, RZ, -R81 ;  /* 0x000000ffff51c224 */ /* 0x000fe200078e0a51 */
[C---:B------:R-:W-:Y:S01]  /*79b0*/  ISETP.GT.U32.AND P4, PT, R9.reuse, R6, PT ;  /* 0x000000060900720c */ /* 0x040fe20003f84070 */
[----:B------:R-:W-:Y:S02]  /*79c0*/  IMAD.MOV R3, RZ, RZ, -R3 ;  /* 0x000000ffff037224 */ /* 0x000fe400078e0a03 */
[----:B------:R-:W-:Y:S01]  /*79d0*/  @!P0 IMAD.MOV R84, RZ, RZ, -R84 ;  /* 0x000000ffff548224 */ /* 0x000fe200078e0a54 */
[C---:B------:R-:W-:Y:S01]  /*79e0*/  ISETP.GT.U32.AND P0, PT, R9.reuse, R4, PT ;  /* 0x000000040900720c */ /* 0x040fe20003f04070 */
[----:B------:R-:W-:Y:S02]  /*79f0*/  IMAD R80, R9, R3, R80 ;  /* 0x0000000309507224 */ /* 0x000fe400078e0250 */
[----:B------:R-:W-:Y:S02]  /*7a00*/  @!P3 IMAD.IADD R8, R8, 0x1, -R9 ;  /* 0x000000010808b824 */ /* 0x000fe400078e0a09 */
[----:B------:R-:W-:-:S03]  /*7a10*/  IMAD.HI.U32 R3, R10, R78, RZ ;  /* 0x0000004e0a037227 */ /* 0x000fc600078e00ff */
[C---:B------:R-:W-:Y:S01]  /*7a20*/  ISETP.GT.U32.AND P3, PT, R9.reuse, R8, PT ;  /* 0x000000080900720c */ /* 0x040fe20003f64070 */
[----:B------:R-:W-:Y:S01]  /*7a30*/  @!P2 IMAD.MOV R85, RZ, RZ, -R85 ;  /* 0x000000ffff55a224 */ /* 0x000fe200078e0a55 */
[----:B------:R-:W-:Y:S01]  /*7a40*/  ISETP.GE.AND P2, PT, R16, RZ, PT ;  /* 0x000000ff1000720c */ /* 0x000fe20003f46270 */
[----:B------:R-:W-:Y:S01]  /*7a50*/  @!P5 IMAD.IADD R2, R2, 0x1, -R9 ;  /* 0x000000010202d824 */ /* 0x000fe200078e0a09 */
[----:B------:R-:W-:Y:S01]  /*7a60*/  ISETP.GT.U32.AND P5, PT, R9, R80, PT ;  /* 0x000000500900720c */ /* 0x000fe20003fa4070 */
[----:B------:R-:W-:Y:S02]  /*7a70*/  IMAD.MOV R3, RZ, RZ, -R3 ;  /* 0x000000ffff037224 */ /* 0x000fe400078e0a03 */
[--C-:B------:R-:W-:Y:S01]  /*7a80*/  @!P4 IMAD.IADD R6, R6, 0x1, -R9.reuse ;  /* 0x000000010606c824 */ /* 0x100fe200078e0a09 */
[----:B------:R-:W-:Y:S01]  /*7a90*/  ISETP.GE.AND P4, PT, R7, RZ, PT ;  /* 0x000000ff0700720c */ /* 0x000fe20003f86270 */
[----:B------:R-:W-:Y:S02]  /*7aa0*/  IMAD R78, R9, R3, R78 ;  /* 0x00000003094e7224 */ /* 0x000fe400078e024e */
[----:B------:R-:W-:Y:S01]  /*7ab0*/  @!P0 IMAD.IADD R4, R4, 0x1, -R9 ;  /* 0x0000000104048824 */ /* 0x000fe200078e0a09 */
[----:B------:R-:W-:Y:S01]  /*7ac0*/  ISETP.GE.AND P0, PT, R11, RZ, PT ;  /* 0x000000ff0b00720c */ /* 0x000fe20003f06270 */
[----:B------:R-:W-:Y:S01]  /*7ad0*/  @!P6 IMAD.MOV R6, RZ, RZ, -R6 ;  /* 0x000000ffff06e224 */ /* 0x000fe200078e0a06 */
[----:B------:R-:W-:Y:S01]  /*7ae0*/  ISETP.GT.U32.AND P6, PT, R9, R78, PT ;  /* 0x0000004e0900720c */ /* 0x000fe20003fc4070 */
[----:B0-----:R-:W-:-:S02]  /*7af0*/  IMAD.MOV.U32 R17, RZ, RZ, R4 ;  /* 0x000000ffff117224 */ /* 0x001fc400078e0004 */
[----:B------:R-:W-:Y:S02]  /*7b00*/  IMAD.MOV.U32 R12, RZ, RZ, R2 ;  /* 0x000000ffff0c7224 */ /* 0x000fe400078e0002 */
[----:B------:R-:W-:Y:S02]  /*7b10*/  VIADD R3, R0, 0x92 ;  /* 0x0000009200037836 */ /* 0x000fe40000000000 */
[----:B------:R-:W-:Y:S02]  /*7b20*/  @!P3 IMAD.IADD R8, R8, 0x1, -R9 ;  /* 0x000000010808b824 */ /* 0x000fe400078e0a09 */
[----:B------:R-:W-:Y:S01]  /*7b30*/  @!P2 IMAD.MOV R17, RZ, RZ, -R17 ;  /* 0x000000ffff11a224 */ /* 0x000fe200078e0a11 */
[----:B------:R-:W-:Y:S01]  /*7b40*/  IABS R77, R3 ;  /* 0x00000003004d7213 */ /* 0x000fe20000000000 */
[----:B------:R-:W-:Y:S01]  /*7b50*/  @!P5 IMAD.IADD R80, R80, 0x1, -R9 ;  /* 0x000000015050d824 */ /* 0x000fe200078e0a09 */
[----:B------:R-:W-:Y:S01]  /*7b60*/  ISETP.GE.AND P2, PT, R13, RZ, PT ;  /* 0x000000ff0d00720c */ /* 0x000fe20003f46270 */
[----:B------:R-:W-:Y:S01]  /*7b70*/  @!P1 IMAD.MOV R12, RZ, RZ, -R12 ;  /* 0x000000ffff0c9224 */ /* 0x000fe200078e0a0c */
[----:B------:R-:W-:Y:S01]  /*7b80*/  STL [R1+0xad8], R17 ;  /* 0x000ad81101007387 */ /* 0x000fe20000100800 */
[C---:B------:R-:W-:Y:S01]  /*7b90*/  VIADD R2, R0.reuse, 0x94 ;  /* 0x0000009400027836 */ /* 0x040fe20000000000 */
[----:B------:R-:W-:Y:S01]  /*7ba0*/  ISETP.GT.U32.AND P5, PT, R9, R80, PT ;  /* 0x000000500900720c */ /* 0x000fe20003fa4070 */
[----:B------:R-:W-:Y:S01]  /*7bb0*/  IMAD.MOV.U32 R7, RZ, RZ, R8 ;  /* 0x000000ffff077224 */ /* 0x000fe200078e0008 */
[----:B------:R0:W-:Y:S01]  /*7bc0*/  STL [R1+0xae4], R12 ;  /* 0x000ae40c01007387 */ /* 0x0001e20000100800 */
[----:B------:R-:W-:Y:S01]  /*7bd0*/  VIADD R4, R0, 0x93 ;  /* 0x0000009300047836 */ /* 0x000fe20000000000 */
[----:B------:R-:W-:Y:S01]  /*7be0*/  ISETP.GE.AND P1, PT, R3, RZ, PT ;  /* 0x000000ff0300720c */ /* 0x000fe20003f26270 */
[----:B------:R-:W-:Y:S01]  /*7bf0*/  @!P0 IMAD.MOV R7, RZ, RZ, -R7 ;  /* 0x000000ffff078224 */ /* 0x000fe200078e0a07 */
[----:B------:R1:W-:Y:S01]  /*7c00*/  STL [R1+0xaf4], R6 ;  /* 0x000af40601007387 */ /* 0x0003e20000100800 */
[----:B------:R-:W-:Y:S01]  /*7c10*/  ISETP.GE.AND P0, PT, R2, RZ, PT ;  /* 0x000000ff0200720c */ /* 0x000fe20003f06270 */
[--C-:B------:R-:W-:Y:S01]  /*7c20*/  @!P6 IMAD.IADD R78, R78, 0x1, -R9.reuse ;  /* 0x000000014e4ee824 */ /* 0x100fe200078e0a09 */
[----:B------:R-:W-:Y:S01]  /*7c30*/  IABS R76, R4 ;  /* 0x00000004004c7213 */ /* 0x000fe20000000000 */
[----:B------:R-:W-:Y:S01]  /*7c40*/  VIADD R11, R0, 0x95 ;  /* 0x00000095000b7836 */ /* 0x000fe20000000000 */
[----:B------:R2:W-:Y:S01]  /*7c50*/  STL [R1+0xb00], R7 ;  /* 0x000b000701007387 */ /* 0x0005e20000100800 */
[----:B------:R-:W-:Y:S01]  /*7c60*/  ISETP.GE.AND P3, PT, R4, RZ, PT ;  /* 0x000000ff0400720c */ /* 0x000fe20003f66270 */
[----:B------:R-:W-:Y:S01]  /*7c70*/  @!P5 IMAD.IADD R80, R80, 0x1, -R9 ;  /* 0x000000015050d824 */ /* 0x000fe200078e0a09 */
[----:B------:R-:W-:Y:S01]  /*7c80*/  ISETP.GT.U32.AND P6, PT, R9, R78, PT ;  /* 0x0000004e0900720c */ /* 0x000fe20003fc4070 */
[----:B0-----:R-:W-:Y:S01]  /*7c90*/  VIADD R12, R0, 0x97 ;  /* 0x00000097000c7836 */ /* 0x001fe20000000000 */
[----:B-1----:R-:W-:Y:S01]  /*7ca0*/  IABS R6, R2 ;  /* 0x0000000200067213 */ /* 0x002fe20000000000 */
[----:B------:R-:W-:Y:S01]  /*7cb0*/  IMAD.HI.U32 R2, R10, R77, RZ ;  /* 0x0000004d0a027227 */ /* 0x000fe200078e00ff */
[----:B------:R-:W-:-:S03]  /*7cc0*/  ISETP.GE.AND P5, PT, R11, RZ, PT ;  /* 0x000000ff0b00720c */ /* 0x000fc60003fa6270 */
[----:B------:R-:W-:Y:S01]  /*7cd0*/  IMAD.MOV R8, RZ, RZ, -R2 ;  /* 0x000000ffff087224 */ /* 0x000fe200078e0a02 */
[----:B--2---:R-:W-:Y:S01]  /*7ce0*/  IABS R7, R11 ;  /* 0x0000000b00077213 */ /* 0x004fe20000000000 */
[----:B------:R-:W-:Y:S01]  /*7cf0*/  IMAD.HI.U32 R2, R10, R76, RZ ;  /* 0x0000004c0a027227 */ /* 0x000fe200078e00ff */
[----:B------:R-:W-:-:S03]  /*7d00*/  IABS R11, R12 ;  /* 0x0000000c000b7213 */ /* 0x000fc60000000000 */
[C---:B------:R-:W-:Y:S02]  /*7d10*/  IMAD R77, R9.reuse, R8, R77 ;  /* 0x00000008094d7224 */ /* 0x040fe400078e024d */
[----:B------:R-:W-:Y:S02]  /*7d20*/  IMAD.MOV R2, RZ, RZ, -R2 ;  /* 0x000000ffff027224 */ /* 0x000fe400078e0a02 */
[----:B------:R-:W-:Y:S01]  /*7d30*/  @!P2 IMAD.MOV R80, RZ, RZ, -R80 ;  /* 0x000000ffff50a224 */ /* 0x000fe200078e0a50 */
[C---:B------:R-:W-:Y:S01]  /*7d40*/  ISETP.GT.U32.AND P2, PT, R9.reuse, R77, PT ;  /* 0x0000004d0900720c */ /* 0x040fe20003f44070 */
[----:B------:R-:W-:Y:S02]  /*7d50*/  IMAD R76, R9, R2, R76 ;  /* 0x00000002094c7224 */ /* 0x000fe400078e024c */
[----:B------:R-:W-:-:S04]  /*7d60*/  IMAD.HI.U32 R3, R10, R6, RZ ;  /* 0x000000060a037227 */ /* 0x000fc800078e00ff */
[----:B------:R-:W-:Y:S01]  /*7d70*/  @!P6 IMAD.IADD R78, R78, 0x1, -R9 ;  /* 0x000000014e4ee824 */ /* 0x000fe200078e0a09 */
[----:B------:R-:W-:Y:S01]  /*7d80*/  ISETP.GT.U32.AND P6, PT, R9, R76, PT ;  /* 0x0000004c0900720c */ /* 0x000fe20003fc4070 */
[----:B------:R-:W-:Y:S02]  /*7d90*/  IMAD.MOV R3, RZ, RZ, -R3 ;  /* 0x000000ffff037224 */ /* 0x000fe400078e0a03 */
[----:B------:R-:W-:-:S04]  /*7da0*/  IMAD.HI.U32 R4, R10, R7, RZ ;  /* 0x000000070a047227 */ /* 0x000fc800078e00ff */
[----:B------:R-:W-:Y:S02]  /*7db0*/  IMAD R6, R9, R3, R6 ;  /* 0x0000000309067224 */ /* 0x000fe400078e0206 */
[--C-:B------:R-:W-:Y:S02]  /*7dc0*/  @!P2 IMAD.IADD R77, R77, 0x1, -R9.reuse ;  /* 0x000000014d4da824 */ /* 0x100fe400078e0a09 */
[----:B------:R-:W-:Y:S01]  /*7dd0*/  IMAD.MOV R4, RZ, RZ, -R4 ;  /* 0x000000ffff047224 */ /* 0x000fe200078e0a04 */
[C---:B------:R-:W-:Y:S01]  /*7de0*/  ISETP.GT.U32.AND P2, PT, R9.reuse, R6, PT ;  /* 0x000000060900720c */ /* 0x040fe20003f44070 */
[----:B------:R-:W-:Y:S01]  /*7df0*/  @!P6 IMAD.IADD R76, R76, 0x1, -R9 ;  /* 0x000000014c4ce824 */ /* 0x000fe200078e0a09 */
[C---:B------:R-:W-:Y:S01]  /*7e00*/  ISETP.GT.U32.AND P6, PT, R9.reuse, R77, PT ;  /* 0x0000004d0900720c */ /* 0x040fe20003fc4070 */
[----:B------:R-:W-:Y:S02]  /*7e10*/  VIADD R8, R0, 0x96 ;  /* 0x0000009600087836 */ /* 0x000fe40000000000 */
[----:B------:R-:W-:Y:S01]  /*7e20*/  @!P4 IMAD.MOV R78, RZ, RZ, -R78 ;  /* 0x000000ffff4ec224 */ /* 0x000fe200078e0a4e */
[C---:B------:R-:W-:Y:S01]  /*7e30*/  ISETP.GT.U32.AND P4, PT, R9.reuse, R76, PT ;  /* 0x0000004c0900720c */ /* 0x040fe20003f84070 */
[----:B------:R-:W-:Y:S01]  /*7e40*/  IMAD R7, R9, R4, R7 ;  /* 0x0000000409077224 */ /* 0x000fe200078e0207 */
[----:B------:R-:W-:Y:S01]  /*7e50*/  IABS R15, R8 ;  /* 0x00000008000f7213 */ /* 0x000fe20000000000 */
[----:B------:R-:W-:-:S04]  /*7e60*/  IMAD.HI.U32 R4, R10, R11, RZ ;  /* 0x0000000b0a047227 */ /* 0x000fc800078e00ff */
[--C-:B------:R-:W-:Y:S02]  /*7e70*/  @!P2 IMAD.IADD R6, R6, 0x1, -R9.reuse ;  /* 0x000000010606a824 */ /* 0x100fe400078e0a09 */
[----:B------:R-:W-:Y:S01]  /*7e80*/  @!P6 IMAD.IADD R77, R77, 0x1, -R9 ;  /* 0x000000014d4de824 */ /* 0x000fe200078e0a09 */
[C---:B------:R-:W-:Y:S01]  /*7e90*/  ISETP.GT.U32.AND P6, PT, R9.reuse, R7, PT ;  /* 0x000000070900720c */ /* 0x040fe20003fc4070 */
[----:B------:R-:W-:Y:S01]  /*7ea0*/  IMAD.HI.U32 R16, R10, R15, RZ ;  /* 0x0000000f0a107227 */ /* 0x000fe200078e00ff */
[----:B------:R-:W-:-:S03]  /*7eb0*/  ISETP.GT.U32.AND P2, PT, R9, R6, PT ;  /* 0x000000060900720c */ /* 0x000fc60003f44070 */
[C---:B------:R-:W-:Y:S02]  /*7ec0*/  VIADD R13, R0.reuse, 0x98 ;  /* 0x00000098000d7836 */ /* 0x040fe40000000000 */
[----:B------:R-:W-:Y:S02]  /*7ed0*/  VIADD R14, R0, 0x99 ;  /* 0x00000099000e7836 */ /* 0x000fe40000000000 */
[----:B------:R-:W-:Y:S01]  /*7ee0*/  IMAD.MOV R16, RZ, RZ, -R16 ;  /* 0x000000ffff107224 */ /* 0x000fe200078e0a10 */
[----:B------:R-:W-:Y:S01]  /*7ef0*/  IABS R74, R13 ;  /* 0x0000000d004a7213 */ /* 0x000fe20000000000 */
[----:B------:R-:W-:Y:S01]  /*7f00*/  IMAD.MOV R4, RZ, RZ, -R4 ;  /* 0x000000ffff047224 */ /* 0x000fe200078e0a04 */
[----:B------:R-:W-:Y:S01]  /*7f10*/  IABS R73, R14 ;  /* 0x0000000e00497213 */ /* 0x000fe20000000000 */
[----:B------:R-:W-:Y:S01]  /*7f20*/  @!P4 IMAD.IADD R76, R76, 0x1, -R9 ;  /* 0x000000014c4cc824 */ /* 0x000fe200078e0a09 */
[----:B------:R-:W-:Y:S01]  /*7f30*/  ISETP.GE.AND P4, PT, R8, RZ, PT ;  /* 0x000000ff0800720c */ /* 0x000fe20003f86270 */
[----:B------:R-:W-:-:S02]  /*7f40*/  IMAD R8, R9, R16, R15 ;  /* 0x0000001009087224 */ /* 0x000fc400078e020f */
[C---:B------:R-:W-:Y:S02]  /*7f50*/  IMAD R11, R9.reuse, R4, R11 ;  /* 0x00000004090b7224 */ /* 0x040fe400078e020b */
[--C-:B------:R-:W-:Y:S01]  /*7f60*/  @!P2 IMAD.IADD R6, R6, 0x1, -R9.reuse ;  /* 0x000000010606a824 */ /* 0x100fe200078e0a09 */
[----:B------:R-:W-:Y:S01]  /*7f70*/  ISETP.GT.U32.AND P2, PT, R9, R8, PT ;  /* 0x000000080900720c */ /* 0x000fe20003f44070 */
[----:B------:R-:W-:Y:S01]  /*7f80*/  @!P6 IMAD.IADD R7, R7, 0x1, -R9 ;  /* 0x000000010707e824 */ /* 0x000fe200078e0a09 */
[----:B------:R-:W-:Y:S01]  /*7f90*/  ISETP.GT.U32.AND P6, PT, R9, R11, PT ;  /* 0x0000000b0900720c */ /* 0x000fe20003fc4070 */
[----:B------:R-:W-:-:S04]  /*7fa0*/  IMAD.HI.U32 R3, R10, R74, RZ ;  /* 0x0000004a0a037227 */ /* 0x000fc800078e00ff */
[----:B------:R-:W-:-:S04]  /*7fb0*/  IMAD.HI.U32 R2, R10, R73, RZ ;  /* 0x000000490a027227 */ /* 0x000fc800078e00ff */
[----:B------:R-:W-:Y:S02]  /*7fc0*/  IMAD.MOV R3, RZ, RZ, -R3 ;  /* 0x000000ffff037224 */ /* 0x000fe400078e0a03 */
[----:B------:R-:W-:Y:S02]  /*7fd0*/  IMAD.MOV R2, RZ, RZ, -R2 ;  /* 0x000000ffff027224 */ /* 0x000fe400078e0a02 */
[C---:B------:R-:W-:Y:S02]  /*7fe0*/  IMAD R74, R9.reuse, R3, R74 ;  /* 0x00000003094a7224 */ /* 0x040fe400078e024a */
[C---:B------:R-:W-:Y:S02]  /*7ff0*/  IMAD R73, R9.reuse, R2, R73 ;  /* 0x0000000209497224 */ /* 0x040fe400078e0249 */
[--C-:B------:R-:W-:Y:S01]  /*8000*/  @!P2 IMAD.IADD R8, R8, 0x1, -R9.reuse ;  /* 0x000000010808a824 */ /* 0x100fe200078e0a09 */
[----:B------:R-:W-:Y:S01]  /*8010*/  ISETP.GT.U32.AND P2, PT, R9, R74, PT ;  /* 0x0000004a0900720c */ /* 0x000fe20003f44070 */
[----:B------:R-:W-:Y:S01]  /*8020*/  @!P6 IMAD.IADD R11, R11, 0x1, -R9 ;  /* 0x000000010b0be824 */ /* 0x000fe200078e0a09 */
[----:B------:R-:W-:Y:S01]  /*8030*/  ISETP.GT.U32.AND P6, PT, R9, R73, PT ;  /* 0x000000490900720c */ /* 0x000fe20003fc4070 */
[----:B------:R-:W-:-:S02]  /*8040*/  VIADD R15, R0, 0x9a ;  /* 0x0000009a000f7836 */ /* 0x000fc40000000000 */
[C---:B------:R-:W-:Y:S02]  /*8050*/  VIADD R2, R0.reuse, 0x9b ;  /* 0x0000009b00027836 */ /* 0x040fe40000000000 */
[C---:B------:R-:W-:Y:S01]  /*8060*/  VIADD R4, R0.reuse, 0x9d ;  /* 0x0000009d00047836 */ /* 0x040fe20000000000 */
[----:B------:R-:W-:Y:S01]  /*8070*/  IABS R16, R15 ;  /* 0x0000000f00107213 */ /* 0x000fe20000000000 */
[----:B------:R-:W-:Y:S01]  /*8080*/  VIADD R3, R0, 0x9c ;  /* 0x0000009c00037836 */ /* 0x000fe20000000000 */
[----:B------:R-:W-:Y:S01]  /*8090*/  IABS R17, R2 ;  /* 0x0000000200117213 */ /* 0x000fe20000000000 */
[----:B------:R-:W-:Y:S01]  /*80a0*/  @!P1 IMAD.MOV R77, RZ, RZ, -R77 ;  /* 0x000000ffff4d9224 */ /* 0x000fe200078e0a4d */
[----:B------:R-:W-:Y:S01]  /*80b0*/  IABS R19, R4 ;  /* 0x0000000400137213 */ /* 0x000fe20000000000 */
[--C-:B------:R-:W-:Y:S01]  /*80c0*/  @!P2 IMAD.IADD R74, R74, 0x1, -R9.reuse ;  /* 0x000000014a4aa824 */ /* 0x100fe200078e0a09 */
[----:B------:R-:W-:Y:S01]  /*80d0*/  ISETP.GT.U32.AND P2, PT, R9, R7, PT ;  /* 0x000000070900720c */ /* 0x000fe20003f44070 */
[----:B------:R-:W-:Y:S01]  /*80e0*/  @!P6 IMAD.IADD R73, R73, 0x1, -R9 ;  /* 0x000000014949e824 */ /* 0x000fe200078e0a09 */
[----:B------:R-:W-:Y:S01]  /*80f0*/  IABS R18, R3 ;  /* 0x0000000300127213 */ /* 0x000fe20000000000 */
[----:B------:R-:W-:Y:S01]  /*8100*/  IMAD.HI.U32 R20, R10, R16, RZ ;  /* 0x000000100a147227 */ /* 0x000fe200078e00ff */
[----:B------:R-:W-:-:S02]  /*8110*/  ISETP.GT.U32.AND P1, PT, R9, R8, PT ;  /* 0x000000080900720c */ /* 0x000fc40003f24070 */
[----:B------:R-:W-:Y:S01]  /*8120*/  ISETP.GT.U32.AND P6, PT, R9, R73, PT ;  /* 0x000000490900720c */ /* 0x000fe20003fc4070 */
[----:B------:R-:W-:-:S04]  /*8130*/  IMAD.HI.U32 R21, R10, R17, RZ ;  /* 0x000000110a157227 */ /* 0x000fc800078e00ff */
[----:B------:R-:W-:-:S04]  /*8140*/  IMAD.HI.U32 R23, R10, R19, RZ ;  /* 0x000000130a177227 */ /* 0x000fc800078e00ff */
[----:B------:R-:W-:Y:S02]  /*8150*/  IMAD.MOV R20, RZ, RZ, -R20 ;  /* 0x000000ffff147224 */ /* 0x000fe400078e0a14 */
[----:B------:R-:W-:Y:S02]  /*8160*/  IMAD.MOV.U32 R24, RZ, RZ, R6 ;  /* 0x000000ffff187224 */ /* 0x000fe400078e0006 */
[----:B------:R-:W-:Y:S01]  /*8170*/  @!P3 IMAD.MOV R76, RZ, RZ, -R76 ;  /* 0x000000ffff4cb224 */ /* 0x000fe200078e0a4c */
[----:B------:R-:W-:Y:S01]  /*8180*/  ISETP.GT.U32.AND P3, PT, R9, R11, PT ;  /* 0x0000000b0900720c */ /* 0x000fe20003f64070 */
[----:B------:R-:W-:-:S04]  /*8190*/  IMAD.HI.U32 R22, R10, R18, RZ ;  /* 0x000000120a167227 */ /* 0x000fc800078e00ff */
[----:B------:R-:W-:Y:S02]  /*81a0*/  IMAD.MOV R21, RZ, RZ, -R21 ;  /* 0x000000ffff157224 */ /* 0x000fe400078e0a15 */
[----:B------:R-:W-:Y:S02]  /*81b0*/  IMAD.MOV R23, RZ, RZ, -R23 ;  /* 0x000000ffff177224 */ /* 0x000fe400078e0a17 */
[----:B------:R-:W-:Y:S01]  /*81c0*/  @!P0 IMAD.MOV R24, RZ, RZ, -R24 ;  /* 0x000000ffff188224 */ /* 0x000fe200078e0a18 */
[C---:B------:R-:W-:Y:S01]  /*81d0*/  ISETP.GT.U32.AND P0, PT, R9.reuse, R74, PT ;  /* 0x0000004a0900720c */ /* 0x040fe20003f04070 */
[C---:B------:R-:W-:Y:S02]  /*81e0*/  IMAD R16, R9.reuse, R20, R16 ;  /* 0x0000001409107224 */ /* 0x040fe400078e0210 */
[----:B------:R-:W-:Y:S01]  /*81f0*/  IMAD.MOV R22, RZ, RZ, -R22 ;  /* 0x000000ffff167224 */ /* 0x000fe200078e0a16 */
[----:B------:R0:W-:Y:S01]  /*8200*/  STL [R1+0xaf0], R24 ;  /* 0x000af01801007387 */ /* 0x0001e20000100800 */
[----:B------:R-:W-:-:S02]  /*8210*/  IMAD R17, R9, R21, R17 ;  /* 0x0000001509117224 */ /* 0x000fc400078e0211 */
[----:B------:R-:W-:Y:S02]  /*8220*/  IMAD R19, R9, R23, R19 ;  /* 0x0000001709137224 */ /* 0x000fe400078e0213 */
[--C-:B------:R-:W-:Y:S01]  /*8230*/  @!P2 IMAD.IADD R7, R7, 0x1, -R9.reuse ;  /* 0x000000010707a824 */ /* 0x100fe200078e0a09 */
[C---:B------:R-:W-:Y:S01]  /*8240*/  ISETP.GT.U32.AND P2, PT, R9.reuse, R16, PT ;  /* 0x000000100900720c */ /* 0x040fe20003f44070 */
[C---:B------:R-:W-:Y:S02]  /*8250*/  IMAD R18, R9.reuse, R22, R18 ;  /* 0x0000001609127224 */ /* 0x040fe400078e0212 */
[--C-:B------:R-:W-:Y:S01]  /*8260*/  @!P1 IMAD.IADD R8, R8, 0x1, -R9.reuse ;  /* 0x0000000108089824 */ /* 0x100fe200078e0a09 */
[----:B------:R-:W-:Y:S01]  /*8270*/  ISETP.GT.U32.AND P1, PT, R9, R17, PT ;  /* 0x000000110900720c */ /* 0x000fe20003f24070 */
[--C-:B------:R-:W-:Y:S01]  /*8280*/  @!P6 IMAD.IADD R73, R73, 0x1, -R9.reuse ;  /* 0x000000014949e824 */ /* 0x100fe200078e0a09 */
[----:B------:R-:W-:Y:S01]  /*8290*/  ISETP.GT.U32.AND P6, PT, R9, R19, PT ;  /* 0x000000130900720c */ /* 0x000fe20003fc4070 */
[----:B------:R-:W-:Y:S01]  /*82a0*/  @!P3 IMAD.IADD R11, R11, 0x1, -R9 ;  /* 0x000000010b0bb824 */ /* 0x000fe200078e0a09 */
[----:B------:R-:W-:Y:S01]  /*82b0*/  ISETP.GT.U32.AND P3, PT, R9, R18, PT ;  /* 0x000000120900720c */ /* 0x000fe20003f64070 */
[----:B------:R-:W-:-:S02]  /*82c0*/  VIADD R6, R0, 0x9e ;  /* 0x0000009e00067836 */ /* 0x000fc40000000000 */
[--C-:B------:R-:W-:Y:S01]  /*82d0*/  @!P0 IMAD.IADD R74, R74, 0x1, -R9.reuse ;  /* 0x000000014a4a8824 */ /* 0x100fe200078e0a09 */
[----:B------:R-:W-:Y:S01]  /*82e0*/  ISETP.GE.AND P0, PT, R12, RZ, PT ;  /* 0x000000ff0c00720c */ /* 0x000fe20003f06270 */
[----:B------:R-:W-:Y:S01]  /*82f0*/  @!P2 IMAD.IADD R16, R16, 0x1, -R9 ;  /* 0x000000011010a824 */ /* 0x000fe200078e0a09 */
[----:B------:R-:W-:Y:S01]  /*8300*/  IABS R20, R6 ;  /* 0x0000000600147213 */ /* 0x000fe20000000000 */
[----:B------:R-:W-:Y:S01]  /*8310*/  IMAD.MOV.U32 R25, RZ, RZ, R7 ;  /* 0x000000ffff197224 */ /* 0x000fe200078e0007 */
[----:B------:R-:W-:Y:S01]  /*8320*/  ISETP.GE.AND P2, PT, R13, RZ, PT ;  /* 0x000000ff0d00720c */ /* 0x000fe20003f46270 */
[--C-:B------:R-:W-:Y:S01]  /*8330*/  @!P1 IMAD.IADD R17, R17, 0x1, -R9.reuse ;  /* 0x0000000111119824 */ /* 0x100fe200078e0a09 */
[----:B------:R-:W-:Y:S01]  /*8340*/  ISETP.GE.AND P1, PT, R14, RZ, PT ;  /* 0x000000ff0e00720c */ /* 0x000fe20003f26270 */
[----:B------:R-:W-:Y:S01]  /*8350*/  @!P6 IMAD.IADD R19, R19, 0x1, -R9 ;  /* 0x000000011313e824 */ /* 0x000fe200078e0a09 */
[----:B------:R-:W-:Y:S01]  /*8360*/  ISETP.GT.U32.AND P6, PT, R9, R16, PT ;  /* 0x000000100900720c */ /* 0x000fe20003fc4070 */
[----:B------:R-:W-:-:S04]  /*8370*/  IMAD.HI.U32 R14, R10, R20, RZ ;  /* 0x000000140a0e7227 */ /* 0x000fc800078e00ff */
[----:B------:R-:W-:Y:S01]  /*8380*/  @!P3 IMAD.IADD R18, R18, 0x1, -R9 ;  /* 0x000000011212b824 */ /* 0x000fe200078e0a09 */
[----:B------:R-:W-:Y:S01]  /*8390*/  ISETP.GE.AND P3, PT, R15, RZ, PT ;  /* 0x000000ff0f00720c */ /* 0x000fe20003f66270 */
[----:B------:R-:W-:Y:S02]  /*83a0*/  IMAD.MOV.U32 R7, RZ, RZ, R11 ;  /* 0x000000ffff077224 */ /* 0x000fe400078e000b */
[----:B0-----:R-:W-:Y:S02]  /*83b0*/  IMAD.MOV.U32 R24, RZ, RZ, R8 ;  /* 0x000000ffff187224 */ /* 0x001fe400078e0008 */
[----:B------:R-:W-:Y:S02]  /*83c0*/  VIADD R12, R0, 0x9f ;  /* 0x0000009f000c7836 */ /* 0x000fe40000000000 */
[----:B------:R-:W-:Y:S02]  /*83d0*/  IMAD.MOV R14, RZ, RZ, -R14 ;  /* 0x000000ffff0e7224 */ /* 0x000fe400078e0a0e */
[----:B------:R-:W-:Y:S01]  /*83e0*/  @!P0 IMAD.MOV R7, RZ, RZ, -R7 ;  /* 0x000000ffff078224 */ /* 0x000fe200078e0a07 */
[C---:B------:R-:W-:Y:S01]  /*83f0*/  ISETP.GT.U32.AND P0, PT, R9.reuse, R18, PT ;  /* 0x000000120900720c */ /* 0x040fe20003f04070 */
[----:B------:R-:W-:Y:S01]  /*8400*/  @!P4 IMAD.MOV R24, RZ, RZ, -R24 ;  /* 0x000000ffff18c224 */ /* 0x000fe200078e0a18 */
[C---:B------:R-:W-:Y:S01]  /*8410*/  ISETP.GT.U32.AND P4, PT, R9.reuse, R17, PT ;  /* 0x000000110900720c */ /* 0x040fe20003f84070 */
[C---:B------:R-:W-:Y:S01]  /*8420*/  IMAD R14, R9.reuse, R14, R20 ;  /* 0x0000000e090e7224 */ /* 0x040fe200078e0214 */
[----:B------:R-:W-:Y:S01]  /*8430*/  IABS R13, R12 ;  /* 0x0000000c000d7213 */ /* 0x000fe20000000000 */
[----:B------:R-:W-:Y:S01]  /*8440*/  @!P5 IMAD.MOV R25, RZ, RZ, -R25 ;  /* 0x000000ffff19d224 */ /* 0x000fe200078e0a19 */
[----:B------:R-:W-:Y:S01]  /*8450*/  ISETP.GT.U32.AND P5, PT, R9, R19, PT ;  /* 0x000000130900720c */ /* 0x000fe20003fa4070 */
[----:B------:R-:W-:Y:S01]  /*8460*/  @!P2 IMAD.MOV R74, RZ, RZ, -R74 ;  /* 0x000000ffff4aa224 */ /* 0x000fe200078e0a4a */
[----:B------:R-:W-:Y:S01]  /*8470*/  ISETP.GE.AND P2, PT, R2, RZ, PT ;  /* 0x000000ff0200720c */ /* 0x000fe20003f46270 */
[----:B------:R-:W-:Y:S01]  /*8480*/  @!P1 IMAD.MOV R73, RZ, RZ, -R73 ;  /* 0x000000ffff499224 */ /* 0x000fe200078e0a49 */
[----:B------:R-:W-:Y:S01]  /*8490*/  ISETP.GE.AND P1, PT, R3, RZ, PT ;  /* 0x000000ff0300720c */ /* 0x000fe20003f26270 */
[--C-:B------:R-:W-:Y:S01]  /*84a0*/  @!P6 IMAD.IADD R16, R16, 0x1, -R9.reuse ;  /* 0x000000011010e824 */ /* 0x100fe200078e0a09 */
[----:B------:R-:W-:Y:S01]  /*84b0*/  ISETP.GT.U32.AND P6, PT, R9, R14, PT ;  /* 0x0000000e0900720c */ /* 0x000fe20003fc4070 */
[----:B------:R-:W-:Y:S01]  /*84c0*/  IMAD.HI.U32 R2, R10, R13, RZ ;  /* 0x0000000d0a027227 */ /* 0x000fe200078e00ff */
[----:B------:R-:W-:Y:S03]  /*84d0*/  STL [R1+0xb04], R25 ;  /* 0x000b041901007387 */ /* 0x000fe60000100800 */
[----:B------:R-:W-:Y:S01]  /*84e0*/  IMAD.MOV R2, RZ, RZ, -R2 ;  /* 0x000000ffff027224 */ /* 0x000fe200078e0a02 */
[----:B------:R-:W-:Y:S01]  /*84f0*/  STL [R1+0xb0c], R24 ;  /* 0x000b0c1801007387 */ /* 0x000fe20000100800 */
[--C-:B------:R-:W-:Y:S01]  /*8500*/  @!P0 IMAD.IADD R18, R18, 0x1, -R9.reuse ;  /* 0x0000000112128824 */ /* 0x100fe200078e0a09 */
[----:B------:R-:W-:Y:S01]  /*8510*/  ISETP.GE.AND P0, PT, R6, RZ, PT ;  /* 0x000000ff0600720c */ /* 0x000fe20003f06270 */
[----:B------:R-:W-:Y:S01]  /*8520*/  @!P4 IMAD.IADD R17, R17, 0x1, -R9 ;  /* 0x000000011111c824 */ /* 0x000fe200078e0a09 */
[----:B------:R-:W-:Y:S01]  /*8530*/  ISETP.GE.AND P4, PT, R4, RZ, PT ;  /* 0x000000ff0400720c */ /* 0x000fe20003f86270 */
[----:B------:R-:W-:Y:S01]  /*8540*/  IMAD R2, R9, R2, R13 ;  /* 0x0000000209027224 */ /* 0x000fe200078e020d */
[----:B------:R0:W-:Y:S01]  /*8550*/  STL [R1+0xb10], R7 ;  /* 0x000b100701007387 */ /* 0x0001e20000100800 */
[----:B------:R-:W-:-:S02]  /*8560*/  IMAD.MOV.U32 R8, RZ, RZ, R18 ;  /* 0x000000ffff087224 */ /* 0x000fc400078e0012 */
[--C-:B------:R-:W-:Y:S01]  /*8570*/  @!P5 IMAD.IADD R19, R19, 0x1, -R9.reuse ;  /* 0x000000011313d824 */ /* 0x100fe200078e0a09 */
[----:B------:R-:W-:Y:S01]  /*8580*/  ISETP.GE.AND P5, PT, R12, RZ, PT ;  /* 0x000000ff0c00720c */ /* 0x000fe20003fa6270 */
[----:B------:R-:W-:Y:S02]  /*8590*/  IMAD.MOV.U32 R72, RZ, RZ, R16 ;  /* 0x000000ffff487224 */ /* 0x000fe400078e0010 */
[----:B------:R-:W-:Y:S01]  /*85a0*/  @!P6 IMAD.IADD R14, R14, 0x1, -R9 ;  /* 0x000000010e0ee824 */ /* 0x000fe200078e0a09 */
[----:B------:R-:W-:Y:S01]  /*85b0*/  ISETP.GE.AND P6, PT, R69, RZ, PT ;  /* 0x000000ff4500720c */ /* 0x000fe20003fc6270 */
[----:B------:R-:W-:Y:S01]  /*85c0*/  @!P1 IMAD.MOV R8, RZ, RZ, -R8 ;  /* 0x000000ffff089224 */ /* 0x000fe200078e0a08 */
[C---:B------:R-:W-:Y:S01]  /*85d0*/  ISETP.GT.U32.AND P1, PT, R9.reuse, R2, PT ;  /* 0x000000020900720c */ /* 0x040fe20003f24070 */
[----:B------:R-:W-:Y:S01]  /*85e0*/  @!P3 IMAD.MOV R72, RZ, RZ, -R72 ;  /* 0x000000ffff48b224 */ /* 0x000fe200078e0a48 */
[----:B------:R-:W-:Y:S01]  /*85f0*/  ISETP.GT.U32.AND P3, PT, R9, R14, PT ;  /* 0x0000000e0900720c */ /* 0x000fe20003f64070 */
[----:B0-----:R-:W-:Y:S01]  /*8600*/  IMAD.MOV.U32 R7, RZ, RZ, R19 ;  /* 0x000000ffff077224 */ /* 0x001fe200078e0013 */
[----:B------:R-:W-:Y:S01]  /*8610*/  IABS R69, R69 ;  /* 0x0000004500457213 */ /* 0x000fe20000000000 */
[----:B------:R0:W-:Y:S01]  /*8620*/  STL [R1+0xaec], R8 ;  /* 0x000aec0801007387 */ /* 0x0001e20000100800 */
[----:B------:R-:W-:-:S02]  /*8630*/  VIADD R4, R0, 0xa1 ;  /* 0x000000a100047836 */ /* 0x000fc40000000000 */
[----:B------:R-:W-:Y:S02]  /*8640*/  @!P4 IMAD.MOV R7, RZ, RZ, -R7 ;  /* 0x000000ffff07c224 */ /* 0x000fe400078e0a07 */
[----:B------:R-:W-:Y:S01]  /*8650*/  VIADD R6, R0, 0xa2 ;  /* 0x000000a200067836 */ /* 0x000fe20000000000 */
[----:B------:R-:W-:Y:S01]  /*8660*/  IABS R68, R4 ;  /* 0x0000000400447213 */ /* 0x000fe20000000000 */
[----:B------:R-:W-:Y:S01]  /*8670*/  IMAD.MOV.U32 R70, RZ, RZ, R17 ;  /* 0x000000ffff467224 */ /* 0x000fe200078e0011 */
[----:B------:R1:W-:Y:S01]  /*8680*/  STL [R1+0xafc], R7 ;  /* 0x000afc0701007387 */ /* 0x0003e20000100800 */
[--C-:B------:R-:W-:Y:S01]  /*8690*/  @!P1 IMAD.IADD R2, R2, 0x1, -R9.reuse ;  /* 0x0000000102029824 */ /* 0x100fe200078e0a09 */
[----:B------:R-:W-:Y:S01]  /*86a0*/  ISETP.GE.AND P4, PT, R6, RZ, PT ;  /* 0x000000ff0600720c */ /* 0x000fe20003f86270 */
[----:B------:R-:W-:Y:S01]  /*86b0*/  @!P3 IMAD.IADD R14, R14, 0x1, -R9 ;  /* 0x000000010e0eb824 */ /* 0x000fe200078e0a09 */
[----:B------:R-:W-:Y:S01]  /*86c0*/  IABS R66, R6 ;  /* 0x0000000600427213 */ /* 0x000fe20000000000 */
[----:B------:R-:W-:Y:S01]  /*86d0*/  IMAD.HI.U32 R6, R10, R68, RZ ;  /* 0x000000440a067227 */ /* 0x000fe200078e00ff */
[----:B------:R-:W-:-:S03]  /*86e0*/  ISETP.GT.U32.AND P1, PT, R9, R2, PT ;  /* 0x000000020900720c */ /* 0x000fc60003f24070 */
[----:B0-----:R-:W-:Y:S02]  /*86f0*/  IMAD.MOV.U32 R8, RZ, RZ, R14 ;  /* 0x000000ffff087224 */ /* 0x001fe400078e000e */
[----:B-1----:R-:W-:-:S04]  /*8700*/  IMAD.HI.U32 R7, R10, R69, RZ ;  /* 0x000000450a077227 */ /* 0x002fc800078e00ff */
[----:B------:R-:W-:Y:S02]  /*8710*/  IMAD.MOV R7, RZ, RZ, -R7 ;  /* 0x000000ffff077224 */ /* 0x000fe400078e0a07 */
[----:B------:R-:W-:Y:S02]  /*8720*/  @!P0 IMAD.MOV R8, RZ, RZ, -R8 ;  /* 0x000000ffff088224 */ /* 0x000fe400078e0a08 */
[C---:B------:R-:W-:Y:S02]  /*8730*/  IMAD R69, R9.reuse, R7, R69 ;  /* 0x0000000709457224 */ /* 0x040fe400078e0245 */
[----:B------:R-:W-:Y:S01]  /*8740*/  IMAD.MOV R6, RZ, RZ, -R6 ;  /* 0x000000ffff067224 */ /* 0x000fe200078e0a06 */
[----:B------:R0:W-:Y:S01]  /*8750*/  STL [R1+0xaf8], R8 ;  /* 0x000af80801007387 */ /* 0x0001e20000100800 */
[----:B------:R-:W-:Y:S01]  /*8760*/  @!P1 IMAD.IADD R2, R2, 0x1, -R9 ;  /* 0x0000000102029824 */ /* 0x000fe200078e0a09 */
[C---:B------:R-:W-:Y:S01]  /*8770*/  ISETP.GT.U32.AND P0, PT, R9.reuse, R69, PT ;  /* 0x000000450900720c */ /* 0x040fe20003f04070 */
[----:B------:R-:W-:-:S02]  /*8780*/  IMAD R68, R9, R6, R68 ;  /* 0x0000000609447224 */ /* 0x000fc400078e0244 */
[----:B------:R-:W-:Y:S02]  /*8790*/  IMAD.MOV.U32 R11, RZ, RZ, R2 ;  /* 0x000000ffff0b7224 */ /* 0x000fe400078e0002 */
[----:B------:R-:W-:Y:S01]  /*87a0*/  @!P2 IMAD.MOV R70, RZ, RZ, -R70 ;  /* 0x000000ffff46a224 */ /* 0x000fe200078e0a46 */
[----:B------:R-:W-:Y:S01]  /*87b0*/  ISETP.GE.AND P2, PT, R4, RZ, PT ;  /* 0x000000ff0400720c */ /* 0x000fe20003f46270 */
[----:B------:R-:W-:Y:S01]  /*87c0*/  @!P5 IMAD.MOV R11, RZ, RZ, -R11 ;  /* 0x000000ffff0bd224 */ /* 0x000fe200078e0a0b */
[----:B------:R-:W-:Y:S01]  /*87d0*/  ISETP.GT.U32.AND P5, PT, R9, R68, PT ;  /* 0x000000440900720c */ /* 0x000fe20003fa4070 */
[----:B------:R-:W-:-:S03]  /*87e0*/  IMAD.HI.U32 R4, R10, R66, RZ ;  /* 0x000000420a047227 */ /* 0x000fc600078e00ff */
[----:B------:R1:W-:Y:S01]  /*87f0*/  STL [R1+0xb08], R11 ;  /* 0x000b080b01007387 */ /* 0x0003e20000100800 */
[--C-:B------:R-:W-:Y:S02]  /*8800*/  @!P0 IMAD.IADD R69, R69, 0x1, -R9.reuse ;  /* 0x0000000145458824 */ /* 0x100fe400078e0a09 */
[C---:B------:R-:W-:Y:S02]  /*8810*/  VIADD R3, R0.reuse, 0xa3 ;  /* 0x000000a300037836 */ /* 0x040fe40000000000 */
[----:B------:R-:W-:Y:S01]  /*8820*/  IMAD.MOV R4, RZ, RZ, -R4 ;  /* 0x000000ffff047224 */ /* 0x000fe200078e0a04 */
[C---:B------:R-:W-:Y:S01]  /*8830*/  ISETP.GT.U32.AND P0, PT, R9.reuse, R69, PT ;  /* 0x000000450900720c */ /* 0x040fe20003f04070 */
[----:B------:R-:W-:Y:S01]  /*8840*/  VIADD R7, R0, 0xa4 ;  /* 0x000000a400077836 */ /* 0x000fe20000000000 */
[----:B------:R-:W-:Y:S01]  /*8850*/  IABS R65, R3 ;  /* 0x0000000300417213 */ /* 0x000fe20000000000 */
[----:B------:R-:W-:Y:S01]  /*8860*/  IMAD R66, R9, R4, R66 ;  /* 0x0000000409427224 */ /* 0x000fe200078e0242 */
[----:B------:R-:W-:Y:S01]  /*8870*/  ISETP.GE.AND P3, PT, R3, RZ, PT ;  /* 0x000000ff0300720c */ /* 0x000fe20003f66270 */
[----:B------:R-:W-:Y:S01]  /*8880*/  @!P5 IMAD.IADD R68, R68, 0x1, -R9 ;  /* 0x000000014444d824 */ /* 0x000fe200078e0a09 */
[----:B------:R-:W-:Y:S01]  /*8890*/  ISETP.GE.AND P1, PT, R7, RZ, PT ;  /* 0x000000ff0700720c */ /* 0x000fe20003f26270 */
[----:B------:R-:W-:Y:S01]  /*88a0*/  IMAD.HI.U32 R3, R10, R65, RZ ;  /* 0x000000410a037227 */ /* 0x000fe200078e00ff */
[----:B------:R-:W-:-:S02]  /*88b0*/  IABS R7, R7 ;  /* 0x0000000700077213 */ /* 0x000fc40000000000 */
[----:B------:R-:W-:Y:S01]  /*88c0*/  ISETP.GT.U32.AND P5, PT, R9, R68, PT ;  /* 0x000000440900720c */ /* 0x000fe20003fa4070 */
[C---:B------:R-:W-:Y:S02]  /*88d0*/  VIADD R16, R0.reuse, 0xa7 ;  /* 0x000000a700107836 */ /* 0x040fe40000000000 */
[----:B------:R-:W-:Y:S01]  /*88e0*/  @!P0 IMAD.IADD R69, R69, 0x1, -R9 ;  /* 0x0000000145458824 */ /* 0x000fe200078e0a09 */
[----:B------:R-:W-:Y:S01]  /*88f0*/  ISETP.GT.U32.AND P0, PT, R9, R66, PT ;  /* 0x000000420900720c */ /* 0x000fe20003f04070 */
[----:B------:R-:W-:Y:S01]  /*8900*/  IMAD.MOV R3, RZ, RZ, -R3 ;  /* 0x000000ffff037224 */ /* 0x000fe200078e0a03 */
[----:B0-----:R-:W-:Y:S01]  /*8910*/  IABS R8, R16 ;  /* 0x0000001000087213 */ /* 0x001fe20000000000 */
[----:B------:R-:W-:Y:S02]  /*8920*/  VIADD R15, R0, 0xa5 ;  /* 0x000000a5000f7836 */ /* 0x000fe40000000000 */
[----:B------:R-:W-:-:S03]  /*8930*/  IMAD.HI.U32 R4, R10, R7, RZ ;  /* 0x000000070a047227 */ /* 0x000fc600078e00ff */
[----:B------:R-:W-:Y:S01]  /*8940*/  IABS R6, R15 ;  /* 0x0000000f00067213 */ /* 0x000fe20000000000 */
[C---:B------:R-:W-:Y:S02]  /*8950*/  IMAD R65, R9.reuse, R3, R65 ;  /* 0x0000000309417224 */ /* 0x040fe400078e0241 */
[----:B------:R-:W-:Y:S02]  /*8960*/  VIADD R17, R0, 0xa6 ;  /* 0x000000a600117836 */ /* 0x000fe40000000000 */
[----:B------:R-:W-:Y:S02]  /*8970*/  IMAD.MOV R4, RZ, RZ, -R4 ;  /* 0x000000ffff047224 */ /* 0x000fe400078e0a04 */
[----:B------:R-:W-:Y:S01]  /*8980*/  @!P0 IMAD.IADD R66, R66, 0x1, -R9 ;  /* 0x0000000142428824 */ /* 0x000fe200078e0a09 */
[----:B------:R-:W-:Y:S01]  /*8990*/  IABS R3, R17 ;  /* 0x0000001100037213 */ /* 0x000fe20000000000 */
[C---:B------:R-:W-:Y:S02]  /*89a0*/  IMAD R7, R9.reuse, R4, R7 ;  /* 0x0000000409077224 */ /* 0x040fe400078e0207 */
[----:B------:R-:W-:Y:S01]  /*89b0*/  @!P5 IMAD.IADD R68, R68, 0x1, -R9 ;  /* 0x000000014444d824 */ /* 0x000fe200078e0a09 */
[C---:B------:R-:W-:Y:S01]  /*89c0*/  ISETP.GT.U32.AND P5, PT, R9.reuse, R65, PT ;  /* 0x000000410900720c */ /* 0x040fe20003fa4070 */
[----:B------:R-:W-:Y:S01]  /*89d0*/  IMAD.MOV.U32 R2, RZ, RZ, R8 ;  /* 0x000000ffff027224 */ /* 0x000fe200078e0008 */
[----:B------:R-:W-:Y:S01]  /*89e0*/  ISETP.GT.U32.AND P0, PT, R9, R66, PT ;  /* 0x000000420900720c */ /* 0x000fe20003f04070 */
[----:B------:R-:W-:-:S04]  /*89f0*/  IMAD.HI.U32 R8, R10, R6, RZ ;  /* 0x000000060a087227 */ /* 0x000fc800078e00ff */
[----:B------:R-:W-:Y:S01]  /*8a00*/  @!P6 IMAD.MOV R69, RZ, RZ, -R69 ;  /* 0x000000ffff45e224 */ /* 0x000fe200078e0a45 */
[----:B------:R-:W-:Y:S01]  /*8a10*/  ISETP.GT.U32.AND P6, PT, R9, R7, PT ;  /* 0x000000070900720c */ /* 0x000fe20003fc4070 */
[----:B------:R-:W-:-:S04]  /*8a20*/  IMAD.HI.U32 R12, R10, R3, RZ ;  /* 0x000000030a0c7227 */ /* 0x000fc800078e00ff */
[----:B-1----:R-:W-:-:S04]  /*8a30*/  IMAD.HI.U32 R11, R10, R2, RZ ;  /* 0x000000020a0b7227 */ /* 0x002fc800078e00ff */
[----:B------:R-:W-:Y:S02]  /*8a40*/  IMAD.MOV R8, RZ, RZ, -R8 ;  /* 0x000000ffff087224 */ /* 0x000fe400078e0a08 */
[----:B------:R-:W-:Y:S02]  /*8a50*/  VIADD R14, R0, 0xa8 ;  /* 0x000000a8000e7836 */ /* 0x000fe40000000000 */
[----:B------:R-:W-:Y:S02]  /*8a60*/  IMAD.MOV R12, RZ, RZ, -R12 ;  /* 0x000000ffff0c7224 */ /* 0x000fe400078e0a0c */
[----:B------:R-:W-:Y:S01]  /*8a70*/  IMAD.MOV R11, RZ, RZ, -R11 ;  /* 0x000000ffff0b7224 */ /* 0x000fe200078e0a0b */
[----:B------:R-:W-:Y:S01]  /*8a80*/  IABS R64, R14 ;  /* 0x0000000e00407213 */ /* 0x000fe20000000000 */
[C---:B------:R-:W-:Y:S02]  /*8a90*/  IMAD R6, R9.reuse, R8, R6 ;  /* 0x0000000809067224 */ /* 0x040fe400078e0206 */
[----:B------:R-:W-:-:S02]  /*8aa0*/  IMAD R3, R9, R12, R3 ;  /* 0x0000000c09037224 */ /* 0x000fc400078e0203 */
[C---:B------:R-:W-:Y:S02]  /*8ab0*/  IMAD R2, R9.reuse, R11, R2 ;  /* 0x0000000b09027224 */ /* 0x040fe400078e0202 */
[----:B------:R-:W-:Y:S01]  /*8ac0*/  @!P2 IMAD.MOV R68, RZ, RZ, -R68 ;  /* 0x000000ffff44a224 */ /* 0x000fe200078e0a44 */
[----:B------:R-:W-:Y:S01]  /*8ad0*/  ISETP.GT.U32.AND P2, PT, R9, R6, PT ;  /* 0x000000060900720c */ /* 0x000fe20003f44070 */
[--C-:B------:R-:W-:Y:S01]  /*8ae0*/  @!P5 IMAD.IADD R65, R65, 0x1, -R9.reuse ;  /* 0x000000014141d824 */ /* 0x100fe200078e0a09 */
[C---:B------:R-:W-:Y:S01]  /*8af0*/  ISETP.GT.U32.AND P5, PT, R9.reuse, R2, PT ;  /* 0x000000020900720c */ /* 0x040fe20003fa4070 */
[--C-:B------:R-:W-:Y:S01]  /*8b00*/  @!P0 IMAD.IADD R66, R66, 0x1, -R9.reuse ;  /* 0x0000000142428824 */ /* 0x100fe200078e0a09 */
[----:B------:R-:W-:Y:S01]  /*8b10*/  ISETP.GT.U32.AND P0, PT, R9, R3, PT ;  /* 0x000000030900720c */ /* 0x000fe20003f04070 */
[----:B------:R-:W-:Y:S01]  /*8b20*/  @!P6 IMAD.IADD R7, R7, 0x1, -R9 ;  /* 0x000000010707e824 */ /* 0x000fe200078e0a09 */
[----:B------:R-:W-:Y:S01]  /*8b30*/  ISETP.GT.U32.AND P6, PT, R9, R65, PT ;  /* 0x000000410900720c */ /* 0x000fe20003fc4070 */
[----:B------:R-:W-:-:S02]  /*8b40*/  VIADD R8, R0, 0xa9 ;  /* 0x000000a900087836 */ /* 0x000fc40000000000 */
[----:B------:R-:W-:-:S03]  /*8b50*/  IMAD.HI.U32 R4, R10, R64, RZ ;  /* 0x000000400a047227 */ /* 0x000fc600078e00ff */
[----:B------:R-:W-:Y:S01]  /*8b60*/  IABS R62, R8 ;  /* 0x00000008003e7213 */ /* 0x000fe20000000000 */
[----:B------:R-:W-:Y:S02]  /*8b70*/  IMAD.MOV R4, RZ, RZ, -R4 ;  /* 0x000000ffff047224 */ /* 0x000fe400078e0a04 */
[----:B------:R-:W-:Y:S02]  /*8b80*/  VIADD R11, R0, 0xaa ;  /* 0x000000aa000b7836 */ /* 0x000fe40000000000 */
[C---:B------:R-:W-:Y:S02]  /*8b90*/  IMAD R64, R9.reuse, R4, R64 ;  /* 0x0000000409407224 */ /* 0x040fe400078e0240 */
[----:B------:R-:W-:Y:S01]  /*8ba0*/  @!P2 IMAD.IADD R6, R6, 0x1, -R9 ;  /* 0x000000010606a824 */ /* 0x000fe200078e0a09 */
[----:B------:R-:W-:Y:S01]  /*8bb0*/  IABS R61, R11 ;  /* 0x0000000b003d7213 */ /* 0x000fe20000000000 */
[----:B------:R-:W-:Y:S01]  /*8bc0*/  IMAD.HI.U32 R13, R10, R62, RZ ;  /* 0x0000003e0a0d7227 */ /* 0x000fe200078e00ff */
[----:B------:R-:W-:-:S03]  /*8bd0*/  ISETP.GT.U32.AND P2, PT, R9, R7, PT ;  /* 0x000000070900720c */ /* 0x000fc60003f44070 */
[--C-:B------:R-:W-:Y:S01]  /*8be0*/  @!P0 IMAD.IADD R3, R3, 0x1, -R9.reuse ;  /* 0x0000000103038824 */ /* 0x100fe200078e0a09 */
[----:B------:R-:W-:Y:S01]  /*8bf0*/  ISETP.GT.U32.AND P0, PT, R9, R6, PT ;  /* 0x000000060900720c */ /* 0x000fe20003f04070 */
[--C-:B------:R-:W-:Y:S02]  /*8c00*/  @!P5 IMAD.IADD R2, R2, 0x1, -R9.reuse ;  /* 0x000000010202d824 */ /* 0x100fe400078e0a09 */
[----:B------:R-:W-:Y:S01]  /*8c10*/  @!P6 IMAD.IADD R65, R65, 0x1, -R9 ;  /* 0x000000014141e824 */ /* 0x000fe200078e0a09 */
[C---:B------:R-:W-:Y:S01]  /*8c20*/  ISETP.GT.U32.AND P6, PT, R9.reuse, R64, PT ;  /* 0x000000400900720c */ /* 0x040fe20003fc4070 */
[----:B------:R-:W-:Y:S01]  /*8c30*/  IMAD.MOV R13, RZ, RZ, -R13 ;  /* 0x000000ffff0d7224 */ /* 0x000fe200078e0a0d */
[----:B------:R-:W-:Y:S01]  /*8c40*/  ISETP.GT.U32.AND P5, PT, R9, R3, PT ;  /* 0x000000030900720c */ /* 0x000fe20003fa4070 */
[----:B------:R-:W-:Y:S02]  /*8c50*/  VIADD R12, R0, 0xab ;  /* 0x000000ab000c7836 */ /* 0x000fe40000000000 */
[----:B------:R-:W-:-:S03]  /*8c60*/  IMAD.HI.U32 R4, R10, R61, RZ ;  /* 0x0000003d0a047227 */ /* 0x000fc600078e00ff */
[----:B------:R-:W-:Y:S01]  /*8c70*/  IABS R60, R12 ;  /* 0x0000000c003c7213 */ /* 0x000fe20000000000 */
[----:B------:R-:W-:Y:S01]  /*8c80*/  @!P4 IMAD.MOV R66, RZ, RZ, -R66 ;  /* 0x000000ffff42c224 */ /* 0x000fe200078e0a42 */
[C---:B------:R-:W-:Y:S01]  /*8c90*/  ISETP.GT.U32.AND P4, PT, R9.reuse, R2, PT ;  /* 0x000000020900720c */ /* 0x040fe20003f84070 */
[----:B------:R-:W-:Y:S02]  /*8ca0*/  IMAD R62, R9, R13, R62 ;  /* 0x0000000d093e7224 */ /* 0x000fe400078e023e */
[----:B------:R-:W-:Y:S02]  /*8cb0*/  VIADD R13, R0, 0xac ;  /* 0x000000ac000d7836 */ /* 0x000fe40000000000 */
[----:B------:R-:W-:Y:S02]  /*8cc0*/  IMAD.MOV R4, RZ, RZ, -R4 ;  /* 0x000000ffff047224 */ /* 0x000fe400078e0a04 */
[----:B------:R-:W-:-:S04]  /*8cd0*/  IMAD.HI.U32 R18, R10, R60, RZ ;  /* 0x0000003c0a127227 */ /* 0x000fc800078e00ff */
[----:B------:R-:W-:Y:S01]  /*8ce0*/  IMAD R61, R9, R4, R61 ;  /* 0x00000004093d7224 */ /* 0x000fe200078e023d */
[----:B------:R-:W-:Y:S01]  /*8cf0*/  IABS R4, R13 ;  /* 0x0000000d00047213 */ /* 0x000fe20000000000 */
[--C-:B------:R-:W-:Y:S01]  /*8d00*/  @!P0 IMAD.IADD R6, R6, 0x1, -R9.reuse ;  /* 0x0000000106068824 */ /* 0x100fe200078e0a09 */
[----:B------:R-:W-:Y:S01]  /*8d10*/  ISETP.GE.AND P0, PT, R15, RZ, PT ;  /* 0x000000ff0f00720c */ /* 0x000fe20003f06270 */
[--C-:B------:R-:W-:Y:S01]  /*8d20*/  @!P6 IMAD.IADD R64, R64, 0x1, -R9.reuse ;  /* 0x000000014040e824 */ /* 0x100fe200078e0a09 */
[----:B------:R-:W-:Y:S01]  /*8d30*/  ISETP.GE.AND P6, PT, R16, RZ, PT ;  /* 0x000000ff1000720c */ /* 0x000fe20003fc6270 */
[----:B------:R-:W-:Y:S01]  /*8d40*/  @!P2 IMAD.IADD R7, R7, 0x1, -R9 ;  /* 0x000000010707a824 */ /* 0x000fe200078e0a09 */
[----:B------:R-:W-:Y:S01]  /*8d50*/  ISETP.GT.U32.AND P2, PT, R9, R62, PT ;  /* 0x0000003e0900720c */ /* 0x000fe20003f44070 */
[----:B------:R-:W-:-:S04]  /*8d60*/  IMAD.HI.U32 R15, R10, R4, RZ ;  /* 0x000000040a0f7227 */ /* 0x000fc800078e00ff */
[----:B------:R-:W-:Y:S02]  /*8d70*/  IMAD.MOV R18, RZ, RZ, -R18 ;  /* 0x000000ffff127224 */ /* 0x000fe400078e0a12 */
[--C-:B------:R-:W-:Y:S01]  /*8d80*/  @!P4 IMAD.IADD R2, R2, 0x1, -R9.reuse ;  /* 0x000000010202c824 */ /* 0x100fe200078e0a09 */
[----:B------:R-:W-:Y:S01]  /*8d90*/  ISETP.GE.AND P4, PT, R17, RZ, PT ;  /* 0x000000ff1100720c */ /* 0x000fe20003f86270 */
[----:B------:R-:W-:Y:S01]  /*8da0*/  @!P5 IMAD.IADD R3, R3, 0x1, -R9 ;  /* 0x000000010303d824 */ /* 0x000fe200078e0a09 */
[C---:B------:R-:W-:Y:S01]  /*8db0*/  ISETP.GT.U32.AND P5, PT, R9.reuse, R61, PT ;  /* 0x0000003d0900720c */ /* 0x040fe20003fa4070 */
[----:B------:R-:W-:Y:S02]  /*8dc0*/  IMAD.MOV R15, RZ, RZ, -R15 ;  /* 0x000000ffff0f7224 */ /* 0x000fe400078e0a0f */
[----:B------:R-:W-:Y:S02]  /*8dd0*/  IMAD R60, R9, R18, R60 ;  /* 0x00000012093c7224 */ /* 0x000fe400078e023c */
[----:B------:R-:W-:-:S02]  /*8de0*/  IMAD.MOV.U32 R20, RZ, RZ, R7 ;  /* 0x000000ffff147224 */ /* 0x000fc400078e0007 */
[----:B------:R-:W-:Y:S02]  /*8df0*/  IMAD.MOV.U32 R19, RZ, RZ, R6 ;  /* 0x000000ffff137224 */ /* 0x000fe400078e0006 */
[----:B------:R-:W-:Y:S02]  /*8e00*/  IMAD.MOV.U32 R6, RZ, RZ, R3 ;  /* 0x000000ffff067224 */ /* 0x000fe400078e0003 */
[C---:B------:R-:W-:Y:S02]  /*8e10*/  IMAD R4, R9.reuse, R15, R4 ;  /* 0x0000000f09047224 */ /* 0x040fe400078e0204 */
[----:B------:R-:W-:Y:S01]  /*8e20*/  @!P1 IMAD.MOV R20, RZ, RZ, -R20 ;  /* 0x000000ffff149224 */ /* 0x000fe200078e0a14 */
[C---:B------:R-:W-:Y:S01]  /*8e30*/  ISETP.GT.U32.AND P1, PT, R9.reuse, R60, PT ;  /* 0x0000003c0900720c */ /* 0x040fe20003f24070 */
[----:B------:R-:W-:Y:S02]  /*8e40*/  IMAD.MOV.U32 R3, RZ, RZ, R2 ;  /* 0x000000ffff037224 */ /* 0x000fe400078e0002 */
[----:B------:R-:W-:Y:S01]  /*8e50*/  @!P0 IMAD.MOV R19, RZ, RZ, -R19 ;  /* 0x000000ffff138224 */ /* 0x000fe200078e0a13 */
[----:B------:R-:W-:Y:S01]  /*8e60*/  STL [R1+0xad4], R20 ;  /* 0x000ad41401007387 */ /* 0x000fe20000100800 */
[----:B------:R-:W-:Y:S01]  /*8e70*/  @!P6 IMAD.MOV R3, RZ, RZ, -R3 ;  /* 0x000000ffff03e224 */ /* 0x000fe200078e0a03 */
[----:B------:R-:W-:Y:S01]  /*8e80*/  ISETP.GT.U32.AND P6, PT, R9, R4, PT ;  /* 0x000000040900720c */ /* 0x000fe20003fc4070 */
[----:B------:R-:W-:Y:S01]  /*8e90*/  @!P4 IMAD.MOV R6, RZ, RZ, -R6 ;  /* 0x000000ffff06c224 */ /* 0x000fe200078e0a06 */
[----:B------:R-:W-:Y:S01]  /*8ea0*/  STL [R1+0xadc], R19 ;  /* 0x000adc1301007387 */ /* 0x000fe20000100800 */
[----:B------:R-:W-:Y:S01]  /*8eb0*/  VIADD R2, R0, 0xad ;  /* 0x000000ad00027836 */ /* 0x000fe20000000000 */
[----:B------:R-:W-:Y:S01]  /*8ec0*/  ISETP.GE.AND P4, PT, R8, RZ, PT ;  /* 0x000000ff0800720c */ /* 0x000fe20003f86270 */
[--C-:B------:R-:W-:Y:S01]  /*8ed0*/  @!P2 IMAD.IADD R62, R62, 0x1, -R9.reuse ;  /* 0x000000013e3ea824 */ /* 0x100fe200078e0a09 */
[----:B------:R0:W-:Y:S01]  /*8ee0*/  STL [R1+0xae0], R6 ;  /* 0x000ae00601007387 */ /* 0x0001e20000100800 */
[--C-:B------:R-:W-:Y:S01]  /*8ef0*/  @!P1 IMAD.IADD R60, R60, 0x1, -R9.reuse ;  /* 0x000000013c3c9824 */ /* 0x100fe200078e0a09 */
[----:B------:R-:W-:Y:S01]  /*8f00*/  ISETP.GE.AND P1, PT, R2, RZ, PT ;  /* 0x000000ff0200720c */ /* 0x000fe20003f26270 */
[----:B------:R-:W-:Y:S01]  /*8f10*/  @!P5 IMAD.IADD R61, R61, 0x1, -R9 ;  /* 0x000000013d3dd824 */ /* 0x000fe200078e0a09 */
[----:B------:R1:W-:Y:S01]  /*8f20*/  STL [R1+0xae8], R3 ;  /* 0x000ae80301007387 */ /* 0x0003e20000100800 */
[----:B------:R-:W-:Y:S01]  /*8f30*/  ISETP.GE.AND P2, PT, R14, RZ, PT ;  /* 0x000000ff0e00720c */ /* 0x000fe20003f46270 */
[----:B------:R-:W-:Y:S01]  /*8f40*/  @!P3 IMAD.MOV R65, RZ, RZ, -R65 ;  /* 0x000000ffff41b224 */ /* 0x000fe200078e0a41 */
[C---:B------:R-:W-:Y:S01]  /*8f50*/  ISETP.GT.U32.AND P3, PT, R9.reuse, R64, PT ;  /* 0x000000400900720c */ /* 0x040fe20003f64070 */
[----:B------:R-:W-:Y:S01]  /*8f60*/  @!P6 IMAD.IADD R4, R4, 0x1, -R9 ;  /* 0x000000010404e824 */ /* 0x000fe200078e0a09 */
[C---:B------:R-:W-:Y:S01]  /*8f70*/  ISETP.GT.U32.AND P6, PT, R9.reuse, R60, PT ;  /* 0x0000003c0900720c */ /* 0x040fe20003fc4070 */
[C---:B0-----:R-:W-:Y:S01]  /*8f80*/  VIADD R6, R0.reuse, 0xae ;  /* 0x000000ae00067836 */ /* 0x041fe20000000000 */
[C---:B------:R-:W-:Y:S01]  /*8f90*/  ISETP.GT.U32.AND P0, PT, R9.reuse, R61, PT ;  /* 0x0000003d0900720c */ /* 0x040fe20003f04070 */
[C---:B------:R-:W-:Y:S01]  /*8fa0*/  VIADD R7, R0.reuse, 0xaf ;  /* 0x000000af00077836 */ /* 0x040fe20000000000 */
[----:B------:R-:W-:Y:S01]  /*8fb0*/  ISETP.GT.U32.AND P5, PT, R9, R62, PT ;  /* 0x0000003e0900720c */ /* 0x000fe20003fa4070 */
[C---:B------:R-:W-:Y:S01]  /*8fc0*/  VIADD R8, R0.reuse, 0xb0 ;  /* 0x000000b000087836 */ /* 0x040fe20000000000 */
[----:B-1----:R-:W-:Y:S01]  /*8fd0*/  IABS R3, R2 ;  /* 0x0000000200037213 */ /* 0x002fe20000000000 */
[C---:B------:R-:W-:Y:S01]  /*8fe0*/  VIADD R22, R0.reuse, 0xd1 ;  /* 0x000000d100167836 */ /* 0x040fe20000000000 */
[----:B------:R-:W-:Y:S01]  /*8ff0*/  IABS R14, R6 ;  /* 0x00000006000e7213 */ /* 0x000fe20000000000 */
[----:B------:R-:W-:Y:S01]  /*9000*/  VIADD R21, R0, 0xd2 ;  /* 0x000000d200157836 */ /* 0x000fe20000000000 */
[----:B------:R-:W-:Y:S01]  /*9010*/  IABS R58, R8 ;  /* 0x00000008003a7213 */ /* 0x000fe20000000000 */
[----:B------:R-:W-:-:S04]  /*9020*/  IMAD.HI.U32 R2, R10, R3, RZ ;  /* 0x000000030a027227 */ /* 0x000fc800078e00ff */
[----:B------:R-:W-:Y:S02]  /*9030*/  IMAD.MOV R2, RZ, RZ, -R2 ;  /* 0x000000ffff027224 */ /* 0x000fe400078e0a02 */
[----:B------:R-:W-:Y:S02]  /*9040*/  @!P6 IMAD.IADD R60, R60, 0x1, -R9 ;  /* 0x000000013c3ce824 */ /* 0x000fe400078e0a09 */
[----:B------:R-:W-:Y:S02]  /*9050*/  IMAD R3, R9, R2, R3 ;  /* 0x0000000209037224 */ /* 0x000fe400078e0203 */
[----:B------:R-:W-:-:S03]  /*9060*/  IMAD.HI.U32 R2, R10, R14, RZ ;  /* 0x0000000e0a027227 */ /* 0x000fc600078e00ff */
[----:B------:R-:W-:Y:S01]  /*9070*/  ISETP.GT.U32.AND P6, PT, R9, R3, PT ;  /* 0x000000030900720c */ /* 0x000fe20003fc4070 */
[----:B------:R-:W-:Y:S02]  /*9080*/  IMAD.MOV R2, RZ, RZ, -R2 ;  /* 0x000000ffff027224 */ /* 0x000fe400078e0a02 */
[--C-:B------:R-:W-:Y:S01]  /*9090*/  @!P0 IMAD.IADD R61, R61, 0x1, -R9.reuse ;  /* 0x000000013d3d8824 */ /* 0x100fe200078e0a09 */
[----:B------:R-:W-:Y:S01]  /*90a0*/  ISETP.GE.AND P0, PT, R13, RZ, PT ;  /* 0x000000ff0d00720c */ /* 0x000fe20003f06270 */
[----:B------:R-:W-:Y:S01]  /*90b0*/  IMAD R14, R9, R2, R14 ;  /* 0x00000002090e7224 */ /* 0x000fe200078e020e */
[----:B------:R-:W-:Y:S01]  /*90c0*/  IABS R13, R7 ;  /* 0x00000007000d7213 */ /* 0x000fe20000000000 */
[----:B------:R-:W-:Y:S01]  /*90d0*/  @!P3 IMAD.IADD R64, R64, 0x1, -R9 ;  /* 0x000000014040b824 */ /* 0x000fe200078e0a09 */
[----:B------:R-:W-:Y:S01]  /*90e0*/  ISETP.GE.AND P3, PT, R11, RZ, PT ;  /* 0x000000ff0b00720c */ /* 0x000fe20003f66270 */
[----:B------:R-:W-:Y:S02]  /*90f0*/  VIADD R11, R0, 0xb1 ;  /* 0x000000b1000b7836 */ /* 0x000fe40000000000 */
[----:B------:R-:W-:-:S03]  /*9100*/  IMAD.HI.U32 R16, R10, R13, RZ ;  /* 0x0000000d0a107227 */ /* 0x000fc600078e00ff */
[----:B------:R-:W-:Y:S01]  /*9110*/  IABS R57, R11 ;  /* 0x0000000b00397213 */ /* 0x000fe20000000000 */
[--C-:B------:R-:W-:Y:S01]  /*9120*/  @!P6 IMAD.IADD R3, R3, 0x1, -R9.reuse ;  /* 0x000000010303e824 */ /* 0x100fe200078e0a09 */
[----:B------:R-:W-:Y:S01]  /*9130*/  ISETP.GT.U32.AND P6, PT, R9, R14, PT ;  /* 0x0000000e0900720c */ /* 0x000fe20003fc4070 */
[----:B------:R-:W-:Y:S01]  /*9140*/  @!P5 IMAD.IADD R62, R62, 0x1, -R9 ;  /* 0x000000013e3ed824 */ /* 0x000fe200078e0a09 */
[----:B------:R-:W-:Y:S01]  /*9150*/  ISETP.GE.AND P5, PT, R12, RZ, PT ;  /* 0x000000ff0c00720c */ /* 0x000fe20003fa6270 */
[----:B------:R-:W-:-:S04]  /*9160*/  IMAD.HI.U32 R15, R10, R58, RZ ;  /* 0x0000003a0a0f7227 */ /* 0x000fc800078e00ff */
[----:B------:R-:W-:Y:S02]  /*9170*/  IMAD.MOV R16, RZ, RZ, -R16 ;  /* 0x000000ffff107224 */ /* 0x000fe400078e0a10 */
[----:B------:R-:W-:-:S04]  /*9180*/  IMAD.HI.U32 R12, R10, R57, RZ ;  /* 0x000000390a0c7227 */ /* 0x000fc800078e00ff */
[----:B------:R-:W-:Y:S01]  /*9190*/  @!P6 IMAD.IADD R14, R14, 0x1, -R9 ;  /* 0x000000010e0ee824 */ /* 0x000fe200078e0a09 */
[C---:B------:R-:W-:Y:S01]  /*91a0*/  ISETP.GT.U32.AND P6, PT, R9.reuse, R3, PT ;  /* 0x000000030900720c */ /* 0x040fe20003fc4070 */
[----:B------:R-:W-:Y:S02]  /*91b0*/  IMAD.MOV R15, RZ, RZ, -R15 ;  /* 0x000000ffff0f7224 */ /* 0x000fe400078e0a0f */
[C---:B------:R-:W-:Y:S02]  /*91c0*/  IMAD R13, R9.reuse, R16, R13 ;  /* 0x00000010090d7224 */ /* 0x040fe400078e020d */
[----:B------:R-:W-:Y:S01]  /*91d0*/  @!P2 IMAD.MOV R64, RZ, RZ, -R64 ;  /* 0x000000ffff40a224 */ /* 0x000fe200078e0a40 */
[C---:B------:R-:W-:Y:S01]  /*91e0*/  ISETP.GT.U32.AND P2, PT, R9.reuse, R4, PT ;  /* 0x000000040900720c */ /* 0x040fe20003f44070 */
[----:B------:R-:W-:Y:S02]  /*91f0*/  IMAD.MOV R12, RZ, RZ, -R12 ;  /* 0x000000ffff0c7224 */ /* 0x000fe400078e0a0c */
[----:B------:R-:W-:-:S02]  /*9200*/  IMAD R58, R9, R15, R58 ;  /* 0x0000000f093a7224 */ /* 0x000fc400078e023a */
[----:B------:R-:W-:Y:S01]  /*9210*/  @!P3 IMAD.MOV R61, RZ, RZ, -R61 ;  /* 0x000000ffff3db224 */ /* 0x000fe200078e0a3d */
[C---:B------:R-:W-:Y:S01]  /*9220*/  ISETP.GT.U32.AND P3, PT, R9.reuse, R13, PT ;  /* 0x0000000d0900720c */ /* 0x040fe20003f64070 */
[C---:B------:R-:W-:Y:S02]  /*9230*/  IMAD R57, R9.reuse, R12, R57 ;  /* 0x0000000c09397224 */ /* 0x040fe400078e0239 */
[----:B------:R-:W-:Y:S01]  /*9240*/  @!P5 IMAD.MOV R60, RZ, RZ, -R60 ;  /* 0x000000ffff3cd224 */ /* 0x000fe200078e0a3c */
[----:B------:R-:W-:Y:S01]  /*9250*/  ISETP.GT.U32.AND P5, PT, R9, R58, PT ;  /* 0x0000003a0900720c */ /* 0x000fe20003fa4070 */
[--C-:B------:R-:W-:Y:S01]  /*9260*/  @!P6 IMAD.IADD R3, R3, 0x1, -R9.reuse ;  /* 0x000000010303e824 */ /* 0x100fe200078e0a09 */
[----:B------:R-:W-:Y:S01]  /*9270*/  ISETP.GT.U32.AND P6, PT, R9, R57, PT ;  /* 0x000000390900720c */ /* 0x000fe20003fc4070 */
[----:B------:R-:W-:Y:S02]  /*9280*/  VIADD R2, R0, 0xb2 ;  /* 0x000000b200027836 */ /* 0x000fe40000000000 */
        /* <DEDUP_REMOVED lines=8> */
[----:B------:R-:W-:Y:S01]  /*9310*/  @!P5 IMAD.IADD R58, R58, 0x1, -R9 ;  /* 0x000000013a3ad824 */ /* 0x000fe200078e0a09 */
[----:B------:R-:W-:Y:S01]  /*9320*/  ISETP.GT.U32.AND P5, PT, R9, R13, PT ;  /* 0x0000000d0900720c */ /* 0x000fe20003fa4070 */
[----:B------:R-:W-:-:S04]  /*9330*/  IMAD.HI.U32 R4, R10, R56, RZ ;  /* 0x000000380a047227 */ /* 0x000fc800078e00ff */
[----:B------:R-:W-:Y:S02]  /*9340*/  IMAD.MOV.U32 R12, RZ, RZ, R3 ;  /* 0x000000ffff0c7224 */ /* 0x000fe400078e0003 */
[----:B------:R-:W-:Y:S01]  /*9350*/  @!P6 IMAD.IADD R57, R57, 0x1, -R9 ;  /* 0x000000013939e824 */ /* 0x000fe200078e0a09 */
[----:B------:R-:W-:Y:S01]  /*9360*/  ISETP.GT.U32.AND P6, PT, R9, R58, PT ;  /* 0x0000003a0900720c */ /* 0x000fe20003fc4070 */
[----:B------:R-:W-:Y:S01]  /*9370*/  @!P0 IMAD.MOV R17, RZ, RZ, -R17 ;  /* 0x000000ffff118224 */ /* 0x000fe200078e0a11 */
[----:B------:R-:W-:Y:S01]  /*9380*/  ISETP.GE.AND P0, PT, R7, RZ, PT ;  /* 0x000000ff0700720c */ /* 0x000fe20003f06270 */
[----:B------:R-:W-:Y:S02]  /*9390*/  IMAD.MOV R4, RZ, RZ, -R4 ;  /* 0x000000ffff047224 */ /* 0x000fe400078e0a04 */
[----:B------:R-:W-:Y:S01]  /*93a0*/  VIADD R15, R0, 0xb4 ;  /* 0x000000b4000f7836 */ /* 0x000fe20000000000 */
[----:B------:R-:W-:Y:S01]  /*93b0*/  STL [R1+0xac0], R17 ;  /* 0x000ac01101007387 */ /* 0x000fe20000100800 */
[----:B------:R-:W-:-:S03]  /*93c0*/  IMAD.HI.U32 R7, R10, R54, RZ ;  /* 0x000000360a077227 */ /* 0x000fc600078e00ff */
[----:B------:R-:W-:Y:S01]  /*93d0*/  IABS R11, R15 ;  /* 0x0000000f000b7213 */ /* 0x000fe20000000000 */
[----:B------:R-:W-:Y:S01]  /*93e0*/  @!P1 IMAD.MOV R12, RZ, RZ, -R12 ;  /* 0x000000ffff0c9224 */ /* 0x000fe200078e0a0c */
[C---:B------:R-:W-:Y:S01]  /*93f0*/  ISETP.GT.U32.AND P1, PT, R9.reuse, R57, PT ;  /* 0x000000390900720c */ /* 0x040fe20003f24070 */
[----:B------:R-:W-:Y:S02]  /*9400*/  IMAD R56, R9, R4, R56 ;  /* 0x0000000409387224 */ /* 0x000fe400078e0238 */
[----:B------:R-:W-:Y:S01]  /*9410*/  IMAD.MOV R7, RZ, RZ, -R7 ;  /* 0x000000ffff077224 */ /* 0x000fe200078e0a07 */
[----:B------:R0:W-:Y:S01]  /*9420*/  STL [R1+0xad0], R12 ;  /* 0x000ad00c01007387 */ /* 0x0001e20000100800 */
[--C-:B------:R-:W-:Y:S01]  /*9430*/  @!P5 IMAD.IADD R13, R13, 0x1, -R9.reuse ;  /* 0x000000010d0dd824 */ /* 0x100fe200078e0a09 */
[C---:B------:R-:W-:Y:S01]  /*9440*/  ISETP.GT.U32.AND P5, PT, R9.reuse, R56, PT ;  /* 0x000000380900720c */ /* 0x040fe20003fa4070 */
[C---:B------:R-:W-:Y:S02]  /*9450*/  IMAD R54, R9.reuse, R7, R54 ;  /* 0x0000000709367224 */ /* 0x040fe400078e0236 */
[----:B------:R-:W-:Y:S01]  /*9460*/  @!P4 IMAD.MOV R62, RZ, RZ, -R62 ;  /* 0x000000ffff3ec224 */ /* 0x000fe200078e0a3e */
[C---:B------:R-:W-:Y:S01]  /*9470*/  ISETP.GT.U32.AND P4, PT, R9.reuse, R14, PT ;  /* 0x0000000e0900720c */ /* 0x040fe20003f84070 */
[--C-:B------:R-:W-:Y:S01]  /*9480*/  @!P6 IMAD.IADD R58, R58, 0x1, -R9.reuse ;  /* 0x000000013a3ae824 */ /* 0x100fe200078e0a09 */
[----:B------:R-:W-:Y:S01]  /*9490*/  ISETP.GT.U32.AND P6, PT, R9, R54, PT ;  /* 0x000000360900720c */ /* 0x000fe20003fc4070 */
[----:B------:R-:W-:Y:S01]  /*94a0*/  @!P1 IMAD.IADD R57, R57, 0x1, -R9 ;  /* 0x0000000139399824 */ /* 0x000fe200078e0a09 */
[----:B------:R-:W-:Y:S01]  /*94b0*/  ISETP.GE.AND P1, PT, R2, RZ, PT ;  /* 0x000000ff0200720c */ /* 0x000fe20003f26270 */
[----:B0-----:R-:W-:-:S04]  /*94c0*/  IMAD.HI.U32 R12, R10, R11, RZ ;  /* 0x0000000b0a0c7227 */ /* 0x001fc800078e00ff */
[----:B------:R-:W-:Y:S02]  /*94d0*/  IMAD.MOV R12, RZ, RZ, -R12 ;  /* 0x000000ffff0c7224 */ /* 0x000fe400078e0a0c */
[----:B------:R-:W-:Y:S02]  /*94e0*/  VIADD R17, R0, 0xb5 ;  /* 0x000000b500117836 */ /* 0x000fe40000000000 */
[C---:B------:R-:W-:Y:S02]  /*94f0*/  IMAD R2, R9.reuse, R12, R11 ;  /* 0x0000000c09027224 */ /* 0x040fe400078e020b */
[--C-:B------:R-:W-:Y:S01]  /*9500*/  @!P5 IMAD.IADD R56, R56, 0x1, -R9.reuse ;  /* 0x000000013838d824 */ /* 0x100fe200078e0a09 */
[----:B------:R-:W-:Y:S01]  /*9510*/  IABS R3, R17 ;  /* 0x0000001100037213 */ /* 0x000fe20000000000 */
[--C-:B------:R-:W-:Y:S01]  /*9520*/  @!P4 IMAD.IADD R14, R14, 0x1, -R9.reuse ;  /* 0x000000010e0ec824 */ /* 0x100fe200078e0a09 */
[C---:B------:R-:W-:Y:S01]  /*9530*/  ISETP.GT.U32.AND P5, PT, R9.reuse, R2, PT ;  /* 0x000000020900720c */ /* 0x040fe20003fa4070 */
[----:B------:R-:W-:Y:S01]  /*9540*/  @!P6 IMAD.IADD R54, R54, 0x1, -R9 ;  /* 0x000000013636e824 */ /* 0x000fe200078e0a09 */
[----:B------:R-:W-:Y:S01]  /*9550*/  ISETP.GE.AND P4, PT, R8, RZ, PT ;  /* 0x000000ff0800720c */ /* 0x000fe20003f86270 */
[C---:B------:R-:W-:Y:S01]  /*9560*/  VIADD R8, R0.reuse, 0xb7 ;  /* 0x000000b700087836 */ /* 0x040fe20000000000 */
[----:B------:R-:W-:Y:S01]  /*9570*/  ISETP.GT.U32.AND P6, PT, R9, R56, PT ;  /* 0x000000380900720c */ /* 0x000fe20003fc4070 */
[----:B------:R-:W-:-:S02]  /*9580*/  VIADD R7, R0, 0xb6 ;  /* 0x000000b600077836 */ /* 0x000fc40000000000 */
[----:B------:R-:W-:Y:S01]  /*9590*/  IMAD.HI.U32 R16, R10, R3, RZ ;  /* 0x000000030a107227 */ /* 0x000fe200078e00ff */
[----:B------:R-:W-:Y:S02]  /*95a0*/  IABS R12, R8 ;  /* 0x00000008000c7213 */ /* 0x000fe40000000000 */
[----:B------:R-:W-:Y:S01]  /*95b0*/  IABS R4, R7 ;  /* 0x0000000700047213 */ /* 0x000fe20000000000 */
[----:B------:R-:W-:Y:S02]  /*95c0*/  IMAD.MOV.U32 R18, RZ, RZ, R13 ;  /* 0x000000ffff127224 */ /* 0x000fe400078e000d */
[----:B------:R-:W-:Y:S02]  /*95d0*/  IMAD.MOV R16, RZ, RZ, -R16 ;  /* 0x000000ffff107224 */ /* 0x000fe400078e0a10 */
[----:B------:R-:W-:Y:S01]  /*95e0*/  @!P0 IMAD.MOV R18, RZ, RZ, -R18 ;  /* 0x000000ffff128224 */ /* 0x000fe200078e0a12 */
[----:B------:R-:W-:Y:S01]  /*95f0*/  ISETP.GE.AND P0, PT, R6, RZ, PT ;  /* 0x000000ff0600720c */ /* 0x000fe20003f06270 */
[----:B------:R-:W-:-:S02]  /*9600*/  @!P5 IMAD.IADD R2, R2, 0x1, -R9 ;  /* 0x000000010202d824 */ /* 0x000fc400078e0a09 */
[----:B------:R-:W-:Y:S01]  /*9610*/  @!P2 IMAD.MOV R14, RZ, RZ, -R14 ;  /* 0x000000ffff0ea224 */ /* 0x000fe200078e0a0e */
[C---:B------:R-:W-:Y:S01]  /*9620*/  ISETP.GT.U32.AND P2, PT, R9.reuse, R54, PT ;  /* 0x000000360900720c */ /* 0x040fe20003f44070 */
[----:B------:R-:W-:Y:S01]  /*9630*/  IMAD.MOV.U32 R6, RZ, RZ, R12 ;  /* 0x000000ffff067224 */ /* 0x000fe200078e000c */
[C---:B------:R-:W-:Y:S01]  /*9640*/  ISETP.GT.U32.AND P5, PT, R9.reuse, R2, PT ;  /* 0x000000020900720c */ /* 0x040fe20003fa4070 */
[----:B------:R-:W-:Y:S01]  /*9650*/  IMAD R3, R9, R16, R3 ;  /* 0x0000001009037224 */ /* 0x000fe200078e0203 */
[----:B------:R0:W-:Y:S01]  /*9660*/  STL [R1+0xacc], R14 ;  /* 0x000acc0e01007387 */ /* 0x0001e20000100800 */
[----:B------:R-:W-:-:S03]  /*9670*/  IMAD.HI.U32 R11, R10, R4, RZ ;  /* 0x000000040a0b7227 */ /* 0x000fc600078e00ff */
[----:B------:R1:W-:Y:S01]  /*9680*/  STL [R1+0xac8], R18 ;  /* 0x000ac81201007387 */ /* 0x0003e20000100800 */
[----:B------:R-:W-:-:S04]  /*9690*/  IMAD.HI.U32 R13, R10, R6, RZ ;  /* 0x000000060a0d7227 */ /* 0x000fc800078e00ff */
[----:B------:R-:W-:Y:S01]  /*96a0*/  @!P6 IMAD.IADD R56, R56, 0x1, -R9 ;  /* 0x000000013838e824 */ /* 0x000fe200078e0a09 */
[C---:B------:R-:W-:Y:S01]  /*96b0*/  ISETP.GT.U32.AND P6, PT, R9.reuse, R3, PT ;  /* 0x000000030900720c */ /* 0x040fe20003fc4070 */
[----:B------:R-:W-:Y:S02]  /*96c0*/  IMAD.MOV R12, RZ, RZ, -R11 ;  /* 0x000000ffff0c7224 */ /* 0x000fe400078e0a0b */
[----:B------:R-:W-:Y:S02]  /*96d0*/  IMAD.MOV R13, RZ, RZ, -R13 ;  /* 0x000000ffff0d7224 */ /* 0x000fe400078e0a0d */
[C---:B------:R-:W-:Y:S02]  /*96e0*/  VIADD R11, R0.reuse, 0xb8 ;  /* 0x000000b8000b7836 */ /* 0x040fe40000000000 */
[C---:B------:R-:W-:Y:S02]  /*96f0*/  IMAD R4, R9.reuse, R12, R4 ;  /* 0x0000000c09047224 */ /* 0x040fe400078e0204 */
[----:B------:R-:W-:Y:S01]  /*9700*/  IMAD R6, R9, R13, R6 ;  /* 0x0000000d09067224 */ /* 0x000fe200078e0206 */
[----:B------:R-:W-:Y:S01]  /*9710*/  IABS R53, R11 ;  /* 0x0000000b00357213 */ /* 0x000fe20000000000 */
[----:B------:R-:W-:-:S02]  /*9720*/  VIADD R12, R0, 0xb9 ;  /* 0x000000b9000c7836 */ /* 0x000fc40000000000 */
[--C-:B------:R-:W-:Y:S01]  /*9730*/  @!P2 IMAD.IADD R54, R54, 0x1, -R9.reuse ;  /* 0x000000013636a824 */ /* 0x100fe200078e0a09 */
[C---:B------:R-:W-:Y:S01]  /*9740*/  ISETP.GT.U32.AND P2, PT, R9.reuse, R4, PT ;  /* 0x000000040900720c */ /* 0x040fe20003f44070 */
[--C-:B------:R-:W-:Y:S01]  /*9750*/  @!P5 IMAD.IADD R2, R2, 0x1, -R9.reuse ;  /* 0x000000010202d824 */ /* 0x100fe200078e0a09 */
[----:B------:R-:W-:Y:S01]  /*9760*/  ISETP.GT.U32.AND P5, PT, R9, R6, PT ;  /* 0x000000060900720c */ /* 0x000fe20003fa4070 */
[----:B------:R-:W-:Y:S01]  /*9770*/  @!P6 IMAD.IADD R3, R3, 0x1, -R9 ;  /* 0x000000010303e824 */ /* 0x000fe200078e0a09 */
[----:B0-----:R-:W-:Y:S01]  /*9780*/  IABS R14, R12 ;  /* 0x0000000c000e7213 */ /* 0x001fe20000000000 */
[----:B-1----:R-:W-:Y:S01]  /*9790*/  IMAD.HI.U32 R18, R10, R53, RZ ;  /* 0x000000350a127227 */ /* 0x002fe200078e00ff */
[----:B------:R-:W-:-:S03]  /*97a0*/  ISETP.GE.AND P6, PT, R15, RZ, PT ;  /* 0x000000ff0f00720c */ /* 0x000fc60003fc6270 */
[----:B------:R-:W-:Y:S01]  /*97b0*/  @!P4 IMAD.MOV R58, RZ, RZ, -R58 ;  /* 0x000000ffff3ac224 */ /* 0x000fe200078e0a3a */
[----:B------:R-:W-:Y:S01]  /*97c0*/  ISETP.GT.U32.AND P4, PT, R9, R3, PT ;  /* 0x000000030900720c */ /* 0x000fe20003f84070 */
[----:B------:R-:W-:Y:S02]  /*97d0*/  IMAD.MOV R18, RZ, RZ, -R18 ;  /* 0x000000ffff127224 */ /* 0x000fe400078e0a12 */
[----:B------:R-:W-:-:S04]  /*97e0*/  IMAD.HI.U32 R16, R10, R14, RZ ;  /* 0x0000000e0a107227 */ /* 0x000fc800078e00ff */
[----:B------:R-:W-:Y:S01]  /*97f0*/  @!P2 IMAD.IADD R4, R4, 0x1, -R9 ;  /* 0x000000010404a824 */ /* 0x000fe200078e0a09 */
[----:B------:R-:W-:Y:S01]  /*9800*/  ISETP.GE.AND P2, PT, R17, RZ, PT ;  /* 0x000000ff1100720c */ /* 0x000fe20003f46270 */
[C---:B------:R-:W-:Y:S02]  /*9810*/  IMAD R53, R9.reuse, R18, R53 ;  /* 0x0000001209357224 */ /* 0x040fe400078e0235 */
[----:B------:R-:W-:Y:S02]  /*9820*/  IMAD.MOV R16, RZ, RZ, -R16 ;  /* 0x000000ffff107224 */ /* 0x000fe400078e0a10 */
[----:B------:R-:W-:Y:S01]  /*9830*/  @!P5 IMAD.IADD R6, R6, 0x1, -R9 ;  /* 0x000000010606d824 */ /* 0x000fe200078e0a09 */
[C---:B------:R-:W-:Y:S01]  /*9840*/  ISETP.GT.U32.AND P5, PT, R9.reuse, R4, PT ;  /* 0x000000040900720c */ /* 0x040fe20003fa4070 */
[----:B------:R-:W-:Y:S01]  /*9850*/  @!P1 IMAD.MOV R56, RZ, RZ, -R56 ;  /* 0x000000ffff389224 */ /* 0x000fe200078e0a38 */
[C---:B------:R-:W-:Y:S01]  /*9860*/  ISETP.GT.U32.AND P1, PT, R9.reuse, R53, PT ;  /* 0x000000350900720c */ /* 0x040fe20003f24070 */
[----:B------:R-:W-:-:S02]  /*9870*/  IMAD R14, R9, R16, R14 ;  /* 0x00000010090e7224 */ /* 0x000fc400078e020e */
[----:B------:R-:W-:Y:S02]  /*9880*/  VIADD R13, R0, 0xba ;  /* 0x000000ba000d7836 */ /* 0x000fe40000000000 */
[----:B------:R-:W-:Y:S01]  /*9890*/  @!P3 IMAD.MOV R57, RZ, RZ, -R57 ;  /* 0x000000ffff39b224 */ /* 0x000fe200078e0a39 */
[----:B------:R-:W-:Y:S01]  /*98a0*/  ISETP.GT.U32.AND P3, PT, R9, R6, PT ;  /* 0x000000060900720c */ /* 0x000fe20003f64070 */
[----:B------:R-:W-:Y:S01]  /*98b0*/  @!P4 IMAD.IADD R3, R3, 0x1, -R9 ;  /* 0x000000010303c824 */ /* 0x000fe200078e0a09 */
[----:B------:R-:W-:Y:S01]  /*98c0*/  ISETP.GT.U32.AND P4, PT, R9, R14, PT ;  /* 0x0000000e0900720c */ /* 0x000fe20003f84070 */
[----:B------:R-:W-:Y:S01]  /*98d0*/  IMAD.MOV.U32 R19, RZ, RZ, R2 ;  /* 0x000000ffff137224 */ /* 0x000fe200078e0002 */
[----:B------:R-:W-:Y:S01]  /*98e0*/  IABS R15, R13 ;  /* 0x0000000d000f7213 */ /* 0x000fe20000000000 */
[----:B------:R-:W-:Y:S01]  /*98f0*/  @!P0 IMAD.MOV R54, RZ, RZ, -R54 ;  /* 0x000000ffff368224 */ /* 0x000fe200078e0a36 */
[----:B------:R-:W-:Y:S01]  /*9900*/  ISETP.GE.AND P0, PT, R7, RZ, PT ;  /* 0x000000ff0700720c */ /* 0x000fe20003f06270 */
[----:B------:R-:W-:Y:S01]  /*9910*/  @!P6 IMAD.MOV R19, RZ, RZ, -R19 ;  /* 0x000000ffff13e224 */ /* 0x000fe200078e0a13 */
[----:B------:R-:W-:Y:S01]  /*9920*/  ISETP.GE.AND P6, PT, R8, RZ, PT ;  /* 0x000000ff0800720c */ /* 0x000fe20003fc6270 */
[----:B------:R-:W-:-:S03]  /*9930*/  IMAD.HI.U32 R2, R10, R15, RZ ;  /* 0x0000000f0a027227 */ /* 0x000fc600078e00ff */
[----:B------:R-:W-:Y:S01]  /*9940*/  STL [R1+0x9a0], R19 ;  /* 0x0009a01301007387 */ /* 0x000fe20000100800 */
[--C-:B------:R-:W-:Y:S01]  /*9950*/  @!P5 IMAD.IADD R4, R4, 0x1, -R9.reuse ;  /* 0x000000010404d824 */ /* 0x100fe200078e0a09 */
[----:B------:R-:W-:Y:S01]  /*9960*/  ISETP.GE.AND P5, PT, R11, RZ, PT ;  /* 0x000000ff0b00720c */ /* 0x000fe20003fa6270 */
[--C-:B------:R-:W-:Y:S01]  /*9970*/  @!P1 IMAD.IADD R53, R53, 0x1, -R9.reuse ;  /* 0x0000000135359824 */ /* 0x100fe200078e0a09 */
[----:B------:R-:W-:Y:S01]  /*9980*/  ISETP.GE.AND P1, PT, R13, RZ, PT ;  /* 0x000000ff0d00720c */ /* 0x000fe20003f26270 */
[----:B------:R-:W-:Y:S02]  /*9990*/  IMAD.MOV R2, RZ, RZ, -R2 ;  /* 0x000000ffff027224 */ /* 0x000fe400078e0a02 */
[----:B------:R-:W-:Y:S01]  /*99a0*/  @!P3 IMAD.IADD R6, R6, 0x1, -R9 ;  /* 0x000000010606b824 */ /* 0x000fe200078e0a09 */
[----:B------:R-:W-:Y:S01]  /*99b0*/  ISETP.GE.AND P3, PT, R12, RZ, PT ;  /* 0x000000ff0c00720c */ /* 0x000fe20003f66270 */
[----:B------:R-:W-:Y:S02]  /*99c0*/  IMAD.MOV.U32 R16, RZ, RZ, R3 ;  /* 0x000000ffff107224 */ /* 0x000fe400078e0003 */
[----:B------:R-:W-:-:S02]  /*99d0*/  IMAD.MOV.U32 R7, RZ, RZ, R4 ;  /* 0x000000ffff077224 */ /* 0x000fc400078e0004 */
[----:B------:R-:W-:Y:S01]  /*99e0*/  @!P4 IMAD.IADD R14, R14, 0x1, -R9 ;  /* 0x000000010e0ec824 */ /* 0x000fe200078e0a09 */
[C---:B------:R-:W-:Y:S01]  /*99f0*/  ISETP.GT.U32.AND P4, PT, R9.reuse, R53, PT ;  /* 0x000000350900720c */ /* 0x040fe20003f84070 */
[C---:B------:R-:W-:Y:S02]  /*9a00*/  IMAD R15, R9.reuse, R2, R15 ;  /* 0x00000002090f7224 */ /* 0x040fe400078e020f */
[C---:B------:R-:W-:Y:S02]  /*9a10*/  VIADD R2, R0.reuse, 0xbb ;  /* 0x000000bb00027836 */ /* 0x040fe40000000000 */
[----:B------:R-:W-:Y:S02]  /*9a20*/  IMAD.MOV.U32 R4, RZ, RZ, R6 ;  /* 0x000000ffff047224 */ /* 0x000fe400078e0006 */
[----:B------:R-:W-:Y:S01]  /*9a30*/  @!P2 IMAD.MOV R16, RZ, RZ, -R16 ;  /* 0x000000ffff10a224 */ /* 0x000fe200078e0a10 */
[----:B------:R-:W-:Y:S01]  /*9a40*/  IABS R49, R2 ;  /* 0x0000000200317213 */ /* 0x000fe20000000000 */
[----:B------:R-:W-:Y:S01]  /*9a50*/  @!P0 IMAD.MOV R7, RZ, RZ, -R7 ;  /* 0x000000ffff078224 */ /* 0x000fe200078e0a07 */
[C---:B------:R-:W-:Y:S01]  /*9a60*/  ISETP.GT.U32.AND P0, PT, R9.reuse, R14, PT ;  /* 0x0000000e0900720c */ /* 0x040fe20003f04070 */
[C---:B------:R-:W-:Y:S01]  /*9a70*/  VIADD R3, R0.reuse, 0xbc ;  /* 0x000000bc00037836 */ /* 0x040fe20000000000 */
[----:B------:R-:W-:Y:S01]  /*9a80*/  STL [R1+0x5cc], R16 ;  /* 0x0005cc1001007387 */ /* 0x000fe20000100800 */
[----:B------:R-:W-:Y:S01]  /*9a90*/  @!P6 IMAD.MOV R4, RZ, RZ, -R4 ;  /* 0x000000ffff04e224 */ /* 0x000fe200078e0a04 */
[----:B------:R-:W-:Y:S01]  /*9aa0*/  ISETP.GT.U32.AND P6, PT, R9, R15, PT ;  /* 0x0000000f0900720c */ /* 0x000fe20003fc4070 */
[----:B------:R-:W-:Y:S01]  /*9ab0*/  @!P4 IMAD.IADD R53, R53, 0x1, -R9 ;  /* 0x000000013535c824 */ /* 0x000fe200078e0a09 */
[----:B------:R0:W-:Y:S01]  /*9ac0*/  STL [R1+0x9a4], R7 ;  /* 0x0009a40701007387 */ /* 0x0001e20000100800 */
[----:B------:R-:W-:Y:S01]  /*9ad0*/  IABS R8, R3 ;  /* 0x0000000300087213 */ /* 0x000fe20000000000 */
[----:B------:R-:W-:Y:S01]  /*9ae0*/  VIADD R13, R0, 0xbf ;  /* 0x000000bf000d7836 */ /* 0x000fe20000000000 */
[----:B------:R-:W-:Y:S01]  /*9af0*/  ISETP.GE.AND P2, PT, R2, RZ, PT ;  /* 0x000000ff0200720c */ /* 0x000fe20003f46270 */
[----:B------:R1:W-:Y:S01]  /*9b00*/  STL [R1+0x9b8], R4 ;  /* 0x0009b80401007387 */ /* 0x0003e20000100800 */
[----:B------:R-:W-:Y:S01]  /*9b10*/  VIADD R2, R0, 0xbd ;  /* 0x000000bd00027836 */ /* 0x000fe20000000000 */
[----:B------:R-:W-:Y:S01]  /*9b20*/  ISETP.GE.AND P4, PT, R3, RZ, PT ;  /* 0x000000ff0300720c */ /* 0x000fe20003f86270 */
[----:B------:R-:W-:-:S03]  /*9b30*/  IMAD.HI.U32 R6, R10, R8, RZ ;  /* 0x000000080a067227 */ /* 0x000fc600078e00ff */
[----:B0-----:R-:W-:Y:S01]  /*9b40*/  IABS R7, R2 ;  /* 0x0000000200077213 */ /* 0x001fe20000000000 */
[----:B------:R-:W-:Y:S01]  /*9b50*/  @!P0 IMAD.IADD R14, R14, 0x1, -R9 ;  /* 0x000000010e0e8824 */ /* 0x000fe200078e0a09 */
[----:B------:R-:W-:Y:S01]  /*9b60*/  ISETP.GE.AND P0, PT, R2, RZ, PT ;  /* 0x000000ff0200720c */ /* 0x000fe20003f06270 */
[----:B------:R-:W-:Y:S02]  /*9b70*/  IMAD.MOV R2, RZ, RZ, -R6 ;  /* 0x000000ffff027224 */ /* 0x000fe400078e0a06 */
[----:B-1----:R-:W-:-:S04]  /*9b80*/  IMAD.HI.U32 R4, R10, R49, RZ ;  /* 0x000000310a047227 */ /* 0x002fc800078e00ff */
[----:B------:R-:W-:Y:S01]  /*9b90*/  IMAD.MOV R3, RZ, RZ, -R4 ;  /* 0x000000ffff037224 */ /* 0x000fe200078e0a04 */
[----:B------:R-:W-:Y:S01]  /*9ba0*/  IABS R4, R13 ;  /* 0x0000000d00047213 */ /* 0x000fe20000000000 */
[----:B------:R-:W-:Y:S02]  /*9bb0*/  @!P6 IMAD.IADD R15, R15, 0x1, -R9 ;  /* 0x000000010f0fe824 */ /* 0x000fe400078e0a09 */
[C---:B------:R-:W-:Y:S02]  /*9bc0*/  IMAD R49, R9.reuse, R3, R49 ;  /* 0x0000000309317224 */ /* 0x040fe400078e0231 */
[C---:B------:R-:W-:Y:S02]  /*9bd0*/  IMAD R8, R9.reuse, R2, R8 ;  /* 0x0000000209087224 */ /* 0x040fe400078e0208 */
[----:B------:R-:W-:Y:S01]  /*9be0*/  IMAD.MOV.U32 R52, RZ, RZ, R14 ;  /* 0x000000ffff347224 */ /* 0x000fe200078e000e */
[C---:B------:R-:W-:Y:S01]  /*9bf0*/  ISETP.GT.U32.AND P6, PT, R9.reuse, R49, PT ;  /* 0x000000310900720c */ /* 0x040fe20003fc4070 */
[----:B------:R-:W-:Y:S01]  /*9c00*/  @!P5 IMAD.MOV R53, RZ, RZ, -R53 ;  /* 0x000000ffff35d224 */ /* 0x000fe200078e0a35 */
[C---:B------:R-:W-:Y:S01]  /*9c10*/  ISETP.GT.U32.AND P5, PT, R9.reuse, R15, PT ;  /* 0x0000000f0900720c */ /* 0x040fe20003fa4070 */
[----:B------:R-:W-:Y:S01]  /*9c20*/  @!P3 IMAD.MOV R52, RZ, RZ, -R52 ;  /* 0x000000ffff34b224 */ /* 0x000fe200078e0a34 */
[----:B------:R-:W-:Y:S01]  /*9c30*/  ISETP.GT.U32.AND P3, PT, R9, R8, PT ;  /* 0x000000080900720c */ /* 0x000fe20003f64070 */
[----:B------:R-:W-:-:S04]  /*9c40*/  IMAD.HI.U32 R2, R10, R7, RZ ;  /* 0x000000070a027227 */ /* 0x000fc800078e00ff */
[----:B------:R-:W-:Y:S02]  /*9c50*/  VIADD R3, R0, 0xbe ;  /* 0x000000be00037836 */ /* 0x000fe40000000000 */
[----:B------:R-:W-:Y:S02]  /*9c60*/  IMAD.MOV R2, RZ, RZ, -R2 ;  /* 0x000000ffff027224 */ /* 0x000fe400078e0a02 */
[----:B------:R-:W-:Y:S01]  /*9c70*/  @!P6 IMAD.IADD R49, R49, 0x1, -R9 ;  /* 0x000000013131e824 */ /* 0x000fe200078e0a09 */
[----:B------:R-:W-:Y:S01]  /*9c80*/  ISETP.GE.AND P6, PT, R3, RZ, PT ;  /* 0x000000ff0300720c */ /* 0x000fe20003fc6270 */
[----:B------:R-:W-:Y:S01]  /*9c90*/  IMAD R7, R9, R2, R7 ;  /* 0x0000000209077224 */ /* 0x000fe200078e0207 */
[----:B------:R-:W-:Y:S01]  /*9ca0*/  IABS R2, R3 ;  /* 0x0000000300027213 */ /* 0x000fe20000000000 */
[--C-:B------:R-:W-:Y:S02]  /*9cb0*/  @!P5 IMAD.IADD R15, R15, 0x1, -R9.reuse ;  /* 0x000000010f0fd824 */ /* 0x100fe400078e0a09 */
[----:B------:R-:W-:Y:S01]  /*9cc0*/  @!P3 IMAD.IADD R8, R8, 0x1, -R9 ;  /* 0x000000010808b824 */ /* 0x000fe200078e0a09 */
[C---:B------:R-:W-:Y:S01]  /*9cd0*/  ISETP.GT.U32.AND P5, PT, R9.reuse, R7, PT ;  /* 0x000000070900720c */ /* 0x040fe20003fa4070 */
[----:B------:R-:W-:Y:S01]  /*9ce0*/  IMAD.MOV.U32 R3, RZ, RZ, R4 ;  /* 0x000000ffff037224 */ /* 0x000fe200078e0004 */
[----:B------:R-:W-:Y:S01]  /*9cf0*/  ISETP.GT.U32.AND P3, PT, R9, R49, PT ;  /* 0x000000310900720c */ /* 0x000fe20003f64070 */
[----:B------:R-:W-:-:S04]  /*9d00*/  IMAD.HI.U32 R4, R10, R2, RZ ;  /* 0x000000020a047227 */ /* 0x000fc800078e00ff */
[----:B------:R-:W-:Y:S02]  /*9d10*/  IMAD.MOV R4, RZ, RZ, -R4 ;  /* 0x000000ffff047224 */ /* 0x000fe400078e0a04 */
[C---:B------:R-:W-:Y:S02]  /*9d20*/  VIADD R11, R0.reuse, 0xc0 ;  /* 0x000000c0000b7836 */ /* 0x040fe40000000000 */
[----:B------:R-:W-:Y:S02]  /*9d30*/  IMAD R2, R9, R4, R2 ;  /* 0x0000000409027224 */ /* 0x000fe400078e0202 */
[--C-:B------:R-:W-:Y:S01]  /*9d40*/  @!P5 IMAD.IADD R7, R7, 0x1, -R9.reuse ;  /* 0x000000010707d824 */ /* 0x100fe200078e0a09 */
[----:B------:R-:W-:Y:S01]  /*9d50*/  IABS R48, R11 ;  /* 0x0000000b00307213 */ /* 0x000fe20000000000 */
[----:B------:R-:W-:Y:S01]  /*9d60*/  @!P3 IMAD.IADD R49, R49, 0x1, -R9 ;  /* 0x000000013131b824 */ /* 0x000fe200078e0a09 */
[C---:B------:R-:W-:Y:S01]  /*9d70*/  ISETP.GT.U32.AND P3, PT, R9.reuse, R2, PT ;  /* 0x000000020900720c */ /* 0x040fe20003f64070 */
[----:B------:R-:W-:Y:S01]  /*9d80*/  VIADD R6, R0, 0xc1 ;  /* 0x000000c100067836 */ /* 0x000fe20000000000 */
[----:B------:R-:W-:Y:S01]  /*9d90*/  ISETP.GT.U32.AND P5, PT, R9, R7, PT ;  /* 0x000000070900720c */ /* 0x000fe20003fa4070 */
[----:B------:R-:W-:-:S03]  /*9da0*/  IMAD.HI.U32 R12, R10, R48, RZ ;  /* 0x000000300a0c7227 */ /* 0x000fc600078e00ff */
[----:B------:R-:W-:Y:S01]  /*9db0*/  IABS R46, R6 ;  /* 0x00000006002e7213 */ /* 0x000fe20000000000 */
[----:B------:R-:W-:Y:S02]  /*9dc0*/  IMAD.MOV R12, RZ, RZ, -R12 ;  /* 0x000000ffff0c7224 */ /* 0x000fe400078e0a0c */
[----:B------:R-:W-:Y:S02]  /*9dd0*/  IMAD.MOV.U32 R50, RZ, RZ, R15 ;  /* 0x000000ffff327224 */ /* 0x000fe400078e000f */
[C---:B------:R-:W-:Y:S02]  /*9de0*/  IMAD R48, R9.reuse, R12, R48 ;  /* 0x0000000c09307224 */ /* 0x040fe400078e0230 */
[--C-:B------:R-:W-:Y:S02]  /*9df0*/  @!P3 IMAD.IADD R2, R2, 0x1, -R9.reuse ;  /* 0x000000010202b824 */ /* 0x100fe400078e0a09 */
[----:B------:R-:W-:Y:S01]  /*9e00*/  @!P1 IMAD.MOV R50, RZ, RZ, -R50 ;  /* 0x000000ffff329224 */ /* 0x000fe200078e0a32 */
[----:B------:R-:W-:Y:S01]  /*9e10*/  ISETP.GT.U32.AND P1, PT, R9, R8, PT ;  /* 0x000000080900720c */ /* 0x000fe20003f24070 */
[----:B------:R-:W-:Y:S01]  /*9e20*/  @!P5 IMAD.IADD R7, R7, 0x1, -R9 ;  /* 0x000000010707d824 */ /* 0x000fe200078e0a09 */
[C---:B------:R-:W-:Y:S01]  /*9e30*/  ISETP.GT.U32.AND P5, PT, R9.reuse, R48, PT ;  /* 0x000000300900720c */ /* 0x040fe20003fa4070 */
[----:B------:R-:W-:Y:S01]  /*9e40*/  IMAD.HI.U32 R14, R10, R3, RZ ;  /* 0x000000030a0e7227 */ /* 0x000fe200078e00ff */
[----:B------:R-:W-:-:S03]  /*9e50*/  ISETP.GT.U32.AND P3, PT, R9, R2, PT ;  /* 0x000000020900720c */ /* 0x000fc60003f64070 */
[----:B------:R-:W-:-:S04]  /*9e60*/  IMAD.HI.U32 R12, R10, R46, RZ ;  /* 0x0000002e0a0c7227 */ /* 0x000fc800078e00ff */
[----:B------:R-:W-:Y:S02]  /*9e70*/  IMAD.MOV R14, RZ, RZ, -R14 ;  /* 0x000000ffff0e7224 */ /* 0x000fe400078e0a0e */
[----:B------:R-:W-:Y:S02]  /*9e80*/  IMAD.MOV R12, RZ, RZ, -R12 ;  /* 0x000000ffff0c7224 */ /* 0x000fe400078e0a0c */
[C---:B------:R-:W-:Y:S02]  /*9e90*/  IMAD R3, R9.reuse, R14, R3 ;  /* 0x0000000e09037224 */ /* 0x040fe400078e0203 */
[C---:B------:R-:W-:Y:S02]  /*9ea0*/  IMAD R46, R9.reuse, R12, R46 ;  /* 0x0000000c092e7224 */ /* 0x040fe400078e022e */
[--C-:B------:R-:W-:Y:S01]  /*9eb0*/  @!P1 IMAD.IADD R8, R8, 0x1, -R9.reuse ;  /* 0x0000000108089824 */ /* 0x100fe200078e0a09 */
[----:B------:R-:W-:Y:S01]  /*9ec0*/  ISETP.GT.U32.AND P1, PT, R9, R3, PT ;  /* 0x000000030900720c */ /* 0x000fe20003f24070 */
[----:B------:R-:W-:-:S02]  /*9ed0*/  @!P5 IMAD.IADD R48, R48, 0x1, -R9 ;  /* 0x000000013030d824 */ /* 0x000fc400078e0a09 */
[----:B------:R-:W-:Y:S01]  /*9ee0*/  @!P3 IMAD.IADD R2, R2, 0x1, -R9 ;  /* 0x000000010202b824 */ /* 0x000fe200078e0a09 */
[C---:B------:R-:W-:Y:S01]  /*9ef0*/  ISETP.GT.U32.AND P3, PT, R9.reuse, R46, PT ;  /* 0x0000002e0900720c */ /* 0x040fe20003f64070 */
[C---:B------:R-:W-:Y:S01]  /*9f00*/  VIADD R4, R0.reuse, 0xc2 ;  /* 0x000000c200047836 */ /* 0x040fe20000000000 */
[----:B------:R-:W-:Y:S01]  /*9f10*/  ISETP.GT.U32.AND P5, PT, R9, R48, PT ;  /* 0x000000300900720c */ /* 0x000fe20003fa4070 */
[----:B------:R-:W-:Y:S02]  /*9f20*/  IMAD.MOV.U32 R16, RZ, RZ, R8 ;  /* 0x000000ffff107224 */ /* 0x000fe400078e0008 */
[----:B------:R-:W-:Y:S01]  /*9f30*/  VIADD R8, R0, 0xc3 ;  /* 0x000000c300087836 */ /* 0x000fe20000000000 */
[----:B------:R-:W-:Y:S01]  /*9f40*/  IABS R44, R4 ;  /* 0x00000004002c7213 */ /* 0x000fe20000000000 */
[----:B------:R-:W-:Y:S01]  /*9f50*/  @!P2 IMAD.MOV R49, RZ, RZ, -R49 ;  /* 0x000000ffff31a224 */ /* 0x000fe200078e0a31 */
[----:B------:R-:W-:Y:S01]  /*9f60*/  ISETP.GE.AND P2, PT, R13, RZ, PT ;  /* 0x000000ff0d00720c */ /* 0x000fe20003f46270 */
[----:B------:R-:W-:Y:S01]  /*9f70*/  @!P1 IMAD.IADD R3, R3, 0x1, -R9 ;  /* 0x0000000103039824 */ /* 0x000fe200078e0a09 */
[----:B------:R-:W-:Y:S01]  /*9f80*/  IABS R42, R8 ;  /* 0x00000008002a7213 */ /* 0x000fe20000000000 */
[----:B------:R-:W-:Y:S01]  /*9f90*/  IMAD.HI.U32 R13, R10, R44, RZ ;  /* 0x0000002c0a0d7227 */ /* 0x000fe200078e00ff */
[----:B------:R-:W-:-:S03]  /*9fa0*/  ISETP.GE.AND P1, PT, R11, RZ, PT ;  /* 0x000000ff0b00720c */ /* 0x000fc60003f26270 */
[--C-:B------:R-:W-:Y:S02]  /*9fb0*/  @!P3 IMAD.IADD R46, R46, 0x1, -R9.reuse ;  /* 0x000000012e2eb824 */ /* 0x100fe400078e0a09 */
[----:B------:R-:W-:Y:S01]  /*9fc0*/  @!P4 IMAD.MOV R16, RZ, RZ, -R16 ;  /* 0x000000ffff10c224 */ /* 0x000fe200078e0a10 */
[C---:B------:R-:W-:Y:S01]  /*9fd0*/  ISETP.GT.U32.AND P4, PT, R9.reuse, R3, PT ;  /* 0x000000030900720c */ /* 0x040fe20003f84070 */
[----:B------:R-:W-:Y:S01]  /*9fe0*/  @!P5 IMAD.IADD R48, R48, 0x1, -R9 ;  /* 0x000000013030d824 */ /* 0x000fe200078e0a09 */
[----:B------:R-:W-:Y:S01]  /*9ff0*/  ISETP.GE.AND P5, PT, R8, RZ, PT ;  /* 0x000000ff0800720c */ /* 0x000fe20003fa6270 */
[----:B------:R-:W-:Y:S01]  /*a000*/  IMAD.MOV R13, RZ, RZ, -R13 ;  /* 0x000000ffff0d7224 */ /* 0x000fe200078e0a0d */
[C---:B------:R-:W-:Y:S01]  /*a010*/  ISETP.GT.U32.AND P3, PT, R9.reuse, R46, PT ;  /* 0x0000002e0900720c */ /* 0x040fe20003f64070 */
[----:B------:R-:W-:Y:S01]  /*a020*/  IMAD.HI.U32 R8, R10, R42, RZ ;  /* 0x0000002a0a087227 */ /* 0x000fe200078e00ff */
[----:B------:R-:W-:Y:S03]  /*a030*/  STL [R1+0x5c0], R16 ;  /* 0x0005c01001007387 */ /* 0x000fe60000100800 */
[----:B------:R-:W-:-:S02]  /*a040*/  IMAD R44, R9, R13, R44 ;  /* 0x0000000d092c7224 */ /* 0x000fc400078e022c */
[----:B------:R-:W-:Y:S02]  /*a050*/  @!P0 IMAD.MOV R7, RZ, RZ, -R7 ;  /* 0x000000ffff078224 */ /* 0x000fe400078e0a07 */
[----:B------:R-:W-:Y:S01]  /*a060*/  VIADD R12, R0, 0xc4 ;  /* 0x000000c4000c7836 */ /* 0x000fe20000000000 */
[----:B------:R-:W-:Y:S01]  /*a070*/  ISETP.GT.U32.AND P0, PT, R9, R44, PT ;  /* 0x0000002c0900720c */ /* 0x000fe20003f04070 */
[----:B------:R-:W-:Y:S01]  /*a080*/  IMAD.MOV R8, RZ, RZ, -R8 ;  /* 0x000000ffff087224 */ /* 0x000fe200078e0a08 */
[----:B------:R0:W-:Y:S01]  /*a090*/  STL [R1+0x5c4], R7 ;  /* 0x0005c40701007387 */ /* 0x0001e20000100800 */
[--C-:B------:R-:W-:Y:S01]  /*a0a0*/  @!P4 IMAD.IADD R3, R3, 0x1, -R9.reuse ;  /* 0x000000010303c824 */ /* 0x100fe200078e0a09 */
[----:B------:R-:W-:Y:S01]  /*a0b0*/  ISETP.GE.AND P4, PT, R4, RZ, PT ;  /* 0x000000ff0400720c */ /* 0x000fe20003f86270 */
[----:B------:R-:W-:Y:S02]  /*a0c0*/  IMAD R42, R9, R8, R42 ;  /* 0x00000008092a7224 */ /* 0x000fe400078e022a */
[----:B------:R-:W-:-:S02]  /*a0d0*/  @!P3 IMAD.IADD R46, R46, 0x1, -R9 ;  /* 0x000000012e2eb824 */ /* 0x000fc400078e0a09 */
[----:B------:R-:W-:Y:S01]  /*a0e0*/  VIADD R4, R0, 0xc5 ;  /* 0x000000c500047836 */ /* 0x000fe20000000000 */
[C---:B------:R-:W-:Y:S01]  /*a0f0*/  ISETP.GT.U32.AND P3, PT, R9.reuse, R42, PT ;  /* 0x0000002a0900720c */ /* 0x040fe20003f64070 */
[----:B------:R-:W-:Y:S01]  /*a100*/  IMAD.MOV.U32 R11, RZ, RZ, R2 ;  /* 0x000000ffff0b7224 */ /* 0x000fe200078e0002 */
[----:B0-----:R-:W-:Y:S01]  /*a110*/  IABS R7, R12 ;  /* 0x0000000c00077213 */ /* 0x001fe20000000000 */
[----:B------:R-:W-:Y:S01]  /*a120*/  @!P0 IMAD.IADD R44, R44, 0x1, -R9 ;  /* 0x000000012c2c8824 */ /* 0x000fe200078e0a09 */
[----:B------:R-:W-:Y:S01]  /*a130*/  IABS R2, R4 ;  /* 0x0000000400027213 */ /* 0x000fe20000000000 */
[----:B------:R-:W-:Y:S01]  /*a140*/  @!P6 IMAD.MOV R11, RZ, RZ, -R11 ;  /* 0x000000ffff0be224 */ /* 0x000fe200078e0a0b */
[----:B------:R-:W-:Y:S01]  /*a150*/  ISETP.GE.AND P6, PT, R6, RZ, PT ;  /* 0x000000ff0600720c */ /* 0x000fe20003fc6270 */
[----:B------:R-:W-:Y:S01]  /*a160*/  IMAD.HI.U32 R15, R10, R7, RZ ;  /* 0x000000070a0f7227 */ /* 0x000fe200078e00ff */
[----:B------:R-:W-:Y:S02]  /*a170*/  ISETP.GT.U32.AND P0, PT, R9, R44, PT ;  /* 0x0000002c0900720c */ /* 0x000fe40003f04070 */
[----:B------:R0:W-:Y:S01]  /*a180*/  STL [R1+0x5c8], R11 ;  /* 0x0005c80b01007387 */ /* 0x0001e20000100800 */
[----:B------:R-:W-:-:S02]  /*a190*/  IMAD.MOV R15, RZ, RZ, -R15 ;  /* 0x000000ffff0f7224 */ /* 0x000fc400078e0a0f */
[----:B------:R-:W-:-:S04]  /*a1a0*/  IMAD.HI.U32 R14, R10, R2, RZ ;  /* 0x000000020a0e7227 */ /* 0x000fc800078e00ff */
[C---:B------:R-:W-:Y:S02]  /*a1b0*/  IMAD R7, R9.reuse, R15, R7 ;  /* 0x0000000f09077224 */ /* 0x040fe400078e0207 */
[----:B------:R-:W-:Y:S02]  /*a1c0*/  @!P3 IMAD.IADD R42, R42, 0x1, -R9 ;  /* 0x000000012a2ab824 */ /* 0x000fe400078e0a09 */
[----:B------:R-:W-:Y:S01]  /*a1d0*/  IMAD.MOV R14, RZ, RZ, -R14 ;  /* 0x000000ffff0e7224 */ /* 0x000fe200078e0a0e */
[C---:B------:R-:W-:Y:S01]  /*a1e0*/  ISETP.GT.U32.AND P3, PT, R9.reuse, R7, PT ;  /* 0x000000070900720c */ /* 0x040fe20003f64070 */
[C---:B------:R-:W-:Y:S02]  /*a1f0*/  VIADD R6, R0.reuse, 0xc6 ;  /* 0x000000c600067836 */ /* 0x040fe40000000000 */
[C---:B------:R-:W-:Y:S02]  /*a200*/  IMAD R2, R9.reuse, R14, R2 ;  /* 0x0000000e09027224 */ /* 0x040fe400078e0202 */
[----:B------:R-:W-:Y:S01]  /*a210*/  IMAD.MOV.U32 R16, RZ, RZ, R3 ;  /* 0x000000ffff107224 */ /* 0x000fe200078e0003 */
[----:B------:R-:W-:Y:S01]  /*a220*/  IABS R8, R6 ;  /* 0x0000000600087213 */ /* 0x000fe20000000000 */
[----:B------:R-:W-:Y:S01]  /*a230*/  @!P1 IMAD.MOV R48, RZ, RZ, -R48 ;  /* 0x000000ffff309224 */ /* 0x000fe200078e0a30 */
[----:B------:R-:W-:Y:S01]  /*a240*/  ISETP.GT.U32.AND P1, PT, R9, R2, PT ;  /* 0x000000020900720c */ /* 0x000fe20003f24070 */
[----:B0-----:R-:W-:-:S02]  /*a250*/  VIADD R11, R0, 0xc7 ;  /* 0x000000c7000b7836 */ /* 0x001fc40000000000 */
[--C-:B------:R-:W-:Y:S01]  /*a260*/  @!P0 IMAD.IADD R44, R44, 0x1, -R9.reuse ;  /* 0x000000012c2c8824 */ /* 0x100fe200078e0a09 */
[----:B------:R-:W-:Y:S01]  /*a270*/  ISETP.GE.AND P0, PT, R12, RZ, PT ;  /* 0x000000ff0c00720c */ /* 0x000fe20003f06270 */
[----:B------:R-:W-:Y:S01]  /*a280*/  @!P2 IMAD.MOV R16, RZ, RZ, -R16 ;  /* 0x000000ffff10a224 */ /* 0x000fe200078e0a10 */
[----:B------:R-:W-:Y:S01]  /*a290*/  ISETP.GT.U32.AND P2, PT, R9, R42, PT ;  /* 0x0000002a0900720c */ /* 0x000fe20003f44070 */
[----:B------:R-:W-:Y:S01]  /*a2a0*/  @!P3 IMAD.IADD R7, R7, 0x1, -R9 ;  /* 0x000000010707b824 */ /* 0x000fe200078e0a09 */
[----:B------:R-:W-:Y:S01]  /*a2b0*/  IABS R13, R11 ;  /* 0x0000000b000d7213 */ /* 0x000fe20000000000 */
[----:B------:R-:W-:Y:S01]  /*a2c0*/  IMAD.HI.U32 R12, R10, R8, RZ ;  /* 0x000000080a0c7227 */ /* 0x000fe200078e00ff */
[----:B------:R-:W-:Y:S02]  /*a2d0*/  STL [R1+0x5bc], R16 ;  /* 0x0005bc1001007387 */ /* 0x000fe40000100800 */
[----:B------:R-:W-:Y:S01]  /*a2e0*/  ISETP.GT.U32.AND P3, PT, R9, R7, PT ;  /* 0x000000070900720c */ /* 0x000fe20003f64070 */
[----:B------:R-:W-:-:S02]  /*a2f0*/  IMAD.MOV R12, RZ, RZ, -R12 ;  /* 0x000000ffff0c7224 */ /* 0x000fc400078e0a0c */
[----:B------:R-:W-:Y:S02]  /*a300*/  IMAD.MOV.U32 R3, RZ, RZ, R13 ;  /* 0x000000ffff037224 */ /* 0x000fe400078e000d */
[----:B------:R-:W-:Y:S01]  /*a310*/  @!P6 IMAD.MOV R46, RZ, RZ, -R46 ;  /* 0x000000ffff2ee224 */ /* 0x000fe200078e0a2e */
[----:B------:R-:W-:Y:S01]  /*a320*/  ISETP.GE.AND P6, PT, R4, RZ, PT ;  /* 0x000000ff0400720c */ /* 0x000fe20003fc6270 */
[----:B------:R-:W-:Y:S01]  /*a330*/  @!P4 IMAD.MOV R44, RZ, RZ, -R44 ;  /* 0x000000ffff2cc224 */ /* 0x000fe200078e0a2c */
[----:B------:R-:W-:Y:S01]  /*a340*/  ISETP.GE.AND P4, PT, R6, RZ, PT ;  /* 0x000000ff0600720c */ /* 0x000fe20003f86270 */
[----:B------:R-:W-:Y:S02]  /*a350*/  IMAD R4, R9, R12, R8 ;  /* 0x0000000c09047224 */ /* 0x000fe400078e0208 */
[----:B------:R-:W-:Y:S02]  /*a360*/  @!P1 IMAD.IADD R2, R2, 0x1, -R9 ;  /* 0x0000000102029824 */ /* 0x000fe400078e0a09 */
[----:B------:R-:W-:-:S03]  /*a370*/  IMAD.HI.U32 R6, R10, R3, RZ ;  /* 0x000000030a067227 */ /* 0x000fc600078e00ff */
[C---:B------:R-:W-:Y:S01]  /*a380*/  ISETP.GT.U32.AND P1, PT, R9.reuse, R2, PT ;  /* 0x000000020900720c */ /* 0x040fe20003f24070 */
[--C-:B------:R-:W-:Y:S01]  /*a390*/  @!P2 IMAD.IADD R42, R42, 0x1, -R9.reuse ;  /* 0x000000012a2aa824 */ /* 0x100fe200078e0a09 */
[----:B------:R-:W-:Y:S01]  /*a3a0*/  ISETP.GT.U32.AND P2, PT, R9, R4, PT ;  /* 0x000000040900720c */ /* 0x000fe20003f44070 */
[----:B------:R-:W-:Y:S02]  /*a3b0*/  VIADD R8, R0, 0xc9 ;  /* 0x000000c900087836 */ /* 0x000fe40000000000 */
[----:B------:R-:W-:Y:S02]  /*a3c0*/  IMAD.MOV R6, RZ, RZ, -R6 ;  /* 0x000000ffff067224 */ /* 0x000fe400078e0a06 */
[----:B------:R-:W-:Y:S01]  /*a3d0*/  @!P3 IMAD.IADD R7, R7, 0x1, -R9 ;  /* 0x000000010707b824 */ /* 0x000fe200078e0a09 */
[----:B------:R-:W-:Y:S01]  /*a3e0*/  IABS R38, R8 ;  /* 0x0000000800267213 */ /* 0x000fe20000000000 */
[----:B------:R-:W-:Y:S01]  /*a3f0*/  IMAD R3, R9, R6, R3 ;  /* 0x0000000609037224 */ /* 0x000fe200078e0203 */
[----:B------:R-:W-:Y:S01]  /*a400*/  ISETP.GE.AND P3, PT, R11, RZ, PT ;  /* 0x000000ff0b00720c */ /* 0x000fe20003f66270 */
[----:B------:R-:W-:-:S02]  /*a410*/  IMAD.MOV.U32 R14, RZ, RZ, R7 ;  /* 0x000000ffff0e7224 */ /* 0x000fc400078e0007 */
[----:B------:R-:W-:Y:S01]  /*a420*/  @!P5 IMAD.MOV R42, RZ, RZ, -R42 ;  /* 0x000000ffff2ad224 */ /* 0x000fe200078e0a2a */
[----:B------:R-:W-:Y:S01]  /*a430*/  ISETP.GT.U32.AND P5, PT, R9, R3, PT ;  /* 0x000000030900720c */ /* 0x000fe20003fa4070 */
[----:B------:R-:W-:-:S04]  /*a440*/  IMAD.HI.U32 R12, R10, R38, RZ ;  /* 0x000000260a0c7227 */ /* 0x000fc800078e00ff */
[----:B------:R-:W-:Y:S01]  /*a450*/  @!P0 IMAD.MOV R14, RZ, RZ, -R14 ;  /* 0x000000ffff0e8224 */ /* 0x000fe200078e0a0e */
[----:B------:R-:W-:Y:S01]  /*a460*/  ISETP.GE.AND P0, PT, R8, RZ, PT ;  /* 0x000000ff0800720c */ /* 0x000fe20003f06270 */
[--C-:B------:R-:W-:Y:S02]  /*a470*/  @!P2 IMAD.IADD R4, R4, 0x1, -R9.reuse ;  /* 0x000000010404a824 */ /* 0x100fe400078e0a09 */
[----:B------:R-:W-:Y:S01]  /*a480*/  @!P1 IMAD.IADD R2, R2, 0x1, -R9 ;  /* 0x0000000102029824 */ /* 0x000fe200078e0a09 */
[----:B------:R0:W-:Y:S01]  /*a490*/  STL [R1+0x5b4], R14 ;  /* 0x0005b40e01007387 */ /* 0x0001e20000100800 */
[----:B------:R-:W-:Y:S01]  /*a4a0*/  IMAD.MOV R12, RZ, RZ, -R12 ;  /* 0x000000ffff0c7224 */ /* 0x000fe200078e0a0c */
[C---:B------:R-:W-:Y:S01]  /*a4b0*/  ISETP.GT.U32.AND P2, PT, R9.reuse, R4, PT ;  /* 0x000000040900720c */ /* 0x040fe20003f44070 */
[----:B------:R-:W-:Y:S02]  /*a4c0*/  VIADD R13, R0, 0xc8 ;  /* 0x000000c8000d7836 */ /* 0x000fe40000000000 */
[----:B------:R-:W-:-:S02]  /*a4d0*/  IMAD R38, R9, R12, R38 ;  /* 0x0000000c09267224 */ /* 0x000fc400078e0226 */
[----:B------:R-:W-:Y:S01]  /*a4e0*/  @!P5 IMAD.IADD R3, R3, 0x1, -R9 ;  /* 0x000000010303d824 */ /* 0x000fe200078e0a09 */
[----:B------:R-:W-:Y:S01]  /*a4f0*/  IABS R39, R13 ;  /* 0x0000000d00277213 */ /* 0x000fe20000000000 */
[----:B------:R-:W-:Y:S01]  /*a500*/  VIADD R6, R0, 0xca ;  /* 0x000000ca00067836 */ /* 0x000fe20000000000 */
[----:B------:R-:W-:Y:S01]  /*a510*/  ISETP.GE.AND P1, PT, R13, RZ, PT ;  /* 0x000000ff0d00720c */ /* 0x000fe20003f26270 */
[----:B0-----:R-:W-:Y:S01]  /*a520*/  IMAD.MOV.U32 R14, RZ, RZ, R2 ;  /* 0x000000ffff0e7224 */ /* 0x001fe200078e0002 */
[----:B------:R-:W-:Y:S01]  /*a530*/  ISETP.GT.U32.AND P5, PT, R9, R3, PT ;  /* 0x000000030900720c */ /* 0x000fe20003fa4070 */
[----:B------:R-:W-:Y:S01]  /*a540*/  IMAD.HI.U32 R11, R10, R39, RZ ;  /* 0x000000270a0b7227 */ /* 0x000fe200078e00ff */
[----:B------:R-:W-:-:S03]  /*a550*/  IABS R25, R6 ;  /* 0x0000000600197213 */ /* 0x000fc60000000000 */
[----:B------:R-:W-:Y:S01]  /*a560*/  @!P6 IMAD.MOV R14, RZ, RZ, -R14 ;  /* 0x000000ffff0ee224 */ /* 0x000fe200078e0a0e */
[C---:B------:R-:W-:Y:S01]  /*a570*/  ISETP.GT.U32.AND P6, PT, R9.reuse, R38, PT ;  /* 0x000000260900720c */ /* 0x040fe20003fc4070 */
[----:B------:R-:W-:Y:S02]  /*a580*/  @!P2 IMAD.IADD R4, R4, 0x1, -R9 ;  /* 0x000000010404a824 */ /* 0x000fe400078e0a09 */
[----:B------:R-:W-:Y:S01]  /*a590*/  IMAD.MOV R11, RZ, RZ, -R11 ;  /* 0x000000ffff0b7224 */ /* 0x000fe200078e0a0b */
[----:B------:R-:W-:Y:S01]  /*a5a0*/  STL [R1+0x5ac], R14 ;  /* 0x0005ac0e01007387 */ /* 0x000fe20000100800 */
[----:B------:R-:W-:Y:S02]  /*a5b0*/  VIADD R2, R0, 0xcb ;  /* 0x000000cb00027836 */ /* 0x000fe40000000000 */
[----:B------:R-:W-:Y:S02]  /*a5c0*/  IMAD.MOV.U32 R13, RZ, RZ, R4 ;  /* 0x000000ffff0d7224 */ /* 0x000fe400078e0004 */
[C---:B------:R-:W-:Y:S01]  /*a5d0*/  IMAD R39, R9.reuse, R11, R39 ;  /* 0x0000000b09277224 */ /* 0x040fe200078e0227 */
[----:B------:R-:W-:Y:S01]  /*a5e0*/  IABS R24, R2 ;  /* 0x0000000200187213 */ /* 0x000fe20000000000 */
[----:B------:R-:W-:Y:S01]  /*a5f0*/  @!P4 IMAD.MOV R13, RZ, RZ, -R13 ;  /* 0x000000ffff0dc224 */ /* 0x000fe200078e0a0d */
[----:B------:R-:W-:Y:S01]  /*a600*/  ISETP.GE.AND P4, PT, R6, RZ, PT ;  /* 0x000000ff0600720c */ /* 0x000fe20003f86270 */
[--C-:B------:R-:W-:Y:S01]  /*a610*/  @!P6 IMAD.IADD R38, R38, 0x1, -R9.reuse ;  /* 0x000000012626e824 */ /* 0x100fe200078e0a09 */
[C---:B------:R-:W-:Y:S01]  /*a620*/  ISETP.GT.U32.AND P2, PT, R9.reuse, R39, PT ;  /* 0x000000270900720c */ /* 0x040fe20003f44070 */
[----:B------:R-:W-:Y:S01]  /*a630*/  IMAD.HI.U32 R7, R10, R25, RZ ;  /* 0x000000190a077227 */ /* 0x000fe200078e00ff */
[----:B------:R0:W-:Y:S02]  /*a640*/  STL [R1+0x5b0], R13 ;  /* 0x0005b00d01007387 */ /* 0x0001e40000100800 */
[----:B------:R-:W-:Y:S01]  /*a650*/  ISETP.GT.U32.AND P6, PT, R9, R38, PT ;  /* 0x000000260900720c */ /* 0x000fe20003fc4070 */
[----:B------:R-:W-:Y:S01]  /*a660*/  @!P5 IMAD.IADD R3, R3, 0x1, -R9 ;  /* 0x000000010303d824 */ /* 0x000fe200078e0a09 */
[----:B------:R-:W-:Y:S01]  /*a670*/  ISETP.GE.AND P5, PT, R2, RZ, PT ;  /* 0x000000ff0200720c */ /* 0x000fe20003fa6270 */
[----:B------:R-:W-:-:S04]  /*a680*/  IMAD.HI.U32 R12, R10, R24, RZ ;  /* 0x000000180a0c7227 */ /* 0x000fc800078e00ff */
[----:B------:R-:W-:Y:S02]  /*a690*/  IMAD.MOV R7, RZ, RZ, -R7 ;  /* 0x000000ffff077224 */ /* 0x000fe400078e0a07 */
[----:B0-----:R-:W-:Y:S02]  /*a6a0*/  IMAD.MOV.U32 R13, RZ, RZ, R3 ;  /* 0x000000ffff0d7224 */ /* 0x001fe400078e0003 */
[----:B------:R-:W-:Y:S01]  /*a6b0*/  IMAD.MOV R3, RZ, RZ, -R12 ;  /* 0x000000ffff037224 */ /* 0x000fe200078e0a0c */
[----:B------:R-:W-:Y:S01]  /*a6c0*/  SHF.R.U32.HI R12, RZ, 0x6, R47 ;  /* 0x00000006ff0c7819 */ /* 0x000fe2000001162f */
[C---:B------:R-:W-:Y:S02]  /*a6d0*/  IMAD R25, R9.reuse, R7, R25 ;  /* 0x0000000709197224 */ /* 0x040fe400078e0219 */
[C---:B------:R-:W-:Y:S01]  /*a6e0*/  IMAD R24, R9.reuse, R3, R24 ;  /* 0x0000000309187224 */ /* 0x040fe200078e0218 */
[----:B------:R-:W0:Y:S01]  /*a6f0*/  LDC.64 R6, c[0x0][0x3a8] ;  /* 0x0000ea00ff067b82 */ /* 0x000e220000000a00 */
[----:B------:R-:W-:Y:S01]  /*a700*/  @!P3 IMAD.MOV R13, RZ, RZ, -R13 ;  /* 0x000000ffff0db224 */ /* 0x000fe200078e0a0d */
[----:B------:R-:W-:Y:S01]  /*a710*/  ISETP.GT.U32.AND P3, PT, R9, R25, PT ;  /* 0x000000190900720c */ /* 0x000fe20003f64070 */
[----:B------:R-:W-:-:S02]  /*a720*/  @!P2 IMAD.IADD R39, R39, 0x1, -R9 ;  /* 0x000000012727a824 */ /* 0x000fc400078e0a09 */
[----:B------:R-:W-:Y:S01]  /*a730*/  VIADD R2, R0, 0xcc ;  /* 0x000000cc00027836 */ /* 0x000fe20000000000 */
[----:B------:R1:W-:Y:S01]  /*a740*/  STL [R1+0x5b8], R13 ;  /* 0x0005b80d01007387 */ /* 0x0003e20000100800 */
[--C-:B------:R-:W-:Y:S01]  /*a750*/  @!P6 IMAD.IADD R38, R38, 0x1, -R9.reuse ;  /* 0x000000012626e824 */ /* 0x100fe200078e0a09 */
[C---:B------:R-:W-:Y:S01]  /*a760*/  ISETP.GT.U32.AND P6, PT, R9.reuse, R24, PT ;  /* 0x000000180900720c */ /* 0x040fe20003fc4070 */
[C---:B------:R-:W-:Y:S01]  /*a770*/  VIADD R4, R0.reuse, 0xcd ;  /* 0x000000cd00047836 */ /* 0x040fe20000000000 */
[----:B------:R-:W-:Y:S01]  /*a780*/  ISETP.GT.U32.AND P2, PT, R9, R39, PT ;  /* 0x000000270900720c */ /* 0x000fe20003f44070 */
[----:B------:R-:W-:Y:S01]  /*a790*/  @!P0 IMAD.MOV R38, RZ, RZ, -R38 ;  /* 0x000000ffff268224 */ /* 0x000fe200078e0a26 */
[----:B------:R-:W-:Y:S01]  /*a7a0*/  IABS R11, R2 ;  /* 0x00000002000b7213 */ /* 0x000fe20000000000 */
[----:B------:R-:W-:Y:S01]  /*a7b0*/  VIADD R20, R0, 0xd3 ;  /* 0x000000d300147836 */ /* 0x000fe20000000000 */
[----:B------:R-:W-:Y:S01]  /*a7c0*/  IABS R8, R4 ;  /* 0x0000000400087213 */ /* 0x000fe20000000000 */
[----:B------:R-:W-:-:S02]  /*a7d0*/  @!P3 IMAD.IADD R25, R25, 0x1, -R9 ;  /* 0x000000011919b824 */ /* 0x000fc400078e0a09 */
[----:B------:R-:W-:-:S03]  /*a7e0*/  IMAD.HI.U32 R3, R10, R11, RZ ;  /* 0x0000000b0a037227 */ /* 0x000fc600078e00ff */
[----:B------:R-:W-:Y:S01]  /*a7f0*/  ISETP.GT.U32.AND P3, PT, R9, R25, PT ;  /* 0x000000190900720c */ /* 0x000fe20003f64070 */
[----:B------:R-:W-:Y:S02]  /*a800*/  IMAD.MOV R3, RZ, RZ, -R3 ;  /* 0x000000ffff037224 */ /* 0x000fe400078e0a03 */
[--C-:B------:R-:W-:Y:S02]  /*a810*/  @!P6 IMAD.IADD R24, R24, 0x1, -R9.reuse ;  /* 0x000000011818e824 */ /* 0x100fe400078e0a09 */
[----:B------:R-:W-:Y:S01]  /*a820*/  @!P2 IMAD.IADD R39, R39, 0x1, -R9 ;  /* 0x000000012727a824 */ /* 0x000fe200078e0a09 */
[----:B------:R-:W-:Y:S01]  /*a830*/  ISETP.GE.AND P2, PT, R2, RZ, PT ;  /* 0x000000ff0200720c */ /* 0x000fe20003f46270 */
[C---:B------:R-:W-:Y:S01]  /*a840*/  IMAD R11, R9.reuse, R3, R11 ;  /* 0x00000003090b7224 */ /* 0x040fe200078e020b */
[----:B------:R-:W-:Y:S01]  /*a850*/  ISETP.GT.U32.AND P0, PT, R9, R24, PT ;  /* 0x000000180900720c */ /* 0x000fe20003f04070 */
[----:B------:R-:W-:Y:S02]  /*a860*/  VIADD R3, R0, 0xce ;  /* 0x000000ce00037836 */ /* 0x000fe40000000000 */
[----:B------:R-:W-:-:S03]  /*a870*/  IMAD.HI.U32 R2, R10, R8, RZ ;  /* 0x000000080a027227 */ /* 0x000fc600078e00ff */
[----:B------:R-:W-:Y:S01]  /*a880*/  ISETP.GE.AND P6, PT, R3, RZ, PT ;  /* 0x000000ff0300720c */ /* 0x000fe20003fc6270 */
[----:B------:R-:W-:Y:S01]  /*a890*/  IMAD.MOV R2, RZ, RZ, -R2 ;  /* 0x000000ffff027224 */ /* 0x000fe200078e0a02 */
[----:B------:R-:W-:Y:S01]  /*a8a0*/  IABS R3, R3 ;  /* 0x0000000300037213 */ /* 0x000fe20000000000 */
[----:B------:R-:W-:Y:S01]  /*a8b0*/  @!P1 IMAD.MOV R39, RZ, RZ, -R39 ;  /* 0x000000ffff279224 */ /* 0x000fe200078e0a27 */
[----:B------:R-:W-:Y:S01]  /*a8c0*/  ISETP.GE.AND P1, PT, R4, RZ, PT ;  /* 0x000000ff0400720c */ /* 0x000fe20003f26270 */
[----:B------:R-:W-:Y:S01]  /*a8d0*/  IMAD R8, R9, R2, R8 ;  /* 0x0000000209087224 */ /* 0x000fe200078e0208 */
[----:B------:R-:W-:Y:S01]  /*a8e0*/  SGXT.U32 R4, R12, 0x1 ;  /* 0x000000010c04781a */ /* 0x000fe20000000000 */
[----:B------:R-:W-:-:S04]  /*a8f0*/  IMAD.HI.U32 R12, R10, R3, RZ ;  /* 0x000000030a0c7227 */ /* 0x000fc800078e00ff */
[--C-:B------:R-:W-:Y:S01]  /*a900*/  @!P3 IMAD.IADD R25, R25, 0x1, -R9.reuse ;  /* 0x000000011919b824 */ /* 0x100fe200078e0a09 */
[C---:B------:R-:W-:Y:S01]  /*a910*/  ISETP.GT.U32.AND P3, PT, R9.reuse, R11, PT ;  /* 0x0000000b0900720c */ /* 0x040fe20003f64070 */
[----:B------:R-:W-:Y:S01]  /*a920*/  @!P0 IMAD.IADD R24, R24, 0x1, -R9 ;  /* 0x0000000118188824 */ /* 0x000fe200078e0a09 */
[C---:B------:R-:W-:Y:S01]  /*a930*/  ISETP.GT.U32.AND P0, PT, R9.reuse, R8, PT ;  /* 0x000000080900720c */ /* 0x040fe20003f04070 */
[----:B------:R-:W-:Y:S02]  /*a940*/  IMAD.MOV R12, RZ, RZ, -R12 ;  /* 0x000000ffff0c7224 */ /* 0x000fe400078e0a0c */
[----:B------:R-:W-:Y:S02]  /*a950*/  @!P5 IMAD.MOV R24, RZ, RZ, -R24 ;  /* 0x000000ffff18d224 */ /* 0x000fe400078e0a18 */
[----:B------:R-:W-:Y:S02]  /*a960*/  IMAD R3, R9, R12, R3 ;  /* 0x0000000c09037224 */ /* 0x000fe400078e0203 */
[----:B------:R-:W-:-:S02]  /*a970*/  VIADD R2, R0, 0xd0 ;  /* 0x000000d000027836 */ /* 0x000fc40000000000 */
[----:B-1----:R-:W-:Y:S01]  /*a980*/  VIADD R13, R0, 0xcf ;  /* 0x000000cf000d7836 */ /* 0x002fe20000000000 */
[----:B------:R-:W-:Y:S01]  /*a990*/  ISETP.GT.U32.AND P5, PT, R9, R3, PT ;  /* 0x000000030900720c */ /* 0x000fe20003fa4070 */
[--C-:B------:R-:W-:Y:S01]  /*a9a0*/  @!P3 IMAD.IADD R11, R11, 0x1, -R9.reuse ;  /* 0x000000010b0bb824 */ /* 0x100fe200078e0a09 */
[----:B------:R-:W-:Y:S01]  /*a9b0*/  IABS R23, R2 ;  /* 0x0000000200177213 */ /* 0x000fe20000000000 */
[----:B------:R-:W-:Y:S02]  /*a9c0*/  @!P0 IMAD.IADD R8, R8, 0x1, -R9 ;  /* 0x0000000108088824 */ /* 0x000fe400078e0a09 */
[----:B0-----:R-:W-:Y:S01]  /*a9d0*/  IMAD R140, R4, R6, RZ ;  /* 0x00000006048c7224 */ /* 0x001fe200078e02ff */
[C---:B------:R-:W-:Y:S01]  /*a9e0*/  ISETP.GT.U32.AND P3, PT, R9.reuse, R11, PT ;  /* 0x0000000b0900720c */ /* 0x040fe20003f64070 */
[----:B------:R-:W-:Y:S01]  /*a9f0*/  @!P4 IMAD.MOV R25, RZ, RZ, -R25 ;  /* 0x000000ffff19c224 */ /* 0x000fe200078e0a19 */
[----:B------:R-:W-:Y:S01]  /*aa00*/  ISETP.GT.U32.AND P0, PT, R9, R8, PT ;  /* 0x000000080900720c */ /* 0x000fe20003f04070 */
[----:B------:R-:W-:Y:S01]  /*aa10*/  IMAD.HI.U32 R12, R10, R23, RZ ;  /* 0x000000170a0c7227 */ /* 0x000fe200078e00ff */
[----:B------:R-:W-:-:S02]  /*aa20*/  ISETP.GE.AND P4, PT, R13, RZ, PT ;  /* 0x000000ff0d00720c */ /* 0x000fc40003f86270 */
[----:B------:R-:W-:Y:S01]  /*aa30*/  IABS R13, R13 ;  /* 0x0000000d000d7213 */ /* 0x000fe20000000000 */
[----:B------:R-:W-:Y:S02]  /*aa40*/  @!P5 IMAD.IADD R3, R3, 0x1, -R9 ;  /* 0x000000010303d824 */ /* 0x000fe400078e0a09 */
[----:B------:R-:W-:Y:S02]  /*aa50*/  IMAD.MOV R12, RZ, RZ, -R12 ;  /* 0x000000ffff0c7224 */ /* 0x000fe400078e0a0c */
[----:B------:R-:W-:Y:S01]  /*aa60*/  IMAD.HI.U32 R14, R10, R13, RZ ;  /* 0x0000000d0a0e7227 */ /* 0x000fe200078e00ff */
[----:B------:R-:W-:-:S03]  /*aa70*/  ISETP.GT.U32.AND P5, PT, R9, R3, PT ;  /* 0x000000030900720c */ /* 0x000fc60003fa4070 */
[--C-:B------:R-:W-:Y:S01]  /*aa80*/  @!P3 IMAD.IADD R11, R11, 0x1, -R9.reuse ;  /* 0x000000010b0bb824 */ /* 0x100fe200078e0a09 */
[----:B------:R-:W-:Y:S01]  /*aa90*/  ISETP.GE.AND P3, PT, R2, RZ, PT ;  /* 0x000000ff0200720c */ /* 0x000fe20003f66270 */
[----:B------:R-:W-:Y:S02]  /*aaa0*/  @!P0 IMAD.IADD R8, R8, 0x1, -R9 ;  /* 0x0000000108088824 */ /* 0x000fe400078e0a09 */
[----:B------:R-:W-:Y:S02]  /*aab0*/  IMAD.MOV.U32 R15, RZ, RZ, R11 ;  /* 0x000000ffff0f7224 */ /* 0x000fe400078e000b */
[----:B------:R-:W-:Y:S02]  /*aac0*/  IMAD.MOV.U32 R4, RZ, RZ, R8 ;  /* 0x000000ffff047224 */ /* 0x000fe400078e0008 */
[----:B------:R-:W-:Y:S01]  /*aad0*/  @!P2 IMAD.MOV R15, RZ, RZ, -R15 ;  /* 0x000000ffff0fa224 */ /* 0x000fe200078e0a0f */
[----:B------:R-:W-:Y:S01]  /*aae0*/  ISETP.GE.AND P2, PT, R22, RZ, PT ;  /* 0x000000ff1600720c */ /* 0x000fe20003f46270 */
[----:B------:R-:W-:Y:S01]  /*aaf0*/  @!P1 IMAD.MOV R4, RZ, RZ, -R4 ;  /* 0x000000ffff049224 */ /* 0x000fe200078e0a04 */
[----:B------:R-:W-:Y:S01]  /*ab00*/  IABS R22, R22 ;  /* 0x0000001600167213 */ /* 0x000fe20000000000 */
[----:B------:R-:W-:Y:S01]  /*ab10*/  @!P5 IMAD.IADD R3, R3, 0x1, -R9 ;  /* 0x000000010303d824 */ /* 0x000fe200078e0a09 */
[----:B------:R-:W-:Y:S01]  /*ab20*/  STL [R1+0x5a8], R15 ;  /* 0x0005a80f01007387 */ /* 0x000fe20000100800 */
[----:B------:R-:W-:Y:S01]  /*ab30*/  IMAD.MOV R14, RZ, RZ, -R14 ;  /* 0x000000ffff0e7224 */ /* 0x000fe200078e0a0e */
[----:B------:R-:W-:Y:S01]  /*ab40*/  ISETP.GE.AND P1, PT, R21, RZ, PT ;  /* 0x000000ff1500720c */ /* 0x000fe20003f26270 */
[C---:B------:R-:W-:Y:S01]  /*ab50*/  IMAD R23, R9.reuse, R12, R23 ;  /* 0x0000000c09177224 */ /* 0x040fe200078e0217 */
[----:B------:R0:W-:Y:S01]  /*ab60*/  STL [R1+0x5a4], R4 ;  /* 0x0005a40401007387 */ /* 0x0001e20000100800 */
[----:B------:R-:W-:Y:S01]  /*ab70*/  IMAD R2, R9, R14, R13 ;  /* 0x0000000e09027224 */ /* 0x000fe200078e020d */
[----:B------:R-:W-:Y:S01]  /*ab80*/  IABS R21, R21 ;  /* 0x0000001500157213 */ /* 0x000fe20000000000 */
[----:B------:R-:W-:Y:S01]  /*ab90*/  IMAD.HI.U32 R8, R10, R22, RZ ;  /* 0x000000160a087227 */ /* 0x000fe200078e00ff */
[----:B------:R-:W-:-:S02]  /*aba0*/  ISETP.GE.AND P5, PT, R20, RZ, PT ;  /* 0x000000ff1400720c */ /* 0x000fc40003fa6270 */
[C---:B------:R-:W-:Y:S01]  /*abb0*/  ISETP.GT.U32.AND P0, PT, R9.reuse, R2, PT ;  /* 0x000000020900720c */ /* 0x040fe20003f04070 */
[----:B------:R-:W-:Y:S01]  /*abc0*/  IMAD.MOV R8, RZ, RZ, -R8 ;  /* 0x000000ffff087224 */ /* 0x000fe200078e0a08 */
[----:B------:R-:W-:Y:S01]  /*abd0*/  IABS R20, R20 ;  /* 0x0000001400147213 */ /* 0x000fe20000000000 */
[----:B------:R-:W-:Y:S02]  /*abe0*/  VIADD R11, R0, 0xd5 ;  /* 0x000000d5000b7836 */ /* 0x000fe40000000000 */
[----:B0-----:R-:W-:Y:S02]  /*abf0*/  IMAD.MOV.U32 R4, RZ, RZ, R3 ;  /* 0x000000ffff047224 */ /* 0x001fe400078e0003 */
[C---:B------:R-:W-:Y:S01]  /*ac00*/  IMAD R22, R9.reuse, R8, R22 ;  /* 0x0000000809167224 */ /* 0x040fe200078e0216 */
[----:B------:R-:W-:Y:S01]  /*ac10*/  IABS R115, R11 ;  /* 0x0000000b00737213 */ /* 0x000fe20000000000 */
[----:B------:R-:W-:Y:S01]  /*ac20*/  @!P6 IMAD.MOV R4, RZ, RZ, -R4 ;  /* 0x000000ffff04e224 */ /* 0x000fe200078e0a04 */
[----:B------:R-:W-:Y:S01]  /*ac30*/  ISETP.GT.U32.AND P6, PT, R9, R23, PT ;  /* 0x000000170900720c */ /* 0x000fe20003fc4070 */
[----:B------:R-:W-:-:S03]  /*ac40*/  IMAD.HI.U32 R8, R10, R21, RZ ;  /* 0x000000150a087227 */ /* 0x000fc600078e00ff */
[----:B------:R-:W-:Y:S01]  /*ac50*/  STL [R1+0x5a0], R4 ;  /* 0x0005a00401007387 */ /* 0x000fe20000100800 */
[----:B------:R-:W-:Y:S02]  /*ac60*/  @!P0 IMAD.IADD R2, R2, 0x1, -R9 ;  /* 0x0000000102028824 */ /* 0x000fe400078e0a09 */
[----:B------:R-:W-:Y:S02]  /*ac70*/  IMAD.MOV R8, RZ, RZ, -R8 ;  /* 0x000000ffff087224 */ /* 0x000fe400078e0a08 */
[C---:B------:R-:W-:Y:S01]  /*ac80*/  VIADD R12, R0.reuse, 0xd4 ;  /* 0x000000d4000c7836 */ /* 0x040fe20000000000 */
[C---:B------:R-:W-:Y:S01]  /*ac90*/  ISETP.GT.U32.AND P0, PT, R9.reuse, R2, PT ;  /* 0x000000020900720c */ /* 0x040fe20003f04070 */
[----:B------:R-:W-:Y:S02]  /*aca0*/  IMAD R21, R9, R8, R21 ;  /* 0x0000000809157224 */ /* 0x000fe400078e0215 */
[----:B------:R-:W-:Y:S01]  /*acb0*/  @!P6 IMAD.IADD R23, R23, 0x1, -R9 ;  /* 0x000000011717e824 */ /* 0x000fe200078e0a09 */
[----:B------:R0:W-:Y:S01]  /*acc0*/  STL [R1+0x270], R12 ;  /* 0x0002700c01007387 */ /* 0x0001e20000100800 */
[----:B------:R-:W-:Y:S01]  /*acd0*/  VIADD R19, R0, 0xd8 ;  /* 0x000000d800137836 */ /* 0x000fe20000000000 */
[----:B------:R-:W-:Y:S01]  /*ace0*/  IABS R117, R12 ;  /* 0x0000000c00757213 */ /* 0x000fe20000000000 */
[----:B------:R-:W-:Y:S01]  /*acf0*/  IMAD.HI.U32 R3, R10, R20, RZ ;  /* 0x000000140a037227 */ /* 0x000fe200078e00ff */
[----:B------:R-:W-:Y:S01]  /*ad00*/  ISETP.GT.U32.AND P6, PT, R9, R23, PT ;  /* 0x000000170900720c */ /* 0x000fe20003fc4070 */
[----:B------:R1:W-:Y:S02]  /*ad10*/  STL [R1+0x274], R11 ;  /* 0x0002740b01007387 */ /* 0x0003e40000100800 */
[----:B------:R-:W-:-:S02]  /*ad20*/  IMAD.MOV R3, RZ, RZ, -R3 ;  /* 0x000000ffff037224 */ /* 0x000fc400078e0a03 */
[----:B------:R-:W-:Y:S01]  /*ad30*/  @!P0 IMAD.IADD R2, R2, 0x1, -R9 ;  /* 0x0000000102028824 */ /* 0x000fe200078e0a09 */
[----:B------:R-:W-:Y:S01]  /*ad40*/  ISETP.GT.U32.AND P0, PT, R9, R22, PT ;  /* 0x000000160900720c */ /* 0x000fe20003f04070 */
[----:B0-----:R-:W-:-:S04]  /*ad50*/  IMAD.HI.U32 R12, R10, R117, RZ ;  /* 0x000000750a0c7227 */ /* 0x001fc800078e00ff */
[----:B-1----:R-:W-:-:S04]  /*ad60*/  IMAD.HI.U32 R11, R10, R115, RZ ;  /* 0x000000730a0b7227 */ /* 0x002fc800078e00ff */
[--C-:B------:R-:W-:Y:S01]  /*ad70*/  @!P6 IMAD.IADD R23, R23, 0x1, -R9.reuse ;  /* 0x000000011717e824 */ /* 0x100fe200078e0a09 */
[C---:B------:R-:W-:Y:S01]  /*ad80*/  ISETP.GT.U32.AND P6, PT, R9.reuse, R21, PT ;  /* 0x000000150900720c */ /* 0x040fe20003fc4070 */
[----:B------:R-:W-:Y:S02]  /*ad90*/  IMAD.MOV.U32 R13, RZ, RZ, R2 ;  /* 0x000000ffff0d7224 */ /* 0x000fe400078e0002 */
[----:B------:R-:W-:Y:S02]  /*ada0*/  @!P0 IMAD.IADD R22, R22, 0x1, -R9 ;  /* 0x0000000116168824 */ /* 0x000fe400078e0a09 */
[----:B------:R-:W-:Y:S02]  /*adb0*/  IMAD.MOV R11, RZ, RZ, -R11 ;  /* 0x000000ffff0b7224 */ /* 0x000fe400078e0a0b */
[----:B------:R-:W-:Y:S01]  /*adc0*/  @!P4 IMAD.MOV R13, RZ, RZ, -R13 ;  /* 0x000000ffff0dc224 */ /* 0x000fe200078e0a0d */
[C---:B------:R-:W-:Y:S01]  /*add0*/  ISETP.GT.U32.AND P0, PT, R9.reuse, R22, PT ;  /* 0x000000160900720c */ /* 0x040fe20003f04070 */
[----:B------:R-:W-:Y:S01]  /*ade0*/  IMAD R115, R9, R11, R115 ;  /* 0x0000000b09737224 */ /* 0x000fe200078e0273 */
[----:B------:R-:W-:Y:S01]  /*adf0*/  ISETP.GE.AND P4, PT, R19, RZ, PT ;  /* 0x000000ff1300720c */ /* 0x000fe20003f86270 */
[----:B------:R-:W-:Y:S01]  /*ae00*/  IMAD R20, R9, R3, R20 ;  /* 0x0000000309147224 */ /* 0x000fe200078e0214 */
[----:B------:R-:W-:Y:S01]  /*ae10*/  IABS R19, R19 ;  /* 0x0000001300137213 */ /* 0x000fe20000000000 */
[----:B------:R-:W-:-:S02]  /*ae20*/  @!P6 IMAD.IADD R21, R21, 0x1, -R9 ;  /* 0x000000011515e824 */ /* 0x000fc400078e0a09 */
[----:B------:R-:W-:Y:S02]  /*ae30*/  VIADD R4, R0, 0xd6 ;  /* 0x000000d600047836 */ /* 0x000fe40000000000 */
[----:B------:R-:W-:Y:S01]  /*ae40*/  IMAD.MOV R12, RZ, RZ, -R12 ;  /* 0x000000ffff0c7224 */ /* 0x000fe200078e0a0c */
[C---:B------:R-:W-:Y:S01]  /*ae50*/  ISETP.GT.U32.AND P6, PT, R9.reuse, R21, PT ;  /* 0x000000150900720c */ /* 0x040fe20003fc4070 */
[----:B------:R-:W-:Y:S01]  /*ae60*/  IMAD.HI.U32 R2, R10, R19, RZ ;  /* 0x000000130a027227 */ /* 0x000fe200078e00ff */
[----:B------:R-:W-:Y:S01]  /*ae70*/  IABS R3, R4 ;  /* 0x0000000400037213 */ /* 0x000fe20000000000 */
[----:B------:R0:W-:Y:S02]  /*ae80*/  STL [R1+0x278], R4 ;  /* 0x0002780401007387 */ /* 0x0001e40000100800 */
[----:B------:R-:W-:Y:S01]  /*ae90*/  @!P0 IMAD.IADD R22, R22, 0x1, -R9 ;  /* 0x0000000116168824 */ /* 0x000fe200078e0a09 */
[C---:B------:R-:W-:Y:S01]  /*aea0*/  ISETP.GT.U32.AND P0, PT, R9.reuse, R20, PT ;  /* 0x000000140900720c */ /* 0x040fe20003f04070 */
[----:B------:R-:W-:Y:S01]  /*aeb0*/  IMAD R117, R9, R12, R117 ;  /* 0x0000000c09757224 */ /* 0x000fe200078e0275 */
[----:B------:R1:W-:Y:S01]  /*aec0*/  STL [R1+0x59c], R13 ;  /* 0x00059c0d01007387 */ /* 0x0003e20000100800 */
[----:B------:R-:W-:-:S02]  /*aed0*/  IMAD.MOV R2, RZ, RZ, -R2 ;  /* 0x000000ffff027224 */ /* 0x000fc400078e0a02 */
[----:B------:R-:W-:Y:S01]  /*aee0*/  @!P3 IMAD.MOV R23, RZ, RZ, -R23 ;  /* 0x000000ffff17b224 */ /* 0x000fe200078e0a17 */
[----:B------:R-:W-:Y:S01]  /*aef0*/  ISETP.GT.U32.AND P3, PT, R9, R117, PT ;  /* 0x000000750900720c */ /* 0x000fe20003f64070 */
[----:B------:R-:W-:Y:S01]  /*af00*/  @!P6 IMAD.IADD R21, R21, 0x1, -R9 ;  /* 0x000000011515e824 */ /* 0x000fe200078e0a09 */
[----:B------:R-:W-:Y:S01]  /*af10*/  ISETP.GT.U32.AND P6, PT, R9, R115, PT ;  /* 0x000000730900720c */ /* 0x000fe20003fc4070 */
[----:B------:R-:W-:-:S04]  /*af20*/  IMAD.HI.U32 R8, R10, R3, RZ ;  /* 0x000000030a087227 */ /* 0x000fc800078e00ff */
[C---:B------:R-:W-:Y:S02]  /*af30*/  IMAD R19, R9.reuse, R2, R19 ;  /* 0x0000000209137224 */ /* 0x040fe400078e0213 */
[----:B------:R-:W-:Y:S02]  /*af40*/  IMAD.MOV R8, RZ, RZ, -R8 ;  /* 0x000000ffff087224 */ /* 0x000fe400078e0a08 */
[----:B------:R-:W-:Y:S02]  /*af50*/  @!P0 IMAD.IADD R20, R20, 0x1, -R9 ;  /* 0x0000000114148824 */ /* 0x000fe400078e0a09 */
[----:B0-----:R-:W-:Y:S02]  /*af60*/  IMAD R4, R9, R8, R3 ;  /* 0x0000000809047224 */ /* 0x001fe400078e0203 */
[--C-:B------:R-:W-:Y:S01]  /*af70*/  @!P6 IMAD.IADD R115, R115, 0x1, -R9.reuse ;  /* 0x000000017373e824 */ /* 0x100fe200078e0a09 */
[----:B------:R-:W-:Y:S01]  /*af80*/  ISETP.GT.U32.AND P6, PT, R9, R19, PT ;  /* 0x000000130900720c */ /* 0x000fe20003fc4070 */
[----:B------:R-:W-:Y:S01]  /*af90*/  @!P3 IMAD.IADD R117, R117, 0x1, -R9 ;  /* 0x000000017575b824 */ /* 0x000fe200078e0a09 */
[C---:B------:R-:W-:Y:S01]  /*afa0*/  ISETP.GT.U32.AND P0, PT, R9.reuse, R20, PT ;  /* 0x000000140900720c */ /* 0x040fe20003f04070 */
[C---:B------:R-:W-:Y:S01]  /*afb0*/  VIADD R8, R0.reuse, 0xdb ;  /* 0x000000db00087836 */ /* 0x040fe20000000000 */
[----:B------:R-:W-:Y:S01]  /*afc0*/  ISETP.GT.U32.AND P3, PT, R9, R4, PT ;  /* 0x000000040900720c */ /* 0x000fe20003f64070 */
[----:B------:R-:W-:-:S02]  /*afd0*/  VIADD R18, R0, 0xd9 ;  /* 0x000000d900127836 */ /* 0x000fc40000000000 */
[----:B------:R-:W-:Y:S01]  /*afe0*/  @!P2 IMAD.MOV R22, RZ, RZ, -R22 ;  /* 0x000000ffff16a224 */ /* 0x000fe200078e0a16 */
[----:B------:R-:W-:Y:S01]  /*aff0*/  IABS R16, R8 ;  /* 0x0000000800107213 */ /* 0x000fe20000000000 */
[----:B------:R-:W-:Y:S01]  /*b000*/  VIADD R17, R0, 0xda ;  /* 0x000000da00117836 */ /* 0x000fe20000000000 */
[----:B------:R-:W-:Y:S01]  /*b010*/  ISETP.GE.AND P2, PT, R18, RZ, PT ;  /* 0x000000ff1200720c */ /* 0x000fe20003f46270 */
[----:B------:R-:W-:Y:S01]  /*b020*/  VIADD R3, R0, 0xe0 ;  /* 0x000000e000037836 */ /* 0x000fe20000000000 */
[----:B------:R-:W-:Y:S01]  /*b030*/  IABS R18, R18 ;  /* 0x0000001200127213 */ /* 0x000fe20000000000 */
[--C-:B------:R-:W-:Y:S02]  /*b040*/  @!P6 IMAD.IADD R19, R19, 0x1, -R9.reuse ;  /* 0x000000011313e824 */ /* 0x100fe400078e0a09 */
[----:B------:R-:W-:Y:S01]  /*b050*/  IMAD.HI.U32 R11, R10, R16, RZ ;  /* 0x000000100a0b7227 */ /* 0x000fe200078e00ff */
[----:B------:R-:W-:Y:S02]  /*b060*/  IABS R15, R3 ;  /* 0x00000003000f7213 */ /* 0x000fe40000000000 */
[----:B------:R-:W-:Y:S01]  /*b070*/  ISETP.GT.U32.AND P6, PT, R9, R19, PT ;  /* 0x000000130900720c */ /* 0x000fe20003fc4070 */
[--C-:B------:R-:W-:Y:S01]  /*b080*/  @!P0 IMAD.IADD R20, R20, 0x1, -R9.reuse ;  /* 0x0000000114148824 */ /* 0x100fe200078e0a09 */
[----:B------:R-:W-:Y:S01]  /*b090*/  ISETP.GE.AND P0, PT, R17, RZ, PT ;  /* 0x000000ff1100720c */ /* 0x000fe20003f06270 */
[----:B------:R-:W-:Y:S01]  /*b0a0*/  @!P3 IMAD.IADD R4, R4, 0x1, -R9 ;  /* 0x000000010404b824 */ /* 0x000fe200078e0a09 */
[C---:B------:R-:W-:Y:S01]  /*b0b0*/  ISETP.GT.U32.AND P3, PT, R9.reuse, R117, PT ;  /* 0x000000750900720c */ /* 0x040fe20003f64070 */
[----:B------:R-:W-:Y:S01]  /*b0c0*/  IMAD.MOV R11, RZ, RZ, -R11 ;  /* 0x000000ffff0b7224 */ /* 0x000fe200078e0a0b */
[----:B------:R-:W-:Y:S01]  /*b0d0*/  IABS R17, R17 ;  /* 0x0000001100117213 */ /* 0x000fe20000000000 */
[----:B------:R-:W-:Y:S01]  /*b0e0*/  @!P5 IMAD.MOV R20, RZ, RZ, -R20 ;  /* 0x000000ffff14d224 */ /* 0x000fe200078e0a14 */
[C---:B------:R-:W-:Y:S01]  /*b0f0*/  ISETP.GT.U32.AND P5, PT, R9.reuse, R4, PT ;  /* 0x000000040900720c */ /* 0x040fe20003fa4070 */
[----:B------:R-:W-:-:S02]  /*b100*/  IMAD R16, R9, R11, R16 ;  /* 0x0000000b09107224 */ /* 0x000fc400078e0210 */
[----:B------:R-:W-:-:S04]  /*b110*/  IMAD.HI.U32 R2, R10, R18, RZ ;  /* 0x000000120a027227 */ /* 0x000fc800078e00ff */
[--C-:B------:R-:W-:Y:S01]  /*b120*/  @!P6 IMAD.IADD R19, R19, 0x1, -R9.reuse ;  /* 0x000000011313e824 */ /* 0x100fe200078e0a09 */
[----:B------:R-:W-:Y:S01]  /*b130*/  ISETP.GT.U32.AND P6, PT, R9, R16, PT ;  /* 0x000000100900720c */ /* 0x000fe20003fc4070 */
[----:B------:R-:W-:Y:S02]  /*b140*/  IMAD.MOV R2, RZ, RZ, -R2 ;  /* 0x000000ffff027224 */ /* 0x000fe400078e0a02 */
[--C-:B------:R-:W-:Y:S02]  /*b150*/  @!P3 IMAD.IADD R117, R117, 0x1, -R9.reuse ;  /* 0x000000017575b824 */ /* 0x100fe400078e0a09 */
[----:B------:R-:W-:Y:S01]  /*b160*/  @!P5 IMAD.IADD R4, R4, 0x1, -R9 ;  /* 0x000000010404d824 */ /* 0x000fe200078e0a09 */
[----:B------:R-:W-:Y:S01]  /*b170*/  ISETP.GE.AND P5, PT, R8, RZ, PT ;  /* 0x000000ff0800720c */ /* 0x000fe20003fa6270 */
[----:B------:R-:W-:Y:S02]  /*b180*/  VIADD R8, R0, 0xe1 ;  /* 0x000000e100087836 */ /* 0x000fe40000000000 */
[----:B------:R-:W-:Y:S01]  /*b190*/  IMAD R18, R9, R2, R18 ;  /* 0x0000000209127224 */ /* 0x000fe200078e0212 */
[----:B------:R0:W-:Y:S01]  /*b1a0*/  STL [R1+0x210], R4 ;  /* 0x0002100401007387 */ /* 0x0001e20000100800 */
[----:B------:R-:W-:Y:S01]  /*b1b0*/  IMAD.HI.U32 R2, R10, R17, RZ ;  /* 0x000000110a027227 */ /* 0x000fe200078e00ff */
[----:B------:R-:W-:-:S02]  /*b1c0*/  IABS R14, R8 ;  /* 0x00000008000e7213 */ /* 0x000fc40000000000 */
[----:B------:R-:W-:Y:S01]  /*b1d0*/  ISETP.GT.U32.AND P3, PT, R9, R18, PT ;  /* 0x000000120900720c */ /* 0x000fe20003f64070 */
[----:B------:R-:W-:Y:S02]  /*b1e0*/  @!P6 IMAD.IADD R16, R16, 0x1, -R9 ;  /* 0x000000011010e824 */ /* 0x000fe400078e0a09 */
[----:B------:R-:W-:-:S03]  /*b1f0*/  IMAD.HI.U32 R11, R10, R14, RZ ;  /* 0x0000000e0a0b7227 */ /* 0x000fc600078e00ff */
[C---:B------:R-:W-:Y:S01]  /*b200*/  ISETP.GT.U32.AND P6, PT, R9.reuse, R16, PT ;  /* 0x000000100900720c */ /* 0x040fe20003fc4070 */
[----:B------:R-:W-:Y:S02]  /*b210*/  IMAD.MOV R11, RZ, RZ, -R11 ;  /* 0x000000ffff0b7224 */ /* 0x000fe400078e0a0b */
[----:B------:R-:W-:Y:S01]  /*b220*/  @!P1 IMAD.MOV R21, RZ, RZ, -R21 ;  /* 0x000000ffff159224 */ /* 0x000fe200078e0a15 */
[C---:B------:R-:W-:Y:S01]  /*b230*/  ISETP.GT.U32.AND P1, PT, R9.reuse, R115, PT ;  /* 0x000000730900720c */ /* 0x040fe20003f24070 */
[----:B------:R-:W-:Y:S02]  /*b240*/  IMAD.MOV R2, RZ, RZ, -R2 ;  /* 0x000000ffff027224 */ /* 0x000fe400078e0a02 */
[C---:B------:R-:W-:Y:S02]  /*b250*/  IMAD R14, R9.reuse, R11, R14 ;  /* 0x0000000b090e7224 */ /* 0x040fe400078e020e */
[----:B------:R-:W-:Y:S02]  /*b260*/  IMAD R17, R9, R2, R17 ;  /* 0x0000000209117224 */ /* 0x000fe400078e0211 */
[----:B------:R-:W-:-:S02]  /*b270*/  @!P3 IMAD.IADD R18, R18, 0x1, -R9 ;  /* 0x000000011212b824 */ /* 0x000fc400078e0a09 */
[----:B------:R-:W-:Y:S01]  /*b280*/  @!P6 IMAD.IADD R16, R16, 0x1, -R9 ;  /* 0x000000011010e824 */ /* 0x000fe200078e0a09 */
[C---:B------:R-:W-:Y:S01]  /*b290*/  ISETP.GT.U32.AND P6, PT, R9.reuse, R14, PT ;  /* 0x0000000e0900720c */ /* 0x040fe20003fc4070 */
[----:B------:R-:W-:Y:S01]  /*b2a0*/  IMAD.HI.U32 R2, R10, R15, RZ ;  /* 0x0000000f0a027227 */ /* 0x000fe200078e00ff */
[----:B------:R-:W-:-:S03]  /*b2b0*/  ISETP.GT.U32.AND P3, PT, R9, R18, PT ;  /* 0x000000120900720c */ /* 0x000fc60003f64070 */
[----:B------:R-:W-:Y:S02]  /*b2c0*/  IMAD.MOV R2, RZ, RZ, -R2 ;  /* 0x000000ffff027224 */ /* 0x000fe400078e0a02 */
[----:B------:R-:W-:Y:S01]  /*b2d0*/  @!P1 IMAD.IADD R115, R115, 0x1, -R9 ;  /* 0x0000000173739824 */ /* 0x000fe200078e0a09 */
[C---:B------:R-:W-:Y:S01]  /*b2e0*/  ISETP.GT.U32.AND P1, PT, R9.reuse, R17, PT ;  /* 0x000000110900720c */ /* 0x040fe20003f24070 */
[----:B------:R-:W-:Y:S02]  /*b2f0*/  IMAD R15, R9, R2, R15 ;  /* 0x00000002090f7224 */ /* 0x000fe400078e020f */
[----:B------:R-:W-:Y:S02]  /*b300*/  VIADD R2, R0, 0xe2 ;  /* 0x000000e200027836 */ /* 0x000fe40000000000 */
[--C-:B------:R-:W-:Y:S02]  /*b310*/  @!P6 IMAD.IADD R14, R14, 0x1, -R9.reuse ;  /* 0x000000010e0ee824 */ /* 0x100fe400078e0a09 */
[----:B------:R-:W-:Y:S01]  /*b320*/  @!P3 IMAD.IADD R18, R18, 0x1, -R9 ;  /* 0x000000011212b824 */ /* 0x000fe200078e0a09 */
[----:B-1----:R-:W-:Y:S01]  /*b330*/  IABS R13, R2 ;  /* 0x00000002000d7213 */ /* 0x002fe20000000000 */
[----:B------:R-:W-:Y:S01]  /*b340*/  @!P4 IMAD.MOV R19, RZ, RZ, -R19 ;  /* 0x000000ffff13c224 */ /* 0x000fe200078e0a13 */
[----:B------:R-:W-:Y:S01]  /*b350*/  ISETP.GE.AND P3, PT, R3, RZ, PT ;  /* 0x000000ff0300720c */ /* 0x000fe20003f66270 */
[----:B------:R-:W-:Y:S01]  /*b360*/  VIADD R12, R0, 0xe3 ;  /* 0x000000e3000c7836 */ /* 0x000fe20000000000 */
[C---:B------:R-:W-:Y:S01]  /*b370*/  ISETP.GT.U32.AND P6, PT, R9.reuse, R14, PT ;  /* 0x0000000e0900720c */ /* 0x040fe20003fc4070 */
[----:B------:R-:W-:Y:S01]  /*b380*/  IMAD.HI.U32 R3, R10, R13, RZ ;  /* 0x0000000d0a037227 */ /* 0x000fe200078e00ff */
[----:B------:R-:W-:-:S03]  /*b390*/  ISETP.GT.U32.AND P4, PT, R9, R15, PT ;  /* 0x0000000f0900720c */ /* 0x000fc60003f84070 */
[----:B------:R-:W-:Y:S02]  /*b3a0*/  @!P1 IMAD.IADD R17, R17, 0x1, -R9 ;  /* 0x0000000111119824 */ /* 0x000fe400078e0a09 */
[----:B------:R-:W-:Y:S02]  /*b3b0*/  IMAD.MOV R3, RZ, RZ, -R3 ;  /* 0x000000ffff037224 */ /* 0x000fe400078e0a03 */
[----:B------:R-:W-:Y:S01]  /*b3c0*/  @!P2 IMAD.MOV R18, RZ, RZ, -R18 ;  /* 0x000000ffff12a224 */ /* 0x000fe200078e0a12 */
[C---:B------:R-:W-:Y:S01]  /*b3d0*/  ISETP.GT.U32.AND P1, PT, R9.reuse, R17, PT ;  /* 0x000000110900720c */ /* 0x040fe20003f24070 */
[----:B------:R-:W-:Y:S02]  /*b3e0*/  IMAD R13, R9, R3, R13 ;  /* 0x00000003090d7224 */ /* 0x000fe400078e020d */
[--C-:B------:R-:W-:Y:S02]  /*b3f0*/  @!P6 IMAD.IADD R14, R14, 0x1, -R9.reuse ;  /* 0x000000010e0ee824 */ /* 0x100fe400078e0a09 */
[----:B------:R-:W-:Y:S01]  /*b400*/  @!P4 IMAD.IADD R15, R15, 0x1, -R9 ;  /* 0x000000010f0fc824 */ /* 0x000fe200078e0a09 */
[C---:B------:R-:W-:Y:S01]  /*b410*/  ISETP.GT.U32.AND P6, PT, R9.reuse, R13, PT ;  /* 0x0000000d0900720c */ /* 0x040fe20003fc4070 */
[----:B------:R-:W-:Y:S01]  /*b420*/  VIADD R26, R0, 0xe8 ;  /* 0x000000e8001a7836 */ /* 0x000fe20000000000 */
[----:B------:R-:W-:Y:S01]  /*b430*/  ISETP.GE.AND P4, PT, R2, RZ, PT ;  /* 0x000000ff0200720c */ /* 0x000fe20003f86270 */
[----:B------:R-:W-:Y:S01]  /*b440*/  VIADD R28, R0, 0xe9 ;  /* 0x000000e9001c7836 */ /* 0x000fe20000000000 */
[----:B------:R-:W-:Y:S01]  /*b450*/  ISETP.GT.U32.AND P2, PT, R9, R15, PT ;  /* 0x0000000f0900720c */ /* 0x000fe20003f44070 */
[----:B------:R-:W-:-:S02]  /*b460*/  @!P5 IMAD.MOV R16, RZ, RZ, -R16 ;  /* 0x000000ffff10d224 */ /* 0x000fc400078e0a10 */
[----:B------:R-:W-:Y:S01]  /*b470*/  @!P1 IMAD.IADD R17, R17, 0x1, -R9 ;  /* 0x0000000111119824 */ /* 0x000fe200078e0a09 */
[----:B------:R-:W-:Y:S01]  /*b480*/  ISETP.GE.AND P1, PT, R8, RZ, PT ;  /* 0x000000ff0800720c */ /* 0x000fe20003f26270 */
[----:B------:R-:W-:Y:S01]  /*b490*/  VIADD R29, R0, 0xea ;  /* 0x000000ea001d7836 */ /* 0x000fe20000000000 */
[----:B------:R-:W-:Y:S01]  /*b4a0*/  ISETP.GE.AND P5, PT, R28, RZ, PT ;  /* 0x000000ff1c00720c */ /* 0x000fe20003fa6270 */
[----:B------:R-:W-:Y:S01]  /*b4b0*/  @!P0 IMAD.MOV R17, RZ, RZ, -R17 ;  /* 0x000000ffff118224 */ /* 0x000fe200078e0a11 */
[----:B------:R-:W-:Y:S01]  /*b4c0*/  ISETP.GE.AND P0, PT, R12, RZ, PT ;  /* 0x000000ff0c00720c */ /* 0x000fe20003f06270 */
[--C-:B------:R-:W-:Y:S01]  /*b4d0*/  @!P6 IMAD.IADD R13, R13, 0x1, -R9.reuse ;  /* 0x000000010d0de824 */ /* 0x100fe200078e0a09 */
[----:B------:R-:W-:Y:S01]  /*b4e0*/  IABS R12, R12 ;  /* 0x0000000c000c7213 */ /* 0x000fe20000000000 */
[----:B------:R-:W-:Y:S01]  /*b4f0*/  VIADD R27, R0, 0xeb ;  /* 0x000000eb001b7836 */ /* 0x000fe20000000000 */
[----:B------:R-:W-:Y:S01]  /*b500*/  IABS R28, R28 ;  /* 0x0000001c001c7213 */ /* 0x000fe20000000000 */
[----:B------:R-:W-:Y:S01]  /*b510*/  @!P2 IMAD.IADD R15, R15, 0x1, -R9 ;  /* 0x000000010f0fa824 */ /* 0x000fe200078e0a09 */
[----:B------:R-:W-:Y:S01]  /*b520*/  ISETP.GT.U32.AND P6, PT, R9, R13, PT ;  /* 0x0000000d0900720c */ /* 0x000fe20003fc4070 */
[----:B------:R-:W-:Y:S01]  /*b530*/  IMAD.HI.U32 R2, R10, R12, RZ ;  /* 0x0000000c0a027227 */ /* 0x000fe200078e00ff */
[----:B------:R-:W-:-:S02]  /*b540*/  ISETP.GE.AND P2, PT, R26, RZ, PT ;  /* 0x000000ff1a00720c */ /* 0x000fc40003f46270 */
[----:B------:R-:W-:Y:S01]  /*b550*/  IABS R26, R26 ;  /* 0x0000001a001a7213 */ /* 0x000fe20000000000 */
[----:B------:R-:W-:Y:S01]  /*b560*/  IMAD.MOV R2, RZ, RZ, -R2 ;  /* 0x000000ffff027224 */ /* 0x000fe200078e0a02 */
[----:B------:R-:W-:Y:S01]  /*b570*/  IABS R30, R27 ;  /* 0x0000001b001e7213 */ /* 0x000fe20000000000 */
[----:B------:R-:W-:-:S04]  /*b580*/  IMAD.HI.U32 R3, R10, R28, RZ ;  /* 0x0000001c0a037227 */ /* 0x000fc800078e00ff */
[----:B------:R-:W-:Y:S02]  /*b590*/  IMAD R12, R9, R2, R12 ;  /* 0x00000002090c7224 */ /* 0x000fe400078e020c */
[----:B------:R-:W-:Y:S02]  /*b5a0*/  @!P6 IMAD.IADD R13, R13, 0x1, -R9 ;  /* 0x000000010d0de824 */ /* 0x000fe400078e0a09 */
[----:B------:R-:W-:Y:S01]  /*b5b0*/  IMAD.HI.U32 R8, R10, R26, RZ ;  /* 0x0000001a0a087227 */ /* 0x000fe200078e00ff */
[----:B------:R-:W-:-:S03]  /*b5c0*/  ISETP.GT.U32.AND P6, PT, R9, R12, PT ;  /* 0x0000000c0900720c */ /* 0x000fc60003fc4070 */
[----:B------:R-:W-:Y:S02]  /*b5d0*/  IMAD.MOV R8, RZ, RZ, -R8 ;  /* 0x000000ffff087224 */ /* 0x000fe400078e0a08 */
[----:B------:R-:W-:Y:S01]  /*b5e0*/  @!P3 IMAD.MOV R15, RZ, RZ, -R15 ;  /* 0x000000ffff0fb224 */ /* 0x000fe200078e0a0f */
[----:B------:R-:W-:Y:S01]  /*b5f0*/  ISETP.GE.AND P3, PT, R29, RZ, PT ;  /* 0x000000ff1d00720c */ /* 0x000fe20003f66270 */
[C---:B------:R-:W-:Y:S01]  /*b600*/  IMAD R26, R9.reuse, R8, R26 ;  /* 0x00000008091a7224 */ /* 0x040fe200078e021a */
[----:B------:R-:W-:Y:S01]  /*b610*/  IABS R29, R29 ;  /* 0x0000001d001d7213 */ /* 0x000fe20000000000 */
[----:B------:R-:W-:Y:S02]  /*b620*/  IMAD.MOV R3, RZ, RZ, -R3 ;  /* 0x000000ffff037224 */ /* 0x000fe400078e0a03 */
[----:B------:R-:W-:Y:S02]  /*b630*/  VIADD R11, R0, 0xf0 ;  /* 0x000000f0000b7836 */ /* 0x000fe40000000000 */
[----:B------:R-:W-:Y:S01]  /*b640*/  @!P6 IMAD.IADD R12, R12, 0x1, -R9 ;  /* 0x000000010c0ce824 */ /* 0x000fe200078e0a09 */
[----:B------:R-:W-:Y:S01]  /*b650*/  ISETP.GT.U32.AND P6, PT, R9, R26, PT ;  /* 0x0000001a0900720c */ /* 0x000fe20003fc4070 */
[----:B------:R-:W-:Y:S01]  /*b660*/  IMAD.HI.U32 R2, R10, R29, RZ ;  /* 0x0000001d0a027227 */ /* 0x000fe200078e00ff */
[----:B------:R-:W-:-:S03]  /*b670*/  IABS R31, R11 ;  /* 0x0000000b001f7213 */ /* 0x000fc60000000000 */
[C---:B------:R-:W-:Y:S02]  /*b680*/  IMAD R28, R9.reuse, R3, R28 ;  /* 0x00000003091c7224 */ /* 0x040fe400078e021c */
[----:B------:R-:W-:Y:S02]  /*b690*/  IMAD.MOV R2, RZ, RZ, -R2 ;  /* 0x000000ffff027224 */ /* 0x000fe400078e0a02 */
[----:B------:R-:W-:Y:S02]  /*b6a0*/  @!P1 IMAD.MOV R14, RZ, RZ, -R14 ;  /* 0x000000ffff0e9224 */ /* 0x000fe400078e0a0e */
[----:B------:R-:W-:Y:S01]  /*b6b0*/  @!P4 IMAD.MOV R13, RZ, RZ, -R13 ;  /* 0x000000ffff0dc224 */ /* 0x000fe200078e0a0d */
[C---:B------:R-:W-:Y:S01]  /*b6c0*/  ISETP.GT.U32.AND P4, PT, R9.reuse, R28, PT ;  /* 0x0000001c0900720c */ /* 0x040fe20003f84070 */
[----:B------:R-:W-:Y:S01]  /*b6d0*/  @!P6 IMAD.IADD R26, R26, 0x1, -R9 ;  /* 0x000000011a1ae824 */ /* 0x000fe200078e0a09 */
[----:B------:R-:W-:Y:S01]  /*b6e0*/  ISETP.GT.U32.AND P6, PT, R9, R12, PT ;  /* 0x0000000c0900720c */ /* 0x000fe20003fc4070 */
[----:B------:R-:W-:-:S03]  /*b6f0*/  IMAD.HI.U32 R36, R10, R30, RZ ;  /* 0x0000001e0a247227 */ /* 0x000fc600078e00ff */
[----:B------:R-:W-:Y:S01]  /*b700*/  ISETP.GT.U32.AND P1, PT, R9, R26, PT ;  /* 0x0000001a0900720c */ /* 0x000fe20003f24070 */
[----:B------:R-:W-:-:S04]  /*b710*/  IMAD.HI.U32 R35, R10, R31, RZ ;  /* 0x0000001f0a237227 */ /* 0x000fc800078e00ff */
[C---:B------:R-:W-:Y:S02]  /*b720*/  IMAD R29, R9.reuse, R2, R29 ;  /* 0x00000002091d7224 */ /* 0x040fe400078e021d */
[----:B------:R-:W-:Y:S02]  /*b730*/  VIADD R3, R0, 0xf2 ;  /* 0x000000f200037836 */ /* 0x000fe40000000000 */
[----:B------:R-:W-:Y:S02]  /*b740*/  IMAD.MOV R36, RZ, RZ, -R36 ;  /* 0x000000ffff247224 */ /* 0x000fe400078e0a24 */
[----:B------:R-:W-:Y:S01]  /*b750*/  IMAD.MOV R35, RZ, RZ, -R35 ;  /* 0x000000ffff237224 */ /* 0x000fe200078e0a23 */
[----:B------:R-:W-:Y:S01]  /*b760*/  IABS R33, R3 ;  /* 0x0000000300217213 */ /* 0x000fe20000000000 */
[----:B------:R-:W-:Y:S01]  /*b770*/  @!P6 IMAD.IADD R12, R12, 0x1, -R9 ;  /* 0x000000010c0ce824 */ /* 0x000fe200078e0a09 */
[----:B------:R-:W-:Y:S01]  /*b780*/  ISETP.GT.U32.AND P6, PT, R9, R29, PT ;  /* 0x0000001d0900720c */ /* 0x000fe20003fc4070 */
[----:B------:R-:W-:-:S02]  /*b790*/  VIADD R8, R0, 0xf1 ;  /* 0x000000f100087836 */ /* 0x000fc40000000000 */
[C---:B------:R-:W-:Y:S02]  /*b7a0*/  IMAD R30, R9.reuse, R36, R30 ;  /* 0x00000024091e7224 */ /* 0x040fe400078e021e */
[C---:B------:R-:W-:Y:S01]  /*b7b0*/  IMAD R31, R9.reuse, R35, R31 ;  /* 0x00000023091f7224 */ /* 0x040fe200078e021f */
[----:B------:R-:W-:Y:S01]  /*b7c0*/  IABS R32, R8 ;  /* 0x0000000800207213 */ /* 0x000fe20000000000 */
[--C-:B------:R-:W-:Y:S01]  /*b7d0*/  @!P1 IMAD.IADD R26, R26, 0x1, -R9.reuse ;  /* 0x000000011a1a9824 */ /* 0x100fe200078e0a09 */
[C---:B------:R-:W-:Y:S01]  /*b7e0*/  ISETP.GT.U32.AND P1, PT, R9.reuse, R30, PT ;  /* 0x0000001e0900720c */ /* 0x040fe20003f24070 */
[----:B------:R-:W-:Y:S01]  /*b7f0*/  @!P4 IMAD.IADD R28, R28, 0x1, -R9 ;  /* 0x000000011c1cc824 */ /* 0x000fe200078e0a09 */
[----:B------:R-:W-:Y:S01]  /*b800*/  ISETP.GT.U32.AND P4, PT, R9, R31, PT ;  /* 0x0000001f0900720c */ /* 0x000fe20003f84070 */
[----:B------:R-:W-:-:S04]  /*b810*/  IMAD.HI.U32 R2, R10, R33, RZ ;  /* 0x000000210a027227 */ /* 0x000fc800078e00ff */
[----:B------:R-:W-:Y:S02]  /*b820*/  IMAD.MOV R2, RZ, RZ, -R2 ;  /* 0x000000ffff027224 */ /* 0x000fe400078e0a02 */
[----:B------:R-:W-:-:S04]  /*b830*/  IMAD.HI.U32 R34, R10, R32, RZ ;  /* 0x000000200a227227 */ /* 0x000fc800078e00ff */
[----:B------:R-:W-:Y:S01]  /*b840*/  @!P6 IMAD.IADD R29, R29, 0x1, -R9 ;  /* 0x000000011d1de824 */ /* 0x000fe200078e0a09 */
[C---:B------:R-:W-:Y:S01]  /*b850*/  ISETP.GT.U32.AND P6, PT, R9.reuse, R28, PT ;  /* 0x0000001c0900720c */ /* 0x040fe20003fc4070 */
[C---:B------:R-:W-:Y:S02]  /*b860*/  IMAD R33, R9.reuse, R2, R33 ;  /* 0x0000000209217224 */ /* 0x040fe400078e0221 */
[----:B------:R-:W-:Y:S02]  /*b870*/  IMAD.MOV R34, RZ, RZ, -R34 ;  /* 0x000000ffff227224 */ /* 0x000fe400078e0a22 */
[C---:B------:R-:W-:Y:S02]  /*b880*/  VIADD R2, R0.reuse, 0xf3 ;  /* 0x000000f300027836 */ /* 0x040fe40000000000 */
[C---:B------:R-:W-:Y:S02]  /*b890*/  VIADD R37, R0.reuse, 0xf8 ;  /* 0x000000f800257836 */ /* 0x040fe40000000000 */
[C---:B------:R-:W-:Y:S01]  /*b8a0*/  IMAD R32, R9.reuse, R34, R32 ;  /* 0x0000002209207224 */ /* 0x040fe200078e0220 */
[----:B------:R-:W-:Y:S01]  /*b8b0*/  IABS R34, R2 ;  /* 0x0000000200227213 */ /* 0x000fe20000000000 */
[----:B0-----:R-:W-:Y:S01]  /*b8c0*/  VIADD R4, R0, 0xf9 ;  /* 0x000000f900047836 */ /* 0x001fe20000000000 */
[----:B------:R-:W-:Y:S01]  /*b8d0*/  IABS R35, R37 ;  /* 0x0000002500237213 */ /* 0x000fe20000000000 */
[--C-:B------:R-:W-:Y:S01]  /*b8e0*/  @!P1 IMAD.IADD R30, R30, 0x1, -R9.reuse ;  /* 0x000000011e1e9824 */ /* 0x100fe200078e0a09 */
[----:B------:R-:W-:Y:S01]  /*b8f0*/  ISETP.GT.U32.AND P1, PT, R9, R29, PT ;  /* 0x0000001d0900720c */ /* 0x000fe20003f24070 */
[----:B------:R-:W-:Y:S01]  /*b900*/  @!P4 IMAD.IADD R31, R31, 0x1, -R9 ;  /* 0x000000011f1fc824 */ /* 0x000fe200078e0a09 */
[----:B------:R-:W-:Y:S01]  /*b910*/  IABS R36, R4 ;  /* 0x0000000400247213 */ /* 0x000fe20000000000 */
[----:B------:R-:W-:Y:S01]  /*b920*/  @!P0 IMAD.MOV R12, RZ, RZ, -R12 ;  /* 0x000000ffff0c8224 */ /* 0x000fe200078e0a0c */
[C---:B------:R-:W-:Y:S01]  /*b930*/  ISETP.GT.U32.AND P4, PT, R9.reuse, R30, PT ;  /* 0x0000001e0900720c */ /* 0x040fe20003f84070 */
[C---:B------:R-:W-:Y:S01]  /*b940*/  IMAD.HI.U32 R41, R10.reuse, R34, RZ ;  /* 0x000000220a297227 */ /* 0x040fe200078e00ff */
[----:B------:R-:W-:Y:S01]  /*b950*/  ISETP.GT.U32.AND P0, PT, R9, R31, PT ;  /* 0x0000001f0900720c */ /* 0x000fe20003f04070 */
[----:B------:R0:W-:Y:S02]  /*b960*/  STL [R1+0x254], R37 ;  /* 0x0002542501007387 */ /* 0x0001e40000100800 */
[----:B------:R-:W-:-:S02]  /*b970*/  IMAD.HI.U32 R40, R10, R35, RZ ;  /* 0x000000230a287227 */ /* 0x000fc400078e00ff */
[----:B------:R1:W-:Y:S02]  /*b980*/  STL [R1+0x258], R4 ;  /* 0x0002580401007387 */ /* 0x0003e40000100800 */
[----:B------:R-:W-:Y:S01]  /*b990*/  @!P6 IMAD.IADD R28, R28, 0x1, -R9 ;  /* 0x000000011c1ce824 */ /* 0x000fe200078e0a09 */
[----:B------:R-:W-:Y:S01]  /*b9a0*/  ISETP.GT.U32.AND P6, PT, R9, R32, PT ;  /* 0x000000200900720c */ /* 0x000fe20003fc4070 */
[----:B------:R-:W-:Y:S02]  /*b9b0*/  IMAD.MOV R41, RZ, RZ, -R41 ;  /* 0x000000ffff297224 */ /* 0x000fe400078e0a29 */
[----:B0-----:R-:W-:-:S04]  /*b9c0*/  IMAD.HI.U32 R37, R10, R36, RZ ;  /* 0x000000240a257227 */ /* 0x001fc800078e00ff */
[----:B------:R-:W-:Y:S02]  /*b9d0*/  IMAD.MOV R40, RZ, RZ, -R40 ;  /* 0x000000ffff287224 */ /* 0x000fe400078e0a28 */
[C---:B------:R-:W-:Y:S02]  /*b9e0*/  IMAD R34, R9.reuse, R41, R34 ;  /* 0x0000002909227224 */ /* 0x040fe400078e0222 */
[----:B------:R-:W-:Y:S02]  /*b9f0*/  IMAD.MOV R37, RZ, RZ, -R37 ;  /* 0x000000ffff257224 */ /* 0x000fe400078e0a25 */
[----:B------:R-:W-:Y:S02]  /*ba00*/  IMAD R35, R9, R40, R35 ;  /* 0x0000002809237224 */ /* 0x000fe400078e0223 */
[----:B------:R-:W-:Y:S01]  /*ba10*/  @!P1 IMAD.IADD R29, R29, 0x1, -R9 ;  /* 0x000000011d1d9824 */ /* 0x000fe200078e0a09 */
[C---:B------:R-:W-:Y:S01]  /*ba20*/  ISETP.GT.U32.AND P1, PT, R9.reuse, R33, PT ;  /* 0x000000210900720c */ /* 0x040fe20003f24070 */
[----:B------:R-:W-:-:S02]  /*ba30*/  IMAD R36, R9, R37, R36 ;  /* 0x0000002509247224 */ /* 0x000fc400078e0224 */
[--C-:B------:R-:W-:Y:S01]  /*ba40*/  @!P4 IMAD.IADD R30, R30, 0x1, -R9.reuse ;  /* 0x000000011e1ec824 */ /* 0x100fe200078e0a09 */
[----:B------:R-:W-:Y:S01]  /*ba50*/  ISETP.GT.U32.AND P4, PT, R9, R34, PT ;  /* 0x000000220900720c */ /* 0x000fe20003f84070 */
[--C-:B------:R-:W-:Y:S01]  /*ba60*/  @!P0 IMAD.IADD R31, R31, 0x1, -R9.reuse ;  /* 0x000000011f1f8824 */ /* 0x100fe200078e0a09 */
[C---:B------:R-:W-:Y:S01]  /*ba70*/  ISETP.GT.U32.AND P0, PT, R9.reuse, R35, PT ;  /* 0x000000230900720c */ /* 0x040fe20003f04070 */
[----:B-1----:R-:W-:Y:S02]  /*ba80*/  VIADD R4, R0, 0xfa ;  /* 0x000000fa00047836 */ /* 0x002fe40000000000 */
[--C-:B------:R-:W-:Y:S01]  /*ba90*/  @!P6 IMAD.IADD R32, R32, 0x1, -R9.reuse ;  /* 0x000000012020e824 */ /* 0x100fe200078e0a09 */
[----:B------:R-:W-:Y:S01]  /*baa0*/  ISETP.GT.U32.AND P6, PT, R9, R36, PT ;  /* 0x000000240900720c */ /* 0x000fe20003fc4070 */
[C---:B------:R-:W-:Y:S01]  /*bab0*/  IMAD R142, R6.reuse, 0x2, R140 ;  /* 0x00000002068e7824 */ /* 0x040fe200078e028c */
[----:B------:R-:W-:Y:S01]  /*bac0*/  IABS R37, R4 ;  /* 0x0000000400257213 */ /* 0x000fe20000000000 */
[----:B------:R0:W-:Y:S01]  /*bad0*/  STL [R1+0x268], R4 ;  /* 0x0002680401007387 */ /* 0x0001e20000100800 */
[----:B------:R-:W-:Y:S01]  /*bae0*/  @!P1 IMAD.IADD R33, R33, 0x1, -R9 ;  /* 0x0000000121219824 */ /* 0x000fe200078e0a09 */
[----:B------:R-:W-:Y:S01]  /*baf0*/  ISETP.GT.U32.AND P1, PT, R9, R32, PT ;  /* 0x000000200900720c */ /* 0x000fe20003f24070 */
[----:B------:R-:W-:-:S02]  /*bb00*/  IMAD R144, R6, 0x2, R142 ;  /* 0x0000000206907824 */ /* 0x000fc400078e028e */
[----:B------:R-:W-:-:S04]  /*bb10*/  IMAD.HI.U32 R41, R10, R37, RZ ;  /* 0x000000250a297227 */ /* 0x000fc800078e00ff */
[--C-:B------:R-:W-:Y:S01]  /*bb20*/  @!P4 IMAD.IADD R34, R34, 0x1, -R9.reuse ;  /* 0x000000012222c824 */ /* 0x100fe200078e0a09 */
[----:B------:R-:W-:Y:S01]  /*bb30*/  ISETP.GT.U32.AND P4, PT, R9, R33, PT ;  /* 0x000000210900720c */ /* 0x000fe20003f84070 */
[----:B0-----:R-:W-:Y:S02]  /*bb40*/  VIADD R4, R0, 0xfb ;  /* 0x000000fb00047836 */ /* 0x001fe40000000000 */
[----:B------:R-:W-:Y:S01]  /*bb50*/  @!P0 IMAD.IADD R35, R35, 0x1, -R9 ;  /* 0x0000000123238824 */ /* 0x000fe200078e0a09 */
[C---:B------:R-:W-:Y:S01]  /*bb60*/  ISETP.GT.U32.AND P0, PT, R9.reuse, R34, PT ;  /* 0x000000220900720c */ /* 0x040fe20003f04070 */
[----:B------:R-:W-:Y:S01]  /*bb70*/  IMAD.MOV R41, RZ, RZ, -R41 ;  /* 0x000000ffff297224 */ /* 0x000fe200078e0a29 */
[----:B------:R-:W-:Y:S01]  /*bb80*/  IABS R40, R4 ;  /* 0x0000000400287213 */ /* 0x000fe20000000000 */
[----:B------:R-:W-:Y:S01]  /*bb90*/  @!P6 IMAD.IADD R36, R36, 0x1, -R9 ;  /* 0x000000012424e824 */ /* 0x000fe200078e0a09 */
[C---:B------:R-:W-:Y:S01]  /*bba0*/  ISETP.GT.U32.AND P6, PT, R9.reuse, R35, PT ;  /* 0x000000230900720c */ /* 0x040fe20003fc4070 */
[----:B------:R-:W-:Y:S01]  /*bbb0*/  IMAD R37, R9, R41, R37 ;  /* 0x0000002909257224 */ /* 0x000fe200078e0225 */
[----:B------:R0:W-:Y:S01]  /*bbc0*/  STL [R1+0x26c], R4 ;  /* 0x00026c0401007387 */ /* 0x0001e20000100800 */
[----:B------:R-:W-:-:S04]  /*bbd0*/  IMAD.HI.U32 R41, R10, R40, RZ ;  /* 0x000000280a297227 */ /* 0x000fc800078e00ff */
[----:B------:R-:W-:Y:S02]  /*bbe0*/  IMAD.MOV R41, RZ, RZ, -R41 ;  /* 0x000000ffff297224 */ /* 0x000fe400078e0a29 */
[--C-:B------:R-:W-:Y:S01]  /*bbf0*/  @!P1 IMAD.IADD R32, R32, 0x1, -R9.reuse ;  /* 0x0000000120209824 */ /* 0x100fe200078e0a09 */
[----:B------:R-:W-:Y:S01]  /*bc00*/  ISETP.GE.AND P1, PT, R27, RZ, PT ;  /* 0x000000ff1b00720c */ /* 0x000fe20003f26270 */
[----:B------:R-:W-:Y:S01]  /*bc10*/  IMAD R27, R9, R41, R40 ;  /* 0x00000029091b7224 */ /* 0x000fe200078e0228 */
[----:B------:R-:W-:Y:S01]  /*bc20*/  IABS R40, R0 ;  /* 0x0000000000287213 */ /* 0x000fe20000000000 */
[--C-:B------:R-:W-:Y:S01]  /*bc30*/  @!P4 IMAD.IADD R33, R33, 0x1, -R9.reuse ;  /* 0x000000012121c824 */ /* 0x100fe200078e0a09 */
[----:B------:R-:W-:Y:S01]  /*bc40*/  ISETP.GT.U32.AND P4, PT, R9, R37, PT ;  /* 0x000000250900720c */ /* 0x000fe20003f84070 */
[----:B------:R-:W-:Y:S01]  /*bc50*/  @!P6 IMAD.IADD R35, R35, 0x1, -R9 ;  /* 0x000000012323e824 */ /* 0x000fe200078e0a09 */
[----:B------:R-:W-:Y:S01]  /*bc60*/  ISETP.GT.U32.AND P6, PT, R9, R27, PT ;  /* 0x0000001b0900720c */ /* 0x000fe20003fc4070 */
[----:B------:R-:W-:-:S02]  /*bc70*/  IMAD R146, R6, 0x2, R144 ;  /* 0x0000000206927824 */ /* 0x000fc400078e0290 */
[----:B---3--:R-:W-:Y:S02]  /*bc80*/  IMAD R5, R5, UR5, RZ ;  /* 0x0000000505057c24 */ /* 0x008fe4000f8e02ff */
[C---:B------:R-:W-:Y:S02]  /*bc90*/  IMAD R148, R6.reuse, 0x2, R146 ;  /* 0x0000000206947824 */ /* 0x040fe400078e0292 */
[----:B------:R-:W-:Y:S02]  /*bca0*/  @!P3 IMAD.MOV R29, RZ, RZ, -R29 ;  /* 0x000000ffff1db224 */ /* 0x000fe400078e0a1d */
[----:B------:R-:W-:Y:S02]  /*bcb0*/  IMAD R150, R6, 0x2, R148 ;  /* 0x0000000206967824 */ /* 0x000fe400078e0294 */
[--C-:B------:R-:W-:Y:S01]  /*bcc0*/  @!P4 IMAD.IADD R37, R37, 0x1, -R9.reuse ;  /* 0x000000012525c824 */ /* 0x100fe200078e0a09 */
[----:B------:R-:W-:Y:S01]  /*bcd0*/  ISETP.GE.AND P4, PT, R3, RZ, PT ;  /* 0x000000ff0300720c */ /* 0x000fe20003f86270 */
[----:B------:R-:W-:-:S02]  /*bce0*/  @!P6 IMAD.IADD R27, R27, 0x1, -R9 ;  /* 0x000000011b1be824 */ /* 0x000fc400078e0a09 */
[----:B------:R-:W-:Y:S01]  /*bcf0*/  IMAD R152, R6, 0x2, R150 ;  /* 0x0000000206987824 */ /* 0x000fe200078e0296 */
[C---:B------:R-:W-:Y:S01]  /*bd00*/  ISETP.GT.U32.AND P6, PT, R9.reuse, R37, PT ;  /* 0x000000250900720c */ /* 0x040fe20003fc4070 */
[----:B------:R-:W-:Y:S01]  /*bd10*/  @!P0 IMAD.IADD R34, R34, 0x1, -R9 ;  /* 0x0000000122228824 */ /* 0x000fe200078e0a09 */
[----:B------:R-:W-:Y:S01]  /*bd20*/  ISETP.GT.U32.AND P3, PT, R9, R27, PT ;  /* 0x0000001b0900720c */ /* 0x000fe20003f64070 */
[C---:B------:R-:W-:Y:S01]  /*bd30*/  IMAD R154, R6.reuse, 0x2, R152 ;  /* 0x00000002069a7824 */ /* 0x040fe200078e0298 */
[----:B------:R-:W-:Y:S01]  /*bd40*/  ISETP.GE.AND P0, PT, R11, RZ, PT ;  /* 0x000000ff0b00720c */ /* 0x000fe20003f06270 */
[----:B------:R-:W-:Y:S02]  /*bd50*/  @!P1 IMAD.MOV R30, RZ, RZ, -R30 ;  /* 0x000000ffff1e9224 */ /* 0x000fe400078e0a1e */
[C---:B------:R-:W-:Y:S02]  /*bd60*/  IMAD R156, R6.reuse, 0x2, R154 ;  /* 0x00000002069c7824 */ /* 0x040fe400078e029a */
[----:B------:R-:W-:Y:S01]  /*bd70*/  @!P2 IMAD.MOV R26, RZ, RZ, -R26 ;  /* 0x000000ffff1aa224 */ /* 0x000fe200078e0a1a */
[----:B------:R-:W-:Y:S01]  /*bd80*/  ISETP.GT.U32.AND P2, PT, R9, R36, PT ;  /* 0x000000240900720c */ /* 0x000fe20003f44070 */
[----:B------:R-:W-:-:S02]  /*bd90*/  IMAD R158, R6, 0x2, R156 ;  /* 0x00000002069e7824 */ /* 0x000fc400078e029c */
[--C-:B------:R-:W-:Y:S01]  /*bda0*/  @!P6 IMAD.IADD R37, R37, 0x1, -R9.reuse ;  /* 0x000000012525e824 */ /* 0x100fe200078e0a09 */
[----:B-----5:R-:W-:Y:S01]  /*bdb0*/  LEA R11, P6, R5, UR12, 0x1 ;  /* 0x0000000c050b7c11 */ /* 0x020fe2000f8c08ff */
[C---:B------:R-:W-:Y:S02]  /*bdc0*/  IMAD R160, R6.reuse, 0x2, R158 ;  /* 0x0000000206a07824 */ /* 0x040fe400078e029e */
[--C-:B------:R-:W-:Y:S01]  /*bdd0*/  @!P3 IMAD.IADD R27, R27, 0x1, -R9.reuse ;  /* 0x000000011b1bb824 */ /* 0x100fe200078e0a09 */
[----:B------:R-:W-:Y:S01]  /*bde0*/  LEA.HI.X.SX32 R5, R5, UR13, 0x1, P6 ;  /* 0x0000000d05057c11 */ /* 0x000fe2000b0f0eff */
[----:B------:R-:W-:Y:S01]  /*bdf0*/  IMAD R162, R6, 0x2, R160 ;  /* 0x0000000206a27824 */ /* 0x000fe200078e02a0 */
[-C--:B------:R-:W-:Y:S01]  /*be00*/  LEA R143, P1, R142, R11.reuse, 0x1 ;  /* 0x0000000b8e8f7211 */ /* 0x080fe200078208ff */
[----:B------:R-:W-:Y:S01]  /*be10*/  @!P5 IMAD.MOV R28, RZ, RZ, -R28 ;  /* 0x000000ffff1cd224 */ /* 0x000fe200078e0a1c */
[----:B------:R-:W-:Y:S01]  /*be20*/  LEA R145, P6, R144, R11, 0x1 ;  /* 0x0000000b90917211 */ /* 0x000fe200078c08ff */
[----:B------:R-:W-:Y:S01]  /*be30*/  IMAD R164, R6, 0x2, R162 ;  /* 0x0000000206a47824 */ /* 0x000fe200078e02a2 */
[----:B------:R-:W-:Y:S01]  /*be40*/  LEA.HI.X.SX32 R142, R142, R5, 0x1, P1 ;  /* 0x000000058e8e7211 */ /* 0x000fe200008f0eff */
[----:B------:R-:W-:Y:S01]  /*be50*/  @!P2 IMAD.IADD R36, R36, 0x1, -R9 ;  /* 0x000000012424a824 */ /* 0x000fe200078e0a09 */
[-C--:B------:R-:W-:Y:S01]  /*be60*/  LEA R149, P1, R148, R11.reuse, 0x1 ;  /* 0x0000000b94957211 */ /* 0x080fe200078208ff */
[----:B------:R-:W-:Y:S01]  /*be70*/  IMAD R136, R6, 0x2, R164 ;  /* 0x0000000206887824 */ /* 0x000fe200078e02a4 */
[----:B------:R-:W-:-:S02]  /*be80*/  LEA R141, P3, R140, R11, 0x1 ;  /* 0x0000000b8c8d7211 */ /* 0x000fc400078608ff */
[-C--:B------:R-:W-:Y:S01]  /*be90*/  LEA.HI.X.SX32 R148, R148, R5.reuse, 0x1, P1 ;  /* 0x0000000594947211 */ /* 0x080fe200008f0eff */
[----:B------:R-:W-:Y:S01]  /*bea0*/  IMAD R134, R6, 0x2, R136 ;  /* 0x0000000206867824 */ /* 0x000fe200078e0288 */
[----:B------:R-:W-:Y:S02]  /*beb0*/  LEA.HI.X.SX32 R144, R144, R5, 0x1, P6 ;  /* 0x0000000590907211 */ /* 0x000fe400030f0eff */
[----:B------:R-:W-:Y:S01]  /*bec0*/  LEA R155, P1, R154, R11, 0x1 ;  /* 0x0000000b9a9b7211 */ /* 0x000fe200078208ff */
[----:B------:R-:W-:Y:S01]  /*bed0*/  IMAD R132, R6, 0x2, R134 ;  /* 0x0000000206847824 */ /* 0x000fe200078e0286 */
[----:B------:R-:W-:Y:S02]  /*bee0*/  LEA.HI.X.SX32 R140, R140, R5, 0x1, P3 ;  /* 0x000000058c8c7211 */ /* 0x000fe400018f0eff */
        /* <DEDUP_REMOVED lines=15> */
[----:B0-----:R-:W-:Y:S01]  /*bfe0*/  LEA R4, P1, R136, R11, 0x1 ;  /* 0x0000000b88047211 */ /* 0x001fe200078208ff */
[----:B------:R-:W-:Y:S01]  /*bff0*/  IMAD R120, R6, 0x2, R122 ;  /* 0x0000000206787824 */ /* 0x000fe200078e027a */
[----:B------:R-:W-:Y:S02]  /*c000*/  LEA.HI.X.SX32 R152, R152, R5, 0x1, P3 ;  /* 0x0000000598987211 */ /* 0x000fe400018f0eff */
[-C--:B------:R-:W-:Y:S01]  /*c010*/  LEA R163, P6, R162, R11.reuse, 0x1 ;  /* 0x0000000ba2a37211 */ /* 0x080fe200078c08ff */
[----:B------:R0:W-:Y:S01]  /*c020*/  STL [R1+0x4], R4 ;  /* 0x0000040401007387 */ /* 0x0001e20000100800 */
[----:B------:R-:W-:Y:S01]  /*c030*/  LEA R159, P3, R158, R11, 0x1 ;  /* 0x0000000b9e9f7211 */ /* 0x000fe200078608ff */
[----:B------:R-:W-:Y:S01]  /*c040*/  IMAD R118, R6, 0x2, R120 ;  /* 0x0000000206767824 */ /* 0x000fe200078e0278 */
[----:B------:R-:W-:-:S02]  /*c050*/  LEA.HI.X.SX32 R162, R162, R5, 0x1, P6 ;  /* 0x00000005a2a27211 */ /* 0x000fc400030f0eff */
[----:B------:R-:W-:Y:S01]  /*c060*/  LEA.HI.X.SX32 R158, R158, R5, 0x1, P3 ;  /* 0x000000059e9e7211 */ /* 0x000fe200018f0eff */
[----:B------:R-:W-:Y:S01]  /*c070*/  IMAD R116, R6, 0x2, R118 ;  /* 0x0000000206747824 */ /* 0x000fe200078e0276 */
[----:B------:R-:W-:Y:S02]  /*c080*/  LEA R165, P3, R164, R11, 0x1 ;  /* 0x0000000ba4a57211 */ /* 0x000fe400078608ff */
[----:B------:R-:W-:Y:S01]  /*c090*/  LEA.HI.X.SX32 R136, R136, R5, 0x1, P1 ;  /* 0x0000000588887211 */ /* 0x000fe200008f0eff */
[----:B------:R-:W-:Y:S01]  /*c0a0*/  IMAD R114, R6, 0x2, R116 ;  /* 0x0000000206727824 */ /* 0x000fe200078e0274 */
[----:B0-----:R-:W-:Y:S02]  /*c0b0*/  LEA R4, P6, R134, R11, 0x1 ;  /* 0x0000000b86047211 */ /* 0x001fe400078c08ff */
[-C--:B------:R-:W-:Y:S01]  /*c0c0*/  LEA.HI.X.SX32 R164, R164, R5.reuse, 0x1, P3 ;  /* 0x00000005a4a47211 */ /* 0x080fe200018f0eff */
[----:B------:R-:W-:Y:S01]  /*c0d0*/  IMAD R112, R6, 0x2, R114 ;  /* 0x0000000206707824 */ /* 0x000fe200078e0272 */
[----:B------:R-:W-:Y:S01]  /*c0e0*/  LEA.HI.X.SX32 R134, R134, R5, 0x1, P6 ;  /* 0x0000000586867211 */ /* 0x000fe200030f0eff */
[----:B------:R0:W-:Y:S01]  /*c0f0*/  STL [R1+0xc], R4 ;  /* 0x00000c0401007387 */ /* 0x0001e20000100800 */
[----:B------:R-:W-:Y:S01]  /*c100*/  ISETP.GE.AND P2, PT, R8, RZ, PT ;  /* 0x000000ff0800720c */ /* 0x000fe20003f46270 */
[----:B------:R-:W-:Y:S01]  /*c110*/  IMAD R110, R6, 0x2, R112 ;  /* 0x00000002066e7824 */ /* 0x000fe200078e0270 */
[----:B------:R-:W-:Y:S01]  /*c120*/  ISETP.GE.AND P5, PT, R2, RZ, PT ;  /* 0x000000ff0200720c */ /* 0x000fe20003fa6270 */
[----:B------:R-:W-:Y:S01]  /*c130*/  IMAD.HI.U32 R8, R10, R40, RZ ;  /* 0x000000280a087227 */ /* 0x000fe200078e00ff */
[----:B------:R-:W-:-:S03]  /*c140*/  LOP3.LUT R2, R47, 0x7f, RZ, 0xc0, !PT ;  /* 0x0000007f2f027812 */ /* 0x000fc600078ec0ff */
[----:B------:R-:W-:Y:S01]  /*c150*/  IMAD R108, R6, 0x2, R110 ;  /* 0x00000002066c7824 */ /* 0x000fe200078e026e */
[----:B0-----:R-:W-:Y:S01]  /*c160*/  LEA R4, P3, R132, R11, 0x1 ;  /* 0x0000000b84047211 */ /* 0x001fe200078608ff */
[----:B------:R-:W-:Y:S02]  /*c170*/  IMAD.MOV R3, RZ, RZ, -R8 ;  /* 0x000000ffff037224 */ /* 0x000fe400078e0a08 */
[----:B------:R-:W-:Y:S01]  /*c180*/  IMAD R106, R6, 0x2, R108 ;  /* 0x00000002066a7824 */ /* 0x000fe200078e026c */
[----:B------:R-:W-:Y:S01]  /*c190*/  LEA.HI.X.SX32 R132, R132, R5, 0x1, P3 ;  /* 0x0000000584847211 */ /* 0x000fe200018f0eff */
[----:B------:R0:W-:Y:S01]  /*c1a0*/  STL [R1+0x14], R4 ;  /* 0x0000140401007387 */ /* 0x0001e20000100800 */
[----:B------:R-:W-:Y:S02]  /*c1b0*/  IMAD R40, R9, R3, R40 ;  /* 0x0000000309287224 */ /* 0x000fe400078e0228 */
[C---:B------:R-:W-:Y:S01]  /*c1c0*/  IMAD R104, R6.reuse, 0x2, R106 ;  /* 0x0000000206687824 */ /* 0x040fe200078e026a */
[----:B------:R1:W-:Y:S01]  /*c1d0*/  STL [R1], R136 ;  /* 0x0000008801007387 */ /* 0x0003e20000100800 */
[----:B------:R-:W2:Y:S02]  /*c1e0*/  LDC R3, c[0x0][0x3a0] ;  /* 0x0000e800ff037b82 */ /* 0x000ea40000000800 */
[C---:B------:R-:W-:Y:S01]  /*c1f0*/  IMAD R102, R6.reuse, 0x2, R104 ;  /* 0x0000000206667824 */ /* 0x040fe200078e0268 */
[----:B0-----:R-:W0:Y:S03]  /*c200*/  S2R R4, SR_TID.X ;  /* 0x0000000000047919 */ /* 0x001e260000002100 */
[----:B------:R-:W-:Y:S01]  /*c210*/  IMAD R100, R6, 0x2, R102 ;  /* 0x0000000206647824 */ /* 0x000fe200078e0266 */
[----:B-1----:R-:W-:-:S03]  /*c220*/  LEA R136, P1, R130, R11, 0x1 ;  /* 0x0000000b82887211 */ /* 0x002fc600078208ff */
[----:B------:R-:W-:Y:S01]  /*c230*/  IMAD R98, R6, 0x2, R100 ;  /* 0x0000000206627824 */ /* 0x000fe200078e0264 */
[----:B------:R-:W-:Y:S01]  /*c240*/  LEA.HI.X.SX32 R130, R130, R5, 0x1, P1 ;  /* 0x0000000582827211 */ /* 0x000fe200008f0eff */
[----:B------:R1:W-:Y:S02]  /*c250*/  STL [R1+0x1c], R136 ;  /* 0x00001c8801007387 */ /* 0x0003e40000100800 */
[C---:B------:R-:W-:Y:S02]  /*c260*/  IMAD R96, R6.reuse, 0x2, R98 ;  /* 0x0000000206607824 */ /* 0x040fe400078e0262 */
[----:B------:R3:W-:Y:S02]  /*c270*/  STL [R1+0x8], R134 ;  /* 0x0000088601007387 */ /* 0x0007e40000100800 */
[----:B------:R-:W-:-:S04]  /*c280*/  IMAD R95, R6, 0x2, R96 ;  /* 0x00000002065f7824 */ /* 0x000fc800078e0260 */
[----:B------:R-:W-:Y:S01]  /*c290*/  IMAD R45, R6, 0x2, R95 ;  /* 0x00000002062d7824 */ /* 0x000fe200078e025f */
[----:B-1----:R-:W-:-:S03]  /*c2a0*/  LEA R136, P6, R128, R11, 0x1 ;  /* 0x0000000b80887211 */ /* 0x002fc600078c08ff */
[----:B------:R-:W-:Y:S01]  /*c2b0*/  IMAD R91, R6, 0x2, R45 ;  /* 0x00000002065b7824 */ /* 0x000fe200078e022d */
[----:B---3--:R-:W-:Y:S01]  /*c2c0*/  LEA R134, P3, R126, R11, 0x1 ;  /* 0x0000000b7e867211 */ /* 0x008fe200078608ff */
[----:B------:R-:W-:Y:S01]  /*c2d0*/  STL [R1+0x24], R136 ;  /* 0x0000248801007387 */ /* 0x000fe20000100800 */
[-C--:B------:R-:W-:Y:S01]  /*c2e0*/  LEA.HI.X.SX32 R128, R128, R5.reuse, 0x1, P6 ;  /* 0x0000000580807211 */ /* 0x080fe200030f0eff */
[----:B------:R-:W-:Y:S01]  /*c2f0*/  IMAD R59, R6, 0x2, R91 ;  /* 0x00000002063b7824 */ /* 0x000fe200078e025b */
[----:B------:R-:W-:Y:S01]  /*c300*/  LEA.HI.X.SX32 R126, R126, R5, 0x1, P3 ;  /* 0x000000057e7e7211 */ /* 0x000fe200018f0eff */
[----:B------:R1:W-:Y:S02]  /*c310*/  STL [R1+0x10], R132 ;  /* 0x0000108401007387 */ /* 0x0003e40000100800 */
[C---:B------:R-:W-:Y:S02]  /*c320*/  IMAD R87, R6.reuse, 0x2, R59 ;  /* 0x0000000206577824 */ /* 0x040fe400078e023b */
[----:B------:R-:W-:Y:S01]  /*c330*/  STL [R1+0x2c], R134 ;  /* 0x00002c8601007387 */ /* 0x000fe20000100800 */
[----:B0-----:R-:W-:Y:S01]  /*c340*/  SHF.R.U32.HI R4, RZ, 0x6, R4 ;  /* 0x00000006ff047819 */ /* 0x001fe20000011604 */
[----:B------:R-:W-:-:S02]  /*c350*/  IMAD R43, R6, 0x2, R87 ;  /* 0x00000002062b7824 */ /* 0x000fc400078e0257 */
[----:B------:R0:W-:Y:S01]  /*c360*/  STL [R1+0x18], R130 ;  /* 0x0000188201007387 */ /* 0x0001e20000100800 */
[----:B------:R-:W-:Y:S01]  /*c370*/  SGXT.U32 R4, R4, 0x1 ;  /* 0x000000010404781a */ /* 0x000fe20000000000 */
[----:B------:R-:W-:Y:S01]  /*c380*/  IMAD R83, R6, 0x2, R43 ;  /* 0x0000000206537824 */ /* 0x000fe200078e022b */
[----:B-1----:R-:W-:-:S03]  /*c390*/  LEA R132, P1, R124, R11, 0x1 ;  /* 0x0000000b7c847211 */ /* 0x002fc600078208ff */
[----:B------:R-:W-:Y:S01]  /*c3a0*/  IMAD R55, R6, 0x2, R83 ;  /* 0x0000000206377824 */ /* 0x000fe200078e0253 */
[----:B------:R-:W-:Y:S01]  /*c3b0*/  LEA.HI.X.SX32 R124, R124, R5, 0x1, P1 ;  /* 0x000000057c7c7211 */ /* 0x000fe200008f0eff */
[----:B------:R-:W-:Y:S01]  /*c3c0*/  STL [R1+0x34], R132 ;  /* 0x0000348401007387 */ /* 0x000fe20000100800 */
[----:B0-----:R-:W-:Y:S01]  /*c3d0*/  LEA R130, P6, R122, R11, 0x1 ;  /* 0x0000000b7a827211 */ /* 0x001fe200078c08ff */
[----:B------:R-:W-:Y:S02]  /*c3e0*/  IMAD R79, R6, 0x2, R55 ;  /* 0x00000002064f7824 */ /* 0x000fe400078e0237 */
[----:B------:R0:W-:Y:S01]  /*c3f0*/  STL [R1+0x20], R128 ;  /* 0x0000208001007387 */ /* 0x0001e20000100800 */
[----:B------:R-:W-:Y:S01]  /*c400*/  LEA.HI.X.SX32 R122, R122, R5, 0x1, P6 ;  /* 0x000000057a7a7211 */ /* 0x000fe200030f0eff */
[C---:B------:R-:W-:Y:S02]  /*c410*/  IMAD R41, R6.reuse, 0x2, R79 ;  /* 0x0000000206297824 */ /* 0x040fe400078e024f */
[----:B------:R-:W-:Y:S02]  /*c420*/  STL [R1+0x3c], R130 ;  /* 0x00003c8201007387 */ /* 0x000fe40000100800 */
[----:B------:R-:W-:-:S02]  /*c430*/  IMAD R75, R6, 0x2, R41 ;  /* 0x00000002064b7824 */ /* 0x000fc400078e0229 */
[----:B------:R1:W-:Y:S01]  /*c440*/  STL [R1+0x28], R126 ;  /* 0x0000287e01007387 */ /* 0x0003e20000100800 */
[----:B0-----:R-:W-:Y:S01]  /*c450*/  LEA R128, P3, R120, R11, 0x1 ;  /* 0x0000000b78807211 */ /* 0x001fe200078608ff */
[----:B------:R-:W-:-:S03]  /*c460*/  IMAD R51, R6, 0x2, R75 ;  /* 0x0000000206337824 */ /* 0x000fc600078e024b */
[----:B------:R-:W-:Y:S01]  /*c470*/  LEA.HI.X.SX32 R120, R120, R5, 0x1, P3 ;  /* 0x0000000578787211 */ /* 0x000fe200018f0eff */
[----:B------:R-:W-:Y:S01]  /*c480*/  STL [R1+0x44], R128 ;  /* 0x0000448001007387 */ /* 0x000fe20000100800 */
[----:B------:R-:W-:Y:S01]  /*c490*/  IMAD R71, R6, 0x2, R51 ;  /* 0x0000000206477824 */ /* 0x000fe200078e0233 */
[----:B-1----:R-:W-:Y:S02]  /*c4a0*/  LEA R126, P1, R118, R11, 0x1 ;  /* 0x0000000b767e7211 */ /* 0x002fe400078208ff */
[----:B------:R0:W-:Y:S01]  /*c4b0*/  STL [R1+0x30], R124 ;  /* 0x0000307c01007387 */ /* 0x0001e20000100800 */
[----:B------:R-:W-:Y:S01]  /*c4c0*/  IMAD R8, R6, 0x2, R71 ;  /* 0x0000000206087824 */ /* 0x000fe200078e0247 */
[----:B------:R-:W-:Y:S02]  /*c4d0*/  LEA.HI.X.SX32 R118, R118, R5, 0x1, P1 ;  /* 0x0000000576767211 */ /* 0x000fe400008f0eff */
[----:B------:R-:W-:Y:S01]  /*c4e0*/  STL [R1+0x4c], R126 ;  /* 0x00004c7e01007387 */ /* 0x000fe20000100800 */
[----:B------:R-:W-:-:S03]  /*c4f0*/  IMAD R67, R6, 0x2, R8 ;  /* 0x0000000206437824 */ /* 0x000fc600078e0208 */
[----:B------:R1:W-:Y:S01]  /*c500*/  STL [R1+0x38], R122 ;  /* 0x0000387a01007387 */ /* 0x0003e20000100800 */
[----:B------:R-:W-:Y:S01]  /*c510*/  IMAD R47, R6, 0x2, R67 ;  /* 0x00000002062f7824 */ /* 0x000fe200078e0243 */
[----:B0-----:R-:W-:-:S03]  /*c520*/  LEA R124, P6, R116, R11, 0x1 ;  /* 0x0000000b747c7211 */ /* 0x001fc600078c08ff */
[----:B------:R-:W-:Y:S01]  /*c530*/  IMAD R63, R6, 0x2, R47 ;  /* 0x00000002063f7824 */ /* 0x000fe200078e022f */
[----:B------:R-:W-:Y:S01]  /*c540*/  LEA.HI.X.SX32 R116, R116, R5, 0x1, P6 ;  /* 0x0000000574747211 */ /* 0x000fe200030f0eff */
[----:B------:R-:W-:Y:S01]  /*c550*/  STL [R1+0x54], R124 ;  /* 0x0000547c01007387 */ /* 0x000fe20000100800 */
[----:B-1----:R-:W-:-:S03]  /*c560*/  LEA R122, P3, R114, R11, 0x1 ;  /* 0x0000000b727a7211 */ /* 0x002fc600078608ff */
[----:B------:R0:W-:Y:S01]  /*c570*/  STL [R1+0x40], R120 ;  /* 0x0000407801007387 */ /* 0x0001e20000100800 */
[----:B------:R-:W-:-:S03]  /*c580*/  LEA.HI.X.SX32 R114, R114, R5, 0x1, P3 ;  /* 0x0000000572727211 */ /* 0x000fc600018f0eff */
[----:B------:R-:W-:Y:S04]  /*c590*/  STL [R1+0x5c], R122 ;  /* 0x00005c7a01007387 */ /* 0x000fe80000100800 */
[----:B------:R1:W-:Y:S01]  /*c5a0*/  STL [R1+0x48], R118 ;  /* 0x0000487601007387 */ /* 0x0003e20000100800 */
[----:B0-----:R-:W-:-:S04]  /*c5b0*/  LEA R120, P1, R112, R11, 0x1 ;  /* 0x0000000b70787211 */ /* 0x001fc800078208ff */
        /* <DEDUP_REMOVED lines=15> */
[----:B0-----:R-:W-:-:S05]  /*c6b0*/  LEA R112, P6, R104, R11, 0x1 ;  /* 0x0000000b68707211 */ /* 0x001fca00078c08ff */
[----:B------:R-:W-:Y:S01]  /*c6c0*/  STL [R1+0x84], R112 ;  /* 0x0000847001007387 */ /* 0x000fe20000100800 */
[----:B-1----:R-:W-:-:S03]  /*c6d0*/  LEA R110, P3, R102, R11, 0x1 ;  /* 0x0000000b666e7211 */ /* 0x002fc600078608ff */
[----:B------:R0:W-:Y:S04]  /*c6e0*/  STL [R1+0x70], R108 ;  /* 0x0000706c01007387 */ /* 0x0001e80000100800 */
[----:B------:R1:W-:Y:S04]  /*c6f0*/  STL [R1+0x8c], R110 ;  /* 0x00008c6e01007387 */ /* 0x0003e80000100800 */
[----:B------:R3:W-:Y:S01]  /*c700*/  STL [R1+0x78], R106 ;  /* 0x0000786a01007387 */ /* 0x0007e20000100800 */
[----:B0-----:R-:W-:Y:S02]  /*c710*/  LEA R108, P1, R100, R11, 0x1 ;  /* 0x0000000b646c7211 */ /* 0x001fe400078208ff */
[----:B-1----:R-:W-:-:S02]  /*c720*/  LEA.HI.X.SX32 R110, R104, R5, 0x1, P6 ;  /* 0x00000005686e7211 */ /* 0x002fc400030f0eff */
[----:B------:R-:W-:Y:S02]  /*c730*/  LEA.HI.X.SX32 R104, R102, R5, 0x1, P3 ;  /* 0x0000000566687211 */ /* 0x000fe400018f0eff */
[-C--:B---3--:R-:W-:Y:S01]  /*c740*/  LEA R106, P6, R98, R11.reuse, 0x1 ;  /* 0x0000000b626a7211 */ /* 0x088fe200078c08ff */
[----:B------:R0:W-:Y:S01]  /*c750*/  STL [R1+0x80], R110 ;  /* 0x0000806e01007387 */ /* 0x0001e20000100800 */
[----:B------:R-:W-:Y:S02]  /*c760*/  LEA R102, P3, R96, R11, 0x1 ;  /* 0x0000000b60667211 */ /* 0x000fe400078608ff */
[-C--:B------:R-:W-:Y:S01]  /*c770*/  LEA.HI.X.SX32 R98, R98, R5.reuse, 0x1, P6 ;  /* 0x0000000562627211 */ /* 0x080fe200030f0eff */
[----:B------:R-:W-:Y:S01]  /*c780*/  STL [R1+0x94], R108 ;  /* 0x0000946c01007387 */ /* 0x000fe20000100800 */
[----:B------:R-:W-:Y:S02]  /*c790*/  LEA.HI.X.SX32 R96, R96, R5, 0x1, P3 ;  /* 0x0000000560607211 */ /* 0x000fe400018f0eff */
[----:B------:R-:W-:Y:S01]  /*c7a0*/  LEA R112, P6, R45, R11, 0x1 ;  /* 0x0000000b2d707211 */ /* 0x000fe200078c08ff */
[----:B------:R1:W-:Y:S01]  /*c7b0*/  STL [R1+0x9c], R106 ;  /* 0x00009c6a01007387 */ /* 0x0003e20000100800 */
[----:B------:R-:W-:-:S02]  /*c7c0*/  ISETP.GT.U32.AND P3, PT, R9, R40, PT ;  /* 0x000000280900720c */ /* 0x000fc40003f64070 */
[----:B0-----:R-:W-:Y:S01]  /*c7d0*/  LEA.HI.X.SX32 R110, R45, R5, 0x1, P6 ;  /* 0x000000052d6e7211 */ /* 0x001fe200030f0eff */
[----:B------:R-:W-:Y:S01]  /*c7e0*/  STL [R1+0x88], R104 ;  /* 0x0000886801007387 */ /* 0x000fe20000100800 */
[----:B------:R-:W-:-:S03]  /*c7f0*/  IMAD R45, R6, 0x2, R63 ;  /* 0x00000002062d7824 */ /* 0x000fc600078e023f */
[----:B------:R-:W-:Y:S01]  /*c800*/  STL [R1+0xa4], R102 ;  /* 0x0000a46601007387 */ /* 0x000fe20000100800 */
[----:B-1----:R-:W-:Y:S02]  /*c810*/  LEA.HI.X.SX32 R106, R100, R5, 0x1, P1 ;  /* 0x00000005646a7211 */ /* 0x002fe400008f0eff */
[----:B------:R-:W-:-:S03]  /*c820*/  LEA R100, P1, R95, R11, 0x1 ;  /* 0x0000000b5f647211 */ /* 0x000fc600078208ff */
[----:B------:R-:W-:Y:S01]  /*c830*/  @!P3 IMAD.IADD R40, R40, 0x1, -R9 ;  /* 0x000000012828b824 */ /* 0x000fe200078e0a09 */
[----:B------:R-:W-:Y:S01]  /*c840*/  LEA.HI.X.SX32 R95, R95, R5, 0x1, P1 ;  /* 0x000000055f5f7211 */ /* 0x000fe200008f0eff */
[----:B------:R-:W-:Y:S04]  /*c850*/  STL [R1+0xac], R100 ;  /* 0x0000ac6401007387 */ /* 0x000fe80000100800 */
[----:B------:R-:W-:Y:S04]  /*c860*/  STL [R1+0x90], R106 ;  /* 0x0000906a01007387 */ /* 0x000fe80000100800 */
[----:B------:R-:W-:Y:S04]  /*c870*/  STL [R1+0x98], R98 ;  /* 0x0000986201007387 */ /* 0x000fe80000100800 */
[----:B------:R0:W-:Y:S04]  /*c880*/  STL [R1+0xa0], R96 ;  /* 0x0000a06001007387 */ /* 0x0001e80000100800 */
[----:B------:R-:W-:Y:S04]  /*c890*/  STL [R1+0xb4], R112 ;  /* 0x0000b47001007387 */ /* 0x000fe80000100800 */
[----:B------:R1:W-:Y:S01]  /*c8a0*/  STL [R1+0xa8], R95 ;  /* 0x0000a85f01007387 */ /* 0x0003e20000100800 */
[----:B0-----:R-:W-:-:S04]  /*c8b0*/  LEA R96, P1, R91, R11, 0x1 ;  /* 0x0000000b5b607211 */ /* 0x001fc800078208ff */
[----:B------:R-:W-:Y:S01]  /*c8c0*/  LEA.HI.X.SX32 R91, R91, R5, 0x1, P1 ;  /* 0x000000055b5b7211 */ /* 0x000fe200008f0eff */
[----:B------:R-:W-:Y:S01]  /*c8d0*/  STL [R1+0xbc], R96 ;  /* 0x0000bc6001007387 */ /* 0x000fe20000100800 */
[----:B-1----:R-:W-:-:S05]  /*c8e0*/  LEA R95, P6, R59, R11, 0x1 ;  /* 0x0000000b3b5f7211 */ /* 0x002fca00078c08ff */
[----:B------:R0:W-:Y:S04]  /*c8f0*/  STL [R1+0xc4], R95 ;  /* 0x0000c45f01007387 */ /* 0x0001e80000100800 */
[----:B------:R-:W-:Y:S04]  /*c900*/  STL [R1+0xb0], R110 ;  /* 0x0000b06e01007387 */ /* 0x000fe80000100800 */
[----:B------:R1:W-:Y:S01]  /*c910*/  STL [R1+0xb8], R91 ;  /* 0x0000b85b01007387 */ /* 0x0003e20000100800 */
[----:B0-----:R-:W-:-:S05]  /*c920*/  LEA R95, P1, R87, R11, 0x1 ;  /* 0x0000000b575f7211 */ /* 0x001fca00078208ff */
[----:B------:R-:W-:Y:S01]  /*c930*/  STL [R1+0xcc], R95 ;  /* 0x0000cc5f01007387 */ /* 0x000fe20000100800 */
[----:B-1----:R-:W-:Y:S01]  /*c940*/  LEA.HI.X.SX32 R91, R59, R5, 0x1, P6 ;  /* 0x000000053b5b7211 */ /* 0x002fe200030f0eff */
[----:B------:R-:W-:Y:S01]  /*c950*/  IMAD R59, R6, 0x2, R45 ;  /* 0x00000002063b7824 */ /* 0x000fe200078e022d */
[----:B------:R-:W-:-:S03]  /*c960*/  LEA R116, P6, R43, R11, 0x1 ;  /* 0x0000000b2b747211 */ /* 0x000fc600078c08ff */
[----:B------:R0:W-:Y:S01]  /*c970*/  STL [R1+0xc0], R91 ;  /* 0x0000c05b01007387 */ /* 0x0001e20000100800 */
[-C--:B------:R-:W-:Y:S01]  /*c980*/  LEA.HI.X.SX32 R114, R43, R5.reuse, 0x1, P6 ;  /* 0x000000052b727211 */ /* 0x080fe200030f0eff */
[----:B------:R-:W-:Y:S02]  /*c990*/  IMAD R43, R6, 0x2, R59 ;  /* 0x00000002062b7824 */ /* 0x000fe400078e023b */
[----:B------:R-:W-:Y:S01]  /*c9a0*/  STL [R1+0xd4], R116 ;  /* 0x0000d47401007387 */ /* 0x000fe20000100800 */
[----:B0-----:R-:W-:Y:S02]  /*c9b0*/  LEA.HI.X.SX32 R91, R87, R5, 0x1, P1 ;  /* 0x00000005575b7211 */ /* 0x001fe400008f0eff */
[----:B------:R-:W-:-:S03]  /*c9c0*/  LEA R87, P1, R83, R11, 0x1 ;  /* 0x0000000b53577211 */ /* 0x000fc600078208ff */
[----:B------:R0:W-:Y:S01]  /*c9d0*/  STL [R1+0xc8], R91 ;  /* 0x0000c85b01007387 */ /* 0x0001e20000100800 */
[----:B------:R-:W-:-:S03]  /*c9e0*/  LEA.HI.X.SX32 R83, R83, R5, 0x1, P1 ;  /* 0x0000000553537211 */ /* 0x000fc600008f0eff */
[----:B------:R1:W-:Y:S01]  /*c9f0*/  STL [R1+0xdc], R87 ;  /* 0x0000dc5701007387 */ /* 0x0003e20000100800 */
[----:B0-----:R-:W0:Y:S01]  /*ca00*/  S2R R91, SR_TID.X ;  /* 0x00000000005b7919 */ /* 0x001e220000002100 */
[----:B-1----:R-:W-:-:S05]  /*ca10*/  LEA R87, P6, R55, R11, 0x1 ;  /* 0x0000000b37577211 */ /* 0x002fca00078c08ff */
[----:B------:R1:W-:Y:S04]  /*ca20*/  STL [R1+0xe4], R87 ;  /* 0x0000e45701007387 */ /* 0x0003e80000100800 */
[----:B------:R-:W-:Y:S04]  /*ca30*/  STL [R1+0xd0], R114 ;  /* 0x0000d07201007387 */ /* 0x000fe80000100800 */
[----:B------:R3:W-:Y:S01]  /*ca40*/  STL [R1+0xd8], R83 ;  /* 0x0000d85301007387 */ /* 0x0007e20000100800 */
[----:B-1----:R-:W-:-:S05]  /*ca50*/  LEA R87, P1, R79, R11, 0x1 ;  /* 0x0000000b4f577211 */ /* 0x002fca00078208ff */
[----:B------:R-:W-:Y:S01]  /*ca60*/  STL [R1+0xec], R87 ;  /* 0x0000ec5701007387 */ /* 0x000fe20000100800 */
[----:B---3--:R-:W-:Y:S01]  /*ca70*/  LEA.HI.X.SX32 R83, R55, R5, 0x1, P6 ;  /* 0x0000000537537211 */ /* 0x008fe200030f0eff */
[----:B------:R-:W-:Y:S01]  /*ca80*/  IMAD R55, R6, 0x2, R43 ;  /* 0x0000000206377824 */ /* 0x000fe200078e022b */
[----:B------:R-:W-:-:S03]  /*ca90*/  LEA R120, P6, R41, R11, 0x1 ;  /* 0x0000000b29787211 */ /* 0x000fc600078c08ff */
[----:B------:R1:W-:Y:S01]  /*caa0*/  STL [R1+0xe0], R83 ;  /* 0x0000e05301007387 */ /* 0x0003e20000100800 */
[-C--:B------:R-:W-:Y:S01]  /*cab0*/  LEA.HI.X.SX32 R118, R41, R5.reuse, 0x1, P6 ;  /* 0x0000000529767211 */ /* 0x080fe200030f0eff */
[----:B------:R-:W-:Y:S01]  /*cac0*/  IMAD R41, R6, 0x2, R55 ;  /* 0x0000000206297824 */ /* 0x000fe200078e0237 */
[----:B0-----:R-:W-:Y:S01]  /*cad0*/  SHF.R.U32.HI R91, RZ, 0x6, R91 ;  /* 0x00000006ff5b7819 */ /* 0x001fe2000001165b */
[----:B------:R-:W-:Y:S01]  /*cae0*/  STL [R1+0xf4], R120 ;  /* 0x0000f47801007387 */ /* 0x000fe20000100800 */
[----:B-1----:R-:W-:Y:S02]  /*caf0*/  LEA.HI.X.SX32 R83, R79, R5, 0x1, P1 ;  /* 0x000000054f537211 */ /* 0x002fe400008f0eff */
[----:B------:R-:W-:-:S03]  /*cb00*/  LEA R79, P1, R75, R11, 0x1 ;  /* 0x0000000b4b4f7211 */ /* 0x000fc600078208ff */
[----:B------:R-:W-:Y:S01]  /*cb10*/  STL [R1+0xe8], R83 ;  /* 0x0000e85301007387 */ /* 0x000fe20000100800 */
[----:B------:R-:W-:-:S03]  /*cb20*/  LEA.HI.X.SX32 R75, R75, R5, 0x1, P1 ;  /* 0x000000054b4b7211 */ /* 0x000fc600008f0eff */
[----:B------:R0:W-:Y:S02]  /*cb30*/  STL [R1+0xfc], R79 ;  /* 0x0000fc4f01007387 */ /* 0x0001e40000100800 */
[----:B0-----:R-:W-:-:S05]  /*cb40*/  LEA R79, P6, R51, R11, 0x1 ;  /* 0x0000000b334f7211 */ /* 0x001fca00078c08ff */
        /* <DEDUP_REMOVED lines=14> */
[----:B------:R-:W-:Y:S01]  /*cc30*/  STL [R1+0x108], R75 ;  /* 0x0001084b01007387 */ /* 0x000fe20000100800 */
[----:B------:R-:W-:Y:S02]  /*cc40*/  LEA.HI.X.SX32 R67, R67, R5, 0x1, P1 ;  /* 0x0000000543437211 */ /* 0x000fe400008f0eff */
[C---:B------:R-:W-:Y:S01]  /*cc50*/  LEA R95, P1, R63.reuse, R11, 0x1 ;  /* 0x0000000b3f5f7211 */ /* 0x040fe200078208ff */
[----:B------:R0:W-:Y:S03]  /*cc60*/  STL [R1+0x11c], R71 ;  /* 0x00011c4701007387 */ /* 0x0001e60000100800 */
[----:B------:R-:W-:Y:S02]  /*cc70*/  LEA.HI.X.SX32 R87, R63, R5, 0x1, P1 ;  /* 0x000000053f577211 */ /* 0x000fe400008f0eff */
[----:B------:R-:W-:-:S04]  /*cc80*/  LEA R63, P1, R59, R11, 0x1 ;  /* 0x0000000b3b3f7211 */ /* 0x000fc800078208ff */
[----:B------:R-:W-:Y:S02]  /*cc90*/  LEA.HI.X.SX32 R59, R59, R5, 0x1, P1 ;  /* 0x000000053b3b7211 */ /* 0x000fe400008f0eff */
[-C--:B0-----:R-:W-:Y:S02]  /*cca0*/  LEA R71, P6, R47, R11.reuse, 0x1 ;  /* 0x0000000b2f477211 */ /* 0x081fe400078c08ff */
[----:B------:R-:W-:-:S03]  /*ccb0*/  LEA R98, P1, R55, R11, 0x1 ;  /* 0x0000000b37627211 */ /* 0x000fc600078208ff */
[----:B------:R-:W-:Y:S01]  /*ccc0*/  STL [R1+0x124], R71 ;  /* 0x0001244701007387 */ /* 0x000fe20000100800 */
[----:B------:R-:W-:Y:S02]  /*ccd0*/  LEA.HI.X.SX32 R96, R55, R5, 0x1, P1 ;  /* 0x0000000537607211 */ /* 0x000fe400008f0eff */
[C---:B------:R-:W-:Y:S01]  /*cce0*/  LEA R55, P1, R51.reuse, R11, 0x1 ;  /* 0x0000000b33377211 */ /* 0x040fe200078208ff */
[----:B------:R-:W-:Y:S03]  /*ccf0*/  STL [R1+0x110], R122 ;  /* 0x0001107a01007387 */ /* 0x000fe60000100800 */
[-C--:B------:R-:W-:Y:S01]  /*cd00*/  LEA.HI.X.SX32 R51, R51, R5.reuse, 0x1, P1 ;  /* 0x0000000533337211 */ /* 0x080fe200008f0eff */
[----:B------:R0:W-:Y:S02]  /*cd10*/  STL [R1+0x118], R67 ;  /* 0x0001184301007387 */ /* 0x0001e40000100800 */
[----:B0-----:R-:W-:Y:S01]  /*cd20*/  LEA.HI.X.SX32 R67, R47, R5, 0x1, P6 ;  /* 0x000000052f437211 */ /* 0x001fe200030f0eff */
[----:B------:R-:W-:Y:S01]  /*cd30*/  IMAD R47, R6, 0x2, R8 ;  /* 0x00000002062f7824 */ /* 0x000fe200078e0208 */
[----:B------:R-:W-:-:S03]  /*cd40*/  LEA R128, P6, R45, R11, 0x1 ;  /* 0x0000000b2d807211 */ /* 0x000fc600078c08ff */
[----:B------:R-:W-:Y:S01]  /*cd50*/  STL [R1+0x120], R67 ;  /* 0x0001204301007387 */ /* 0x000fe20000100800 */
[----:B------:R-:W-:Y:S01]  /*cd60*/  LEA.HI.X.SX32 R126, R45, R5, 0x1, P6 ;  /* 0x000000052d7e7211 */ /* 0x000fe200030f0eff */
[----:B------:R-:W-:Y:S01]  /*cd70*/  IMAD R45, R6, 0x2, R47 ;  /* 0x00000002062d7824 */ /* 0x000fe200078e022f */
[C---:B------:R-:W-:Y:S01]  /*cd80*/  LEA R102, P1, R47.reuse, R11, 0x1 ;  /* 0x0000000b2f667211 */ /* 0x040fe200078208ff */
[----:B------:R-:W-:Y:S03]  /*cd90*/  STL [R1+0x12c], R95 ;  /* 0x00012c5f01007387 */ /* 0x000fe60000100800 */
[----:B------:R-:W-:Y:S01]  /*cda0*/  LEA.HI.X.SX32 R100, R47, R5, 0x1, P1 ;  /* 0x000000052f647211 */ /* 0x000fe200008f0eff */
[----:B------:R-:W-:Y:S04]  /*cdb0*/  STL [R1+0x134], R128 ;  /* 0x0001348001007387 */ /* 0x000fe80000100800 */
[----:B------:R0:W-:Y:S04]  /*cdc0*/  STL [R1+0x13c], R63 ;  /* 0x00013c3f01007387 */ /* 0x0001e80000100800 */
[----:B------:R-:W-:Y:S01]  /*cdd0*/  STL [R1+0x128], R87 ;  /* 0x0001285701007387 */ /* 0x000fe20000100800 */
[----:B0-----:R-:W-:-:S05]  /*cde0*/  LEA R63, P6, R43, R11, 0x1 ;  /* 0x0000000b2b3f7211 */ /* 0x001fca00078c08ff */
[----:B------:R-:W-:Y:S04]  /*cdf0*/  STL [R1+0x144], R63 ;  /* 0x0001443f01007387 */ /* 0x000fe80000100800 */
[----:B------:R-:W-:Y:S04]  /*ce00*/  STL [R1+0x130], R126 ;  /* 0x0001307e01007387 */ /* 0x000fe80000100800 */
        /* <DEDUP_REMOVED lines=26> */
[----:B------:R-:W-:Y:S01]  /*cfb0*/  STL [R1+0x174], R136 ;  /* 0x0001748801007387 */ /* 0x000fe20000100800 */
[----:B------:R-:W-:-:S03]  /*cfc0*/  ISETP.NE.U32.AND P1, PT, R2, RZ, PT ;  /* 0x000000ff0200720c */ /* 0x000fc60003f25070 */
[----:B------:R0:W-:Y:S04]  /*cfd0*/  STL [R1+0x17c], R47 ;  /* 0x00017c2f01007387 */ /* 0x0001e80000100800 */
[----:B------:R-:W-:Y:S01]  /*cfe0*/  STL [R1+0x168], R100 ;  /* 0x0001686401007387 */ /* 0x000fe20000100800 */
[-C--:B0-----:R-:W-:Y:S02]  /*cff0*/  LEA R47, P6, R41, R11.reuse, 0x1 ;  /* 0x0000000b292f7211 */ /* 0x081fe400078c08ff */
[----:B------:R-:W-:Y:S02]  /*d000*/  LEA R11, P3, R45, R11, 0x1 ;  /* 0x0000000b2d0b7211 */ /* 0x000fe400078608ff */
[-C--:B------:R-:W-:Y:S01]  /*d010*/  LEA.HI.X.SX32 R41, R41, R5.reuse, 0x1, P6 ;  /* 0x0000000529297211 */ /* 0x080fe200030f0eff */
[----:B------:R-:W-:Y:S01]  /*d020*/  STL [R1+0x184], R47 ;  /* 0x0001842f01007387 */ /* 0x000fe20000100800 */
[----:B------:R-:W-:-:S02]  /*d030*/  LEA.HI.X.SX32 R5, R45, R5, 0x1, P3 ;  /* 0x000000052d057211 */ /* 0x000fc400018f0eff */
[----:B------:R-:W-:Y:S01]  /*d040*/  ISETP.GT.U32.AND P6, PT, R9, R40, PT ;  /* 0x000000280900720c */ /* 0x000fe20003fc4070 */
[----:B------:R-:W-:Y:S04]  /*d050*/  STL [R1+0x170], R134 ;  /* 0x0001708601007387 */ /* 0x000fe80000100800 */
[----:B------:R-:W-:Y:S04]  /*d060*/  STL [R1+0x178], R43 ;  /* 0x0001782b01007387 */ /* 0x000fe80000100800 */
[----:B------:R-:W-:Y:S04]  /*d070*/  STL [R1+0x18c], R104 ;  /* 0x00018c6801007387 */ /* 0x000fe80000100800 */
[----:B------:R-:W-:Y:S04]  /*d080*/  STL [R1+0x180], R41 ;  /* 0x0001802901007387 */ /* 0x000fe80000100800 */
[----:B------:R0:W-:Y:S04]  /*d090*/  STL [R1+0x194], R11 ;  /* 0x0001940b01007387 */ /* 0x0001e80000100800 */
[----:B------:R-:W-:Y:S04]  /*d0a0*/  STL [R1+0x188], R59 ;  /* 0x0001883b01007387 */ /* 0x000fe80000100800 */
[----:B------:R1:W-:Y:S01]  /*d0b0*/  STL [R1+0x190], R5 ;  /* 0x0001900501007387 */ /* 0x0003e20000100800 */
[----:B0-----:R-:W-:Y:S01]  /*d0c0*/  SGXT.U32 R11, R91, 0x1 ;  /* 0x000000015b0b781a */ /* 0x001fe20000000000 */
[----:B-1----:R-:W-:Y:S01]  /*d0d0*/  IMAD R5, R2, R7, RZ ;  /* 0x0000000702057224 */ /* 0x002fe200078e02ff */
[----:B--2---:R-:W-:Y:S06]  /*d0e0*/  BRA.U UP0, `(.L_x_5) ;  /* 0x0000000100187547 */ /* 0x004fec000b800000 */
[----:B------:R-:W-:Y:S01]  /*d0f0*/  ELECT P3, URZ, PT ;  /* 0x0000000000ff782f */ /* 0x000fe20003860000 */
[----:B------:R-:W-:Y:S01]  /*d100*/  IMAD.MOV.U32 R8, RZ, RZ, 0x1 ;  /* 0x00000001ff087424 */ /* 0x000fe200078e00ff */
[----:B------:R-:W-:Y:S01]  /*d110*/  UMOV UR5, 0x40 ;  /* 0x0000004000057882 */ /* 0x000fe20000000000 */
[----:B------:R-:W-:Y:S01]  /*d120*/  UVIRTCOUNT.DEALLOC.SMPOOL 0x80 ;  /* 0x000000800000784c */ /* 0x000fe20000000000 */
[----:B------:R-:W-:-:S09]  /*d130*/  ULEA UR5, UR4, UR5, 0x18 ;  /* 0x0000000504057291 */ /* 0x000fd2000f8ec0ff */
[----:B------:R0:W-:Y:S03]  /*d140*/  @P3 STS.U8 [UR5], R8 ;  /* 0x00000008ff003988 */ /* 0x0001e60008000005 */
.L_x_5:
[----:B------:R-:W-:Y:S01]  /*d150*/  UIADD3 UR11, UPT, UPT, UR7, UR11, URZ ;  /* 0x0000000b070b7290 */ /* 0x000fe2000fffe0ff */
[----:B0-----:R-:W-:Y:S01]  /*d160*/  VIADD R8, R3, 0x7f ;  /* 0x0000007f03087836 */ /* 0x001fe20000000000 */
[----:B------:R-:W-:Y:S01]  /*d170*/  VOTEU.ALL UP1, P1 ;  /* 0x0000000000ff7886 */ /* 0x000fe20000820000 */
[----:B------:R-:W-:Y:S01]  /*d180*/  UIADD3 UR8, UPT, UPT, UR10, 0x28000, URZ ;  /* 0x000280000a087890 */ /* 0x000fe2000fffe0ff */
[----:B------:R-:W-:Y:S01]  /*d190*/  @!P0 IMAD.MOV R31, RZ, RZ, -R31 ;  /* 0x000000ffff1f8224 */ /* 0x000fe200078e0a1f */
[----:B------:R-:W-:Y:S01]  /*d1a0*/  VOTEU.ALL UP2, P1 ;  /* 0x0000000000ff7886 */ /* 0x000fe20000840000 */
[----:B------:R-:W-:Y:S01]  /*d1b0*/  ISETP.GT.AND P0, PT, R8, 0x7f, PT ;  /* 0x0000007f0800780c */ /* 0x000fe20003f04270 */
[----:B------:R-:W-:Y:S01]  /*d1c0*/  @!P2 IMAD.MOV R32, RZ, RZ, -R32 ;  /* 0x000000ffff20a224 */ /* 0x000fe200078e0a20 */
[----:B------:R0:W-:Y:S01]  /*d1d0*/  STL.64 [R1+0xe50], R68 ;  /* 0x000e504401007387 */ /* 0x0001e20000100a00 */
[----:B------:R-:W-:Y:S01]  /*d1e0*/  @!P6 IMAD.IADD R40, R40, 0x1, -R9 ;  /* 0x000000012828e824 */ /* 0x000fe200078e0a09 */
[----:B------:R-:W-:Y:S01]  /*d1f0*/  ISETP.GE.AND P3, PT, R0, RZ, PT ;  /* 0x000000ff0000720c */ /* 0x000fe20003f66270 */
[----:B------:R-:W-:Y:S01]  /*d200*/  @!P4 IMAD.MOV R33, RZ, RZ, -R33 ;  /* 0x000000ffff21c224 */ /* 0x000fe200078e0a21 */
[----:B------:R-:W-:Y:S01]  /*d210*/  STTM.16dp32bit_t0_t15.x128 tmem[UR11], RZ ;  /* 0x000000ff000079ed */ /* 0x000fe20008b8000b */
[----:B------:R-:W-:Y:S01]  /*d220*/  STTM.16dp32bit_t16_t31.x128 tmem[UR11+0x80], RZ ;  /* 0x000080ff000079ed */ /* 0x000fe20008ba000b */
[----:B------:R-:W1:Y:S01]  /*d230*/  FENCE.VIEW.ASYNC.T ;  /* 0x00000000000073c6 */ /* 0x000e620000000200 */
[----:B------:R-:W-:-:S04]  /*d240*/  @!UP1 UIADD3 UR4, UPT, UPT, -UR6, 0x100000, URZ ;  /* 0x0010000006049890 */ /* 0x000fc8000fffe1ff */
[----:B------:R-:W-:Y:S02]  /*d250*/  @!UP1 USHF.L.U32 UR5, UR4, 0xb, URZ ;  /* 0x0000000b04059899 */ /* 0x000fe400080006ff */
[----:B------:R-:W-:Y:S01]  /*d260*/  @!UP1 USHF.L.U32 UR4, UR4, 0x1, URZ ;  /* 0x0000000104049899 */ /* 0x000fe200080006ff */
[----:B-1----:R-:W-:Y:S01]  /*d270*/  BAR.SYNC.DEFER_BLOCKING 0x0 ;  /* 0x0000000000007b1d */ /* 0x002fe20000010000 */
[-C--:B------:R-:W-:Y:S02]  /*d280*/  ISETP.LT.AND P2, PT, R11, R3.reuse, P0 ;  /* 0x000000030b00720c */ /* 0x080fe40000741270 */
[C---:B------:R-:W-:Y:S01]  /*d290*/  LEA R8, P6, R5.reuse, UR14, 0x1 ;  /* 0x0000000e05087c11 */ /* 0x040fe2000f8c08ff */
[----:B------:R-:W-:Y:S01]  /*d2a0*/  @!P5 IMAD.MOV R34, RZ, RZ, -R34 ;  /* 0x000000ffff22d224 */ /* 0x000fe200078e0a22 */
[----:B------:R-:W-:Y:S01]  /*d2b0*/  PRMT R2, RZ, 0x7610, R2 ;  /* 0x00007610ff027816 */ /* 0x000fe20000000002 */
[----:B------:R-:W1:Y:S01]  /*d2c0*/  LDCU UR9, c[0x0][0x3b0] ;  /* 0x00007600ff0977ac */ /* 0x000e620008000800 */
[----:B0-----:R-:W2:Y:S01]  /*d2d0*/  LDL.LU R69, [R1+0x254] ;  /* 0x0002540001457983 */ /* 0x001ea20000300800 */
[----:B------:R-:W-:Y:S01]  /*d2e0*/  LEA.HI.X.SX32 R5, R5, UR15, 0x1, P6 ;  /* 0x0000000f05057c11 */ /* 0x000fe2000b0f0eff */
[----:B------:R-:W-:Y:S01]  /*d2f0*/  @!P3 IMAD.MOV R40, RZ, RZ, -R40 ;  /* 0x000000ffff28b224 */ /* 0x000fe200078e0a28 */
[----:B------:R-:W-:Y:S01]  /*d300*/  PRMT R79, RZ, 0x7610, R79 ;  /* 0x00007610ff4f7816 */ /* 0x000fe2000000004f */
[----:B------:R-:W-:Y:S01]  /*d310*/  STL.64 [R1+0xe48], R64 ;  /* 0x000e484001007387 */ /* 0x000fe20000100a00 */
[----:B------:R-:W-:Y:S01]  /*d320*/  PRMT R83, RZ, 0x7610, R83 ;  /* 0x00007610ff537816 */ /* 0x000fe20000000053 */
[----:B------:R-:W0:Y:S02]  /*d330*/  LDCU UR15, c[0x0][0x3b0] ;  /* 0x00007600ff0f77ac */ /* 0x000e240008000800 */
[----:B------:R-:W-:Y:S01]  /*d340*/  STL.64 [R1+0xe40], R60 ;  /* 0x000e403c01007387 */ /* 0x000fe20000100a00 */
[----:B------:R-:W-:Y:S01]  /*d350*/  PRMT R71, RZ, 0x7610, R71 ;  /* 0x00007610ff477816 */ /* 0x000fe20000000047 */
[----:B------:R-:W3:Y:S02]  /*d360*/  LDCU UR19, c[0x0][0x3b0] ;  /* 0x00007600ff1377ac */ /* 0x000ee40008000800 */
[----:B------:R-:W-:Y:S01]  /*d370*/  STL.64 [R1+0xe38], R56 ;  /* 0x000e383801007387 */ /* 0x000fe20000100a00 */
[----:B------:R-:W-:Y:S01]  /*d380*/  PRMT R75, RZ, 0x7610, R75 ;  /* 0x00007610ff4b7816 */ /* 0x000fe2000000004b */
[----:B------:R-:W4:Y:S02]  /*d390*/  LDCU UR23, c[0x0][0x3b0] ;  /* 0x00007600ff1777ac */ /* 0x000f240008000800 */
[----:B------:R-:W0:Y:S02]  /*d3a0*/  FENCE.VIEW.ASYNC.S ;  /* 0x00000000000073c6 */ /* 0x000e240000000000 */
[----:B0-----:R0:W1:Y:S02]  /*d3b0*/  @!UP2 SYNCS.EXCH.64 URZ, [UR8], UR4 ;  /* 0x0000000408ffa5b2 */ /* 0x0010640008000100 */
[----:B------:R-:W-:Y:S01]  /*d3c0*/  STL [R1+0xe30], R17 ;  /* 0x000e301101007387 */ /* 0x000fe20000100800 */
[----:B------:R-:W-:Y:S01]  /*d3d0*/  PRMT R51, RZ, 0x7610, R51 ;  /* 0x00007610ff337816 */ /* 0x000fe20000000033 */
[----:B------:R-:W0:Y:S02]  /*d3e0*/  LDCU UR29, c[0x0][0x3b0] ;  /* 0x00007600ff1d77ac */ /* 0x000e240008000800 */
[----:B------:R0:W-:Y:S01]  /*d3f0*/  STL.64 [R1+0xe28], R52 ;  /* 0x000e283401007387 */ /* 0x0001e20000100a00 */
[----:B------:R-:W-:Y:S01]  /*d400*/  PRMT R55, RZ, 0x7610, R55 ;  /* 0x00007610ff377816 */ /* 0x000fe20000000037 */
[----:B------:R-:W1:Y:S02]  /*d410*/  LDCU UR33, c[0x0][0x3b0] ;  /* 0x00007600ff2177ac */ /* 0x000e640008000800 */
[----:B------:R0:W-:Y:S01]  /*d420*/  STL.64 [R1+0xe20], R48 ;  /* 0x000e203001007387 */ /* 0x0001e20000100a00 */
[----:B------:R-:W-:Y:S01]  /*d430*/  PRMT R47, RZ, 0x7610, R47 ;  /* 0x00007610ff2f7816 */ /* 0x000fe2000000002f */
[----:B------:R-:W2:Y:S02]  /*d440*/  LDCU UR37, c[0x0][0x3b0] ;  /* 0x00007600ff2577ac */ /* 0x000ea40008000800 */
[----:B------:R1:W-:Y:S01]  /*d450*/  STL.64 [R1+0xe18], R38 ;  /* 0x000e182601007387 */ /* 0x0003e20000100a00 */
[----:B------:R-:W-:Y:S01]  /*d460*/  PRMT R91, RZ, 0x7610, R91 ;  /* 0x00007610ff5b7816 */ /* 0x000fe2000000005b */
[----:B0-----:R-:W0:Y:S01]  /*d470*/  LDCU UR4, c[0x0][0x39c] ;  /* 0x00007380ff0477ac */ /* 0x001e220008000800 */
[----:B------:R-:W-:Y:S01]  /*d480*/  LOP3.LUT R52, R4, 0x8, RZ, 0xfc, !PT ;  /* 0x0000000804347812 */ /* 0x000fe200078efcff */
[----:B------:R-:W-:Y:S01]  /*d490*/  @P2 IMAD.MOV.U32 R53, RZ, RZ, R140 ;  /* 0x000000ffff352224 */ /* 0x000fe200078e008c */
[----:B------:R-:W-:Y:S01]  /*d4a0*/  STL.64 [R1+0xe10], R24 ;  /* 0x000e101801007387 */ /* 0x000fe20000100a00 */
[----:B------:R-:W-:Y:S01]  /*d4b0*/  PRMT R63, RZ, 0x7610, R63 ;  /* 0x00007610ff3f7816 */ /* 0x000fe2000000003f */
[----:B------:R-:W0:Y:S01]  /*d4c0*/  LDCU UR5, c[0x0][0x3b0] ;  /* 0x00007600ff0577ac */ /* 0x000e220008000800 */
[----:B------:R-:W-:Y:S01]  /*d4d0*/  PRMT R48, RZ, 0x7610, R48 ;  /* 0x00007610ff307816 */ /* 0x000fe20000000030 */
[----:B------:R-:W-:Y:S01]  /*d4e0*/  STL.64 [R1+0xe08], R22 ;  /* 0x000e081601007387 */ /* 0x000fe20000100a00 */
[----:B------:R-:W-:Y:S01]  /*d4f0*/  ISETP.LT.AND P6, PT, R52, R3, P0 ;  /* 0x000000033400720c */ /* 0x000fe200007c1270 */
[----:B------:R-:W-:Y:S01]  /*d500*/  @P2 IMAD.MOV.U32 R52, RZ, RZ, R141 ;  /* 0x000000ffff342224 */ /* 0x000fe200078e008d */
[----:B------:R-:W-:Y:S01]  /*d510*/  PRMT R67, RZ, 0x7610, R67 ;  /* 0x00007610ff437816 */ /* 0x000fe20000000043 */
[----:B-1----:R-:W-:Y:S01]  /*d520*/  BAR.SYNC.DEFER_BLOCKING 0x0 ;  /* 0x0000000000007b1d */ /* 0x002fe20000010000 */
[----:B------:R-:W-:-:S02]  /*d530*/  PRMT R49, RZ, 0x7610, R49 ;  /* 0x00007610ff317816 */ /* 0x000fc40000000031 */
[----:B------:R-:W-:Y:S02]  /*d540*/  PRMT R41, RZ, 0x7610, R41 ;  /* 0x00007610ff297816 */ /* 0x000fe40000000029 */
[----:B------:R-:W-:Y:S01]  /*d550*/  PRMT R43, RZ, 0x7610, R43 ;  /* 0x00007610ff2b7816 */ /* 0x000fe2000000002b */
[----:B------:R-:W1:Y:S01]  /*d560*/  LDCU UR41, c[0x0][0x3b0] ;  /* 0x00007600ff2977ac */ /* 0x000e620008000800 */
[----:B------:R-:W-:Y:S01]  /*d570*/  STL.64 [R1+0xe00], R20 ;  /* 0x000e001401007387 */ /* 0x000fe20000100a00 */
[----:B------:R-:W-:Y:S01]  /*d580*/  PRMT R11, RZ, 0x7610, R11 ;  /* 0x00007610ff0b7816 */ /* 0x000fe2000000000b */
[----:B------:R-:W0:Y:S02]  /*d590*/  LDCU UR45, c[0x0][0x3b0] ;  /* 0x00007600ff2d77ac */ /* 0x000e240008000800 */
[----:B------:R-:W-:Y:S01]  /*d5a0*/  STL.64 [R1+0xdf8], R18 ;  /* 0x000df81201007387 */ /* 0x000fe20000100a00 */
[----:B------:R-:W-:Y:S01]  /*d5b0*/  PRMT R45, RZ, 0x7610, R45 ;  /* 0x00007610ff2d7816 */ /* 0x000fe2000000002d */
[----:B------:R-:W0:Y:S02]  /*d5c0*/  LDCU UR49, c[0x0][0x3b0] ;  /* 0x00007600ff3177ac */ /* 0x000e240008000800 */
[----:B------:R-:W-:Y:S01]  /*d5d0*/  STL [R1+0xdf0], R16 ;  /* 0x000df01001007387 */ /* 0x000fe20000100800 */
[----:B------:R-:W0:Y:S03]  /*d5e0*/  LDCU UR53, c[0x0][0x3b0] ;  /* 0x00007600ff3577ac */ /* 0x000e260008000800 */
[----:B------:R-:W-:Y:S01]  /*d5f0*/  STL.64 [R1+0xde8], R14 ;  /* 0x000de80e01007387 */ /* 0x000fe20000100a00 */
[----:B------:R-:W0:Y:S03]  /*d600*/  LDCU UR57, c[0x0][0x3b0] ;  /* 0x00007600ff3977ac */ /* 0x000e260008000800 */
[----:B------:R1:W3:Y:S01]  /*d610*/  @P2 LDG.E.U16 R48, desc[UR24][R52.64] ;  /* 0x0000001834302981 */ /* 0x0002e2000c1e1500 */
[----:B------:R-:W0:Y:S03]  /*d620*/  LDCU UR61, c[0x0][0x3b0] ;  /* 0x00007600ff3d77ac */ /* 0x000e260008000800 */
[----:B------:R-:W-:Y:S01]  /*d630*/  STL.64 [R1+0xde0], R12 ;  /* 0x000de00c01007387 */ /* 0x000fe20000100a00 */
[----:B------:R-:W0:Y:S03]  /*d640*/  LDCU UR65, c[0x0][0x3b0] ;  /* 0x00007600ff4177ac */ /* 0x000e260008000800 */
[----:B------:R-:W-:Y:S01]  /*d650*/  STL [R1+0xdd8], R26 ;  /* 0x000dd81a01007387 */ /* 0x000fe20000100800 */
[----:B-1----:R-:W-:Y:S01]  /*d660*/  LOP3.LUT R52, R4, 0x10, RZ, 0xfc, !PT ;  /* 0x0000001004347812 */ /* 0x002fe200078efcff */
[----:B------:R-:W-:-:S02]  /*d670*/  @P6 IMAD.MOV.U32 R53, RZ, RZ, R148 ;  /* 0x000000ffff356224 */ /* 0x000fc400078e0094 */
[----:B------:R-:W-:Y:S01]  /*d680*/  STL.64 [R1+0xdd0], R28 ;  /* 0x000dd01c01007387 */ /* 0x000fe20000100a00 */
[----:B------:R-:W1:Y:S01]  /*d690*/  LDCU UR12, c[0x0][0x3b0] ;  /* 0x00007600ff0c77ac */ /* 0x000e620008000800 */
[----:B------:R-:W-:Y:S01]  /*d6a0*/  ISETP.LT.AND P2, PT, R52, R3, P0 ;  /* 0x000000033400720c */ /* 0x000fe20000741270 */
[----:B------:R-:W-:Y:S01]  /*d6b0*/  @P6 IMAD.MOV.U32 R52, RZ, RZ, R149 ;  /* 0x000000ffff346224 */ /* 0x000fe200078e0095 */
[----:B------:R-:W-:Y:S01]  /*d6c0*/  STL.64 [R1+0xdc8], R30 ;  /* 0x000dc81e01007387 */ /* 0x000fe20000100a00 */
[----:B------:R-:W0:Y:S03]  /*d6d0*/  LDCU UR16, c[0x0][0x3b0] ;  /* 0x00007600ff1077ac */ /* 0x000e260008000800 */
[----:B------:R-:W-:Y:S01]  /*d6e0*/  STL [R1+0xc48], R0 ;  /* 0x000c480001007387 */ /* 0x000fe20000100800 */
        /* <DEDUP_REMOVED lines=9> */
[----:B------:R-:W4:Y:S01]  /*d780*/  @P6 LDG.E.U16 R49, desc[UR24][R52.64] ;  /* 0x0000001834316981 */ /* 0x000f22000c1e1500 */
        /* <DEDUP_REMOVED lines=9> */
[----:B------:R-:W4:Y:S01]  /*d820*/  LDL.LU R65, [R1+0x258] ;  /* 0x0002580001417983 */ /* 0x000f220000300800 */
[----:B------:R-:W0:Y:S01]  /*d830*/  LDCU UR62, c[0x0][0x3b0] ;  /* 0x00007600ff3e77ac */ /* 0x000e220008000800 */
        /* <DEDUP_REMOVED lines=29> */
[----:B--2---:R-:W-:Y:S01]  /*da10*/  ISETP.GE.AND P3, PT, R69, RZ, PT ;  /* 0x000000ff4500720c */ /* 0x004fe20003f66270 */
[----:B---3--:R2:W-:Y:S04]  /*da20*/  STL [R1+0x598], R48 ;  /* 0x0005983001007387 */ /* 0x0085e80000100800 */
[----:B------:R-:W-:Y:S04]  /*da30*/  STL [R1+0xb2c], R149 ;  /* 0x000b2c9501007387 */ /* 0x000fe80000100800 */
[----:B------:R-:W-:Y:S04]  /*da40*/  STL [R1+0xb28], R148 ;  /* 0x000b289401007387 */ /* 0x000fe80000100800 */
[----:B------:R-:W3:Y:S04]  /*da50*/  LDL R60, [R1+0x38] ;  /* 0x00003800013c7983 */ /* 0x000ee80000100800 */
[----:B------:R-:W3:Y:S01]  /*da60*/  LDL R61, [R1+0x3c] ;  /* 0x00003c00013d7983 */ /* 0x000ee20000100800 */
[----:B------:R-:W-:Y:S01]  /*da70*/  PRMT R39, RZ, 0x7610, R39 ;  /* 0x00007610ff277816 */ /* 0x000fe20000000027 */
[----:B------:R-:W-:-:S02]  /*da80*/  @P2 IMAD.MOV.U32 R68, RZ, RZ, R157 ;  /* 0x000000ffff442224 */ /* 0x000fc400078e009d */
[----:B------:R-:W-:Y:S01]  /*da90*/  @P2 IMAD.MOV.U32 R69, RZ, RZ, R156 ;  /* 0x000000ffff452224 */ /* 0x000fe200078e009c */
[----:B--2---:R-:W-:Y:S01]  /*daa0*/  LOP3.LUT R48, R4, 0x18, RZ, 0xfc, !PT ;  /* 0x0000001804307812 */ /* 0x004fe200078efcff */
[----:B------:R-:W2:Y:S04]  /*dab0*/  LDL R56, [R1+0x18] ;  /* 0x0000180001387983 */ /* 0x000ea80000100800 */
[----:B------:R-:W2:Y:S01]  /*dac0*/  @P2 LDG.E.U16 R39, desc[UR24][R68.64] ;  /* 0x0000001844272981 */ /* 0x000ea2000c1e1500 */
[-C--:B------:R-:W-:Y:S02]  /*dad0*/  ISETP.LT.AND P4, PT, R48, R3.reuse, P0 ;  /* 0x000000033000720c */ /* 0x080fe40000781270 */
[----:B------:R-:W-:Y:S01]  /*dae0*/  LOP3.LUT R48, R4, 0x28, RZ, 0xfc, !PT ;  /* 0x0000002804307812 */ /* 0x000fe200078efcff */
[----:B------:R-:W2:Y:S03]  /*daf0*/  LDL R57, [R1+0x1c] ;  /* 0x00001c0001397983 */ /* 0x000ea60000100800 */
[----:B------:R-:W-:Y:S01]  /*db00*/  ISETP.LT.AND P6, PT, R48, R3, P0 ;  /* 0x000000033000720c */ /* 0x000fe200007c1270 */
[----:B----4-:R4:W-:Y:S01]  /*db10*/  STL [R1+0x594], R49 ;  /* 0x0005943101007387 */ /* 0x0109e20000100800 */
[----:B------:R-:W-:-:S03]  /*db20*/  PRMT R25, RZ, 0x7610, R25 ;  /* 0x00007610ff197816 */ /* 0x000fc60000000019 */
[----:B------:R-:W2:Y:S02]  /*db30*/  LDL R48, [R1+0x58] ;  /* 0x0000580001307983 */ /* 0x000ea40000100800 */
[----:B------:R-:W-:Y:S01]  /*db40*/  @P4 IMAD.MOV.U32 R64, RZ, RZ, R165 ;  /* 0x000000ffff404224 */ /* 0x000fe200078e00a5 */
[----:B------:R-:W-:Y:S01]  /*db50*/  PRMT R24, RZ, 0x7610, R24 ;  /* 0x00007610ff187816 */ /* 0x000fe20000000018 */
[----:B------:R-:W2:Y:S01]  /*db60*/  LDL R52, [R1+0x78] ;  /* 0x0000780001347983 */ /* 0x000ea20000100800 */
[----:B----4-:R-:W-:-:S03]  /*db70*/  LOP3.LUT R49, R4, 0x20, RZ, 0xfc, !PT ;  /* 0x0000002004317812 */ /* 0x010fc600078efcff */
[----:B------:R-:W4:Y:S01]  /*db80*/  LDL R53, [R1+0x7c] ;  /* 0x00007c0001357983 */ /* 0x000f220000100800 */
[----:B------:R-:W-:-:S03]  /*db90*/  ISETP.LT.AND P5, PT, R49, R3, P0 ;  /* 0x000000033100720c */ /* 0x000fc600007a1270 */
[----:B------:R-:W4:Y:S01]  /*dba0*/  LDL R49, [R1+0x5c] ;  /* 0x00005c0001317983 */ /* 0x000f220000100800 */
[----:B------:R-:W-:Y:S01]  /*dbb0*/  ISETP.GE.AND P2, PT, R65, RZ, PT ;  /* 0x000000ff4100720c */ /* 0x000fe20003f46270 */
[----:B------:R-:W-:-:S05]  /*dbc0*/  @P4 IMAD.MOV.U32 R65, RZ, RZ, R164 ;  /* 0x000000ffff414224 */ /* 0x000fca00078e00a4 */
[----:B------:R-:W4:Y:S01]  /*dbd0*/  @P4 LDG.E.U16 R25, desc[UR24][R64.64] ;  /* 0x0000001840194981 */ /* 0x000f22000c1e1500 */
[----:B---3--:R-:W-:-:S04]  /*dbe0*/  @P6 LOP3.LUT R61, R61, R60, RZ, 0x3c, !PT ;  /* 0x0000003c3d3d6212 */ /* 0x008fc800078e3cff */
[----:B------:R-:W-:-:S04]  /*dbf0*/  @P6 LOP3.LUT R60, R61, R60, RZ, 0x3c, !PT ;  /* 0x0000003c3d3c6212 */ /* 0x000fc800078e3cff */
[----:B------:R-:W-:-:S05]  /*dc00*/  @P6 LOP3.LUT R61, R61, R60, RZ, 0x3c, !PT ;  /* 0x0000003c3d3d6212 */ /* 0x000fca00078e3cff */
[----:B------:R-:W3:Y:S04]  /*dc10*/  @P6 LDG.E.U16 R24, desc[UR24][R60.64] ;  /* 0x000000183c186981 */ /* 0x000ee8000c1e1500 */
[----:B------:R-:W-:Y:S04]  /*dc20*/  STL [R1+0xb34], R157 ;  /* 0x000b349d01007387 */ /* 0x000fe80000100800 */
[----:B------:R-:W-:Y:S04]  /*dc30*/  STL [R1+0xb30], R156 ;  /* 0x000b309c01007387 */ /* 0x000fe80000100800 */
[----:B------:R-:W3:Y:S01]  /*dc40*/  LDL.LU.64 R68, [R1+0xe50] ;  /* 0x000e500001447983 */ /* 0x000ee20000300a00 */
[----:B--2---:R-:W-:-:S03]  /*dc50*/  @P5 LOP3.LUT R57, R57, R56, RZ, 0x3c, !PT ;  /* 0x0000003839395212 */ /* 0x004fc600078e3cff */
[----:B------:R2:W-:Y:S01]  /*dc60*/  STL [R1+0x590], R39 ;  /* 0x0005902701007387 */ /* 0x0005e20000100800 */
[----:B------:R-:W-:Y:S02]  /*dc70*/  @P5 LOP3.LUT R56, R57, R56, RZ, 0x3c, !PT ;  /* 0x0000003839385212 */ /* 0x000fe400078e3cff */
[----:B--2---:R-:W-:-:S04]  /*dc80*/  LOP3.LUT R39, R4, 0x30, RZ, 0xfc, !PT ;  /* 0x0000003004277812 */ /* 0x004fc800078efcff */
[----:B------:R-:W-:Y:S02]  /*dc90*/  ISETP.LT.AND P4, PT, R39, R3, P0 ;  /* 0x000000032700720c */ /* 0x000fe40000781270 */
[----:B------:R-:W-:Y:S02]  /*dca0*/  PRMT R31, RZ, 0x7610, R31 ;  /* 0x00007610ff1f7816 */ /* 0x000fe4000000001f */
[----:B------:R-:W-:-:S05]  /*dcb0*/  @P5 LOP3.LUT R57, R57, R56, RZ, 0x3c, !PT ;  /* 0x0000003839395212 */ /* 0x000fca00078e3cff */
[----:B------:R-:W2:Y:S04]  /*dcc0*/  @P5 LDG.E.U16 R31, desc[UR24][R56.64] ;  /* 0x00000018381f5981 */ /* 0x000ea8000c1e1500 */
[-C--:B----4-:R-:W-:Y:S01]  /*dcd0*/  @P4 LOP3.LUT R49, R49, R48.reuse, RZ, 0x3c, !PT ;  /* 0x0000003031314212 */ /* 0x090fe200078e3cff */
[----:B------:R-:W-:Y:S03]  /*dce0*/  STL [R1+0xb3c], R165 ;  /* 0x000b3ca501007387 */ /* 0x000fe60000100800 */
[----:B------:R-:W-:Y:S01]  /*dcf0*/  @P4 LOP3.LUT R48, R49, R48, RZ, 0x3c, !PT ;  /* 0x0000003031304212 */ /* 0x000fe200078e3cff */
[----:B------:R-:W-:Y:S01]  /*dd00*/  STL [R1+0xb38], R164 ;  /* 0x000b38a401007387 */ /* 0x000fe20000100800 */
[----:B------:R-:W-:-:S02]  /*dd10*/  PRMT R38, RZ, 0x7610, R38 ;  /* 0x00007610ff267816 */ /* 0x000fc40000000026 */
[----:B------:R-:W-:Y:S01]  /*dd20*/  @P4 LOP3.LUT R49, R49, R48, RZ, 0x3c, !PT ;  /* 0x0000003031314212 */ /* 0x000fe200078e3cff */
[----:B------:R-:W4:Y:S04]  /*dd30*/  LDL.LU.64 R64, [R1+0xe48] ;  /* 0x000e480001407983 */ /* 0x000f280000300a00 */
[----:B------:R0:W-:Y:S04]  /*dd40*/  STL [R1+0x58c], R25 ;  /* 0x00058c1901007387 */ /* 0x0001e80000100800 */
[----:B------:R-:W4:Y:S04]  /*dd50*/  LDL R56, [R1+0x98] ;  /* 0x0000980001387983 */ /* 0x000f280000100800 */
[----:B------:R-:W4:Y:S01]  /*dd60*/  LDL R57, [R1+0x9c] ;  /* 0x00009c0001397983 */ /* 0x000f220000100800 */
[----:B0-----:R-:W-:-:S03]  /*dd70*/  LOP3.LUT R25, R4, 0x38, RZ, 0xfc, !PT ;  /* 0x0000003804197812 */ /* 0x001fc600078efcff */
[----:B------:R-:W4:Y:S01]  /*dd80*/  @P4 LDG.E.U16 R38, desc[UR24][R48.64] ;  /* 0x0000001830264981 */ /* 0x000f22000c1e1500 */
[----:B------:R-:W-:-:S03]  /*dd90*/  ISETP.LT.AND P5, PT, R25, R3, P0 ;  /* 0x000000031900720c */ /* 0x000fc600007a1270 */
[----:B------:R-:W4:Y:S04]  /*dda0*/  LDL.LU.64 R60, [R1+0xe40] ;  /* 0x000e4000013c7983 */ /* 0x000f280000300a00 */
[----:B---3--:R0:W-:Y:S04]  /*ddb0*/  STL [R1+0x584], R24 ;  /* 0x0005841801007387 */ /* 0x0081e80000100800 */
[----:B------:R-:W3:Y:S04]  /*ddc0*/  LDL R25, [R1+0xbc] ;  /* 0x0000bc0001197983 */ /* 0x000ee80000100800 */
[----:B0-----:R-:W3:Y:S01]  /*ddd0*/  LDL R24, [R1+0xb8] ;  /* 0x0000b80001187983 */ /* 0x001ee20000100800 */
[----:B------:R-:W-:-:S04]  /*dde0*/  LOP3.LUT R39, R4, 0x40, RZ, 0xfc, !PT ;  /* 0x0000004004277812 */ /* 0x000fc800078efcff */
[----:B------:R-:W-:Y:S01]  /*ddf0*/  ISETP.LT.AND P6, PT, R39, R3, P0 ;  /* 0x000000032700720c */ /* 0x000fe200007c1270 */
[----:B------:R-:W-:Y:S01]  /*de00*/  @P5 IMAD.MOV.U32 R39, RZ, RZ, R52 ;  /* 0x000000ffff275224 */ /* 0x000fe200078e0034 */
[----:B------:R-:W-:Y:S01]  /*de10*/  PRMT R23, RZ, 0x7610, R23 ;  /* 0x00007610ff177816 */ /* 0x000fe20000000017 */
[----:B--2---:R0:W-:Y:S02]  /*de20*/  STL [R1+0x588], R31 ;  /* 0x0005881f01007387 */ /* 0x0041e40000100800 */
[----:B0-----:R-:W-:-:S04]  /*de30*/  LOP3.LUT R31, R4, 0x48, RZ, 0xfc, !PT ;  /* 0x00000048041f7812 */ /* 0x001fc800078efcff */
[----:B------:R-:W-:Y:S02]  /*de40*/  ISETP.LT.AND P4, PT, R31, R3, P0 ;  /* 0x000000031f00720c */ /* 0x000fe40000781270 */
[----:B------:R-:W-:Y:S02]  /*de50*/  PRMT R29, RZ, 0x7610, R29 ;  /* 0x00007610ff1d7816 */ /* 0x000fe4000000001d */
[-C--:B----4-:R-:W-:Y:S01]  /*de60*/  @P6 LOP3.LUT R57, R57, R56.reuse, RZ, 0x3c, !PT ;  /* 0x0000003839396212 */ /* 0x090fe200078e3cff */
[----:B------:R0:W-:Y:S03]  /*de70*/  STL [R1+0x580], R38 ;  /* 0x0005802601007387 */ /* 0x0001e60000100800 */
[C---:B------:R-:W-:Y:S02]  /*de80*/  @P6 LOP3.LUT R56, R57.reuse, R56, RZ, 0x3c, !PT ;  /* 0x0000003839386212 */ /* 0x040fe400078e3cff */
[----:B------:R-:W-:Y:S01]  /*de90*/  PRMT R17, RZ, 0x7610, R17 ;  /* 0x00007610ff117816 */ /* 0x000fe20000000011 */
[----:B------:R-:W2:Y:S01]  /*dea0*/  LDL R52, [R1+0xd8] ;  /* 0x0000d80001347983 */ /* 0x000ea20000100800 */
[----:B0-----:R-:W-:Y:S01]  /*deb0*/  @P5 IMAD.MOV.U32 R38, RZ, RZ, R53 ;  /* 0x000000ffff265224 */ /* 0x001fe200078e0035 */
[----:B------:R-:W-:-:S02]  /*dec0*/  @P6 LOP3.LUT R57, R57, R56, RZ, 0x3c, !PT ;  /* 0x0000003839396212 */ /* 0x000fc400078e3cff */
[----:B------:R-:W2:Y:S04]  /*ded0*/  LDL R53, [R1+0xdc] ;  /* 0x0000dc0001357983 */ /* 0x000ea80000100800 */
[----:B------:R-:W4:Y:S04]  /*dee0*/  @P5 LDG.E.U16 R23, desc[UR24][R38.64] ;  /* 0x0000001826175981 */ /* 0x000f28000c1e1500 */
[----:B------:R-:W2:Y:S01]  /*def0*/  @P6 LDG.E.U16 R29, desc[UR24][R56.64] ;  /* 0x00000018381d6981 */ /* 0x000ea2000c1e1500 */
[----:B------:R-:W-:-:S03]  /*df00*/  LOP3.LUT R31, R4, 0x50, RZ, 0xfc, !PT ;  /* 0x00000050041f7812 */ /* 0x000fc600078efcff */
[----:B------:R-:W2:Y:S04]  /*df10*/  LDL R48, [R1+0xf8] ;  /* 0x0000f80001307983 */ /* 0x000ea80000100800 */
[----:B------:R-:W2:Y:S01]  /*df20*/  LDL R49, [R1+0xfc] ;  /* 0x0000fc0001317983 */ /* 0x000ea20000100800 */
[----:B---3--:R-:W-:-:S04]  /*df30*/  @P4 LOP3.LUT R25, R25, R24, RZ, 0x3c, !PT ;  /* 0x0000001819194212 */ /* 0x008fc800078e3cff */
[----:B------:R-:W-:-:S04]  /*df40*/  @P4 LOP3.LUT R24, R25, R24, RZ, 0x3c, !PT ;  /* 0x0000001819184212 */ /* 0x000fc800078e3cff */
[----:B------:R-:W-:-:S05]  /*df50*/  @P4 LOP3.LUT R25, R25, R24, RZ, 0x3c, !PT ;  /* 0x0000001819194212 */ /* 0x000fca00078e3cff */
[----:B------:R-:W3:Y:S01]  /*df60*/  @P4 LDG.E.U16 R17, desc[UR24][R24.64] ;  /* 0x0000001818114981 */ /* 0x000ee2000c1e1500 */
[----:B------:R-:W-:-:S03]  /*df70*/  ISETP.LT.AND P5, PT, R31, R3, P0 ;  /* 0x000000031f00720c */ /* 0x000fc600007a1270 */
[----:B----4-:R0:W-:Y:S04]  /*df80*/  STL [R1+0x57c], R23 ;  /* 0x00057c1701007387 */ /* 0x0101e80000100800 */
[----:B------:R-:W4:Y:S04]  /*df90*/  LDL R38, [R1+0x118] ;  /* 0x0001180001267983 */ /* 0x000f280000100800 */
[----:B------:R-:W4:Y:S01]  /*dfa0*/  LDL R39, [R1+0x11c] ;  /* 0x00011c0001277983 */ /* 0x000f220000100800 */
[----:B0-----:R-:W-:-:S03]  /*dfb0*/  LOP3.LUT R23, R4, 0x58, RZ, 0xfc, !PT ;  /* 0x0000005804177812 */ /* 0x001fc600078efcff */
[----:B------:R-:W4:Y:S01]  /*dfc0*/  LDL.LU.64 R56, [R1+0xe38] ;  /* 0x000e380001387983 */ /* 0x000f220000300a00 */
[----:B------:R-:W-:Y:S02]  /*dfd0*/  ISETP.LT.AND P6, PT, R23, R3, P0 ;  /* 0x000000031700720c */ /* 0x000fe400007c1270 */
[----:B------:R-:W-:Y:S01]  /*dfe0*/  PRMT R3, RZ, 0x7610, R3 ;  /* 0x00007610ff037816 */ /* 0x000fe20000000003 */
[----:B------:R-:W4:Y:S04]  /*dff0*/  LDL R157, [R1+0x138] ;  /* 0x00013800019d7983 */ /* 0x000f280000100800 */
[----:B------:R-:W4:Y:S04]  /*e000*/  LDL R31, [R1+0x13c] ;  /* 0x00013c00011f7983 */ /* 0x000f280000100800 */
[----:B--2---:R0:W-:Y:S04]  /*e010*/  STL [R1+0x578], R29 ;  /* 0x0005781d01007387 */ /* 0x0041e80000100800 */
[----:B------:R-:W2:Y:S04]  /*e020*/  LDL R23, [R1+0x15c] ;  /* 0x00015c0001177983 */ /* 0x000ea80000100800 */
[----:B------:R-:W2:Y:S04]  /*e030*/  LDL R24, [R1+0x178] ;  /* 0x0001780001187983 */ /* 0x000ea80000100800 */
[----:B0-----:R-:W2:Y:S04]  /*e040*/  LDL R29, [R1+0x158] ;  /* 0x00015800011d7983 */ /* 0x001ea80000100800 */
[----:B------:R-:W2:Y:S04]  /*e050*/  LDL R25, [R1+0x17c] ;  /* 0x00017c0001197983 */ /* 0x000ea80000100800 */
[----:B---3--:R-:W-:Y:S04]  /*e060*/  STL [R1+0x574], R17 ;  /* 0x0005741101007387 */ /* 0x008fe80000100800 */
[----:B------:R0:W-:Y:S02]  /*e070*/  STL.S16 [R1+0x570], R3 ;  /* 0x0005700301007387 */ /* 0x0001e40000100600 */
[----:B0-----:R-:W0:Y:S01]  /*e080*/  LDC R3, c[0x0][0x3a0] ;  /* 0x0000e800ff037b82 */ /* 0x001e220000000800 */
[----:B------:R-:W-:-:S04]  /*e090*/  LOP3.LUT R17, R4, 0x60, RZ, 0xfc, !PT ;  /* 0x0000006004117812 */ /* 0x000fc800078efcff */
[----:B0-----:R-:W-:Y:S02]  /*e0a0*/  ISETP.LT.AND P4, PT, R17, R3, P0 ;  /* 0x000000031100720c */ /* 0x001fe40000781270 */
[----:B------:R-:W3:Y:S04]  /*e0b0*/  LDL.LU R17, [R1+0xe30] ;  /* 0x000e300001117983 */ /* 0x000ee80000300800 */
[----:B------:R-:W2:Y:S01]  /*e0c0*/  LDL R3, [R1+0x570] ;  /* 0x0005700001037983 */ /* 0x000ea20000100800 */
[----:B------:R-:W-:-:S04]  /*e0d0*/  @P5 LOP3.LUT R53, R53, R52, RZ, 0x3c, !PT ;  /* 0x0000003435355212 */ /* 0x000fc800078e3cff */
[----:B------:R-:W-:-:S04]  /*e0e0*/  @P5 LOP3.LUT R52, R53, R52, RZ, 0x3c, !PT ;  /* 0x0000003435345212 */ /* 0x000fc800078e3cff */
[----:B------:R-:W-:Y:S02]  /*e0f0*/  @P5 LOP3.LUT R53, R53, R52, RZ, 0x3c, !PT ;  /* 0x0000003435355212 */ /* 0x000fe400078e3cff */
[----:B------:R-:W-:-:S04]  /*e100*/  @P6 LOP3.LUT R49, R49, R48, RZ, 0x3c, !PT ;  /* 0x0000003031316212 */ /* 0x000fc800078e3cff */
[C---:B------:R-:W-:Y:S02]  /*e110*/  @P6 LOP3.LUT R48, R49.reuse, R48, RZ, 0x3c, !PT ;  /* 0x0000003031306212 */ /* 0x040fe400078e3cff */
[----:B------:R-:W-:Y:S02]  /*e120*/  PRMT R156, RZ, 0x7610, R156 ;  /* 0x00007610ff9c7816 */ /* 0x000fe4000000009c */
[----:B------:R-:W-:-:S05]  /*e130*/  @P6 LOP3.LUT R49, R49, R48, RZ, 0x3c, !PT ;  /* 0x0000003031316212 */ /* 0x000fca00078e3cff */
[----:B------:R-:W3:Y:S04]  /*e140*/  @P6 LDG.E.U16 R156, desc[UR24][R48.64] ;  /* 0x00000018309c6981 */ /* 0x000ee8000c1e1500 */
[----:B--2---:R-:W2:Y:S04]  /*e150*/  @P5 LDG.E.U16 R3, desc[UR24][R52.64] ;  /* 0x0000001834035981 */ /* 0x004ea8000c1e1500 */
[----:B------:R-:W3:Y:S01]  /*e160*/  LDL.LU.64 R52, [R1+0xe28] ;  /* 0x000e280001347983 */ /* 0x000ee20000300a00 */
[----:B------:R-:W-:Y:S02]  /*e170*/  LOP3.LUT R4, R4, 0x68, RZ, 0xfc, !PT ;  /* 0x0000006804047812 */ /* 0x000fe400078efcff */
[----:B----4-:R-:W-:-:S04]  /*e180*/  @P4 LOP3.LUT R39, R39, R38, RZ, 0x3c, !PT ;  /* 0x0000002627274212 */ /* 0x010fc800078e3cff */
[C---:B------:R-:W-:Y:S02]  /*e190*/  @P4 LOP3.LUT R38, R39.reuse, R38, RZ, 0x3c, !PT ;  /* 0x0000002627264212 */ /* 0x040fe400078e3cff */
[----:B------:R-:W-:Y:S02]  /*e1a0*/  PRMT R164, RZ, 0x7610, R164 ;  /* 0x00007610ffa47816 */ /* 0x000fe400000000a4 */
[----:B------:R-:W-:Y:S02]  /*e1b0*/  @P4 LOP3.LUT R39, R39, R38, RZ, 0x3c, !PT ;  /* 0x0000002627274212 */ /* 0x000fe400078e3cff */
[----:B------:R-:W-:-:S03]  /*e1c0*/  PRMT R21, RZ, 0x7610, R21 ;  /* 0x00007610ff157816 */ /* 0x000fc60000000015 */
[----:B------:R-:W4:Y:S01]  /*e1d0*/  @P4 LDG.E.U16 R164, desc[UR24][R38.64] ;  /* 0x0000001826a44981 */ /* 0x000f22000c1e1500 */
[----:B------:R-:W-:-:S03]  /*e1e0*/  PRMT R22, RZ, 0x7610, R22 ;  /* 0x00007610ff167816 */ /* 0x000fc60000000016 */
[----:B--2---:R0:W-:Y:S04]  /*e1f0*/  @P5 STL [R1+0x570], R3 ;  /* 0x0005700301005387 */ /* 0x0041e80000100800 */
[----:B------:R-:W2:Y:S01]  /*e200*/  LDL.LU.64 R48, [R1+0xe20] ;  /* 0x000e200001307983 */ /* 0x000ea20000300a00 */
[----:B0-----:R-:W0:Y:S02]  /*e210*/  LDC R3, c[0x0][0x3a0] ;  /* 0x0000e800ff037b82 */ /* 0x001e240000000800 */
[----:B0-----:R-:W-:Y:S02]  /*e220*/  ISETP.LT.AND P5, PT, R4, R3, P0 ;  /* 0x000000030400720c */ /* 0x001fe400007a1270 */
[----:B------:R-:W0:Y:S01]  /*e230*/  S2R R4, SR_TID.X ;  /* 0x0000000000047919 */ /* 0x000e220000002100 */
[----:B---3--:R3:W-:Y:S01]  /*e240*/  STL [R1+0x56c], R156 ;  /* 0x00056c9c01007387 */ /* 0x0087e20000100800 */
[----:B------:R-:W-:-:S03]  /*e250*/  PRMT R19, RZ, 0x7610, R19 ;  /* 0x00007610ff137816 */ /* 0x000fc60000000013 */
[----:B------:R-:W2:Y:S01]  /*e260*/  LDL.LU.64 R38, [R1+0xe18] ;  /* 0x000e180001267983 */ /* 0x000ea20000300a00 */
[----:B0-----:R-:W-:-:S04]  /*e270*/  SHF.R.U32.HI R4, RZ, 0x6, R4 ;  /* 0x00000006ff047819 */ /* 0x001fc80000011604 */
[----:B------:R-:W-:-:S04]  /*e280*/  SGXT.U32 R4, R4, 0x1 ;  /* 0x000000010404781a */ /* 0x000fc80000000000 */
[C---:B---3--:R-:W-:Y:S02]  /*e290*/  LOP3.LUT R156, R4.reuse, 0x70, RZ, 0xfc, !PT ;  /* 0x00000070049c7812 */ /* 0x048fe400078efcff */
[----:B------:R-:W-:Y:S02]  /*e2a0*/  LOP3.LUT R156, R4, 0x78, RZ, 0xfc, !PT ;  /* 0x00000078049c7812 */ /* 0x000fe400078efcff */
[----:B------:R-:W0:Y:S02]  /*e2b0*/  S2R R4, SR_TID.X ;  /* 0x0000000000047919 */ /* 0x000e240000002100 */
[----:B------:R-:W-:Y:S01]  /*e2c0*/  ISETP.LT.AND P4, PT, R156, R3, P0 ;  /* 0x000000039c00720c */ /* 0x000fe20000781270 */
[----:B------:R-:W-:-:S05]  /*e2d0*/  @P5 IMAD.MOV.U32 R156, RZ, RZ, R31 ;  /* 0x000000ffff9c5224 */ /* 0x000fca00078e001f */
[----:B------:R3:W2:Y:S01]  /*e2e0*/  @P5 LDG.E.U16 R21, desc[UR24][R156.64] ;  /* 0x000000189c155981 */ /* 0x0006a2000c1e1500 */
[----:B0-----:R-:W-:-:S04]  /*e2f0*/  SHF.R.U32.HI R4, RZ, 0x6, R4 ;  /* 0x00000006ff047819 */ /* 0x001fc80000011604 */
[----:B------:R-:W-:-:S04]  /*e300*/  SGXT.U32 R4, R4, 0x1 ;  /* 0x000000010404781a */ /* 0x000fc80000000000 */
[----:B------:R-:W-:-:S04]  /*e310*/  LOP3.LUT R4, R4, 0x70, RZ, 0xfc, !PT ;  /* 0x0000007004047812 */ /* 0x000fc800078efcff */
[----:B------:R-:W-:-:S13]  /*e320*/  ISETP.LT.AND P6, PT, R4, R3, P0 ;  /* 0x000000030400720c */ /* 0x000fda00007c1270 */
[----:B---3--:R-:W-:Y:S02]  /*e330*/  @P6 IMAD.MOV.U32 R156, RZ, RZ, R23 ;  /* 0x000000ffff9c6224 */ /* 0x008fe400078e0017 */
[----:B------:R-:W-:-:S05]  /*e340*/  @P6 IMAD.MOV.U32 R157, RZ, RZ, R29 ;  /* 0x000000ffff9d6224 */ /* 0x000fca00078e001d */
[----:B------:R-:W3:Y:S01]  /*e350*/  @P6 LDG.E.U16 R22, desc[UR24][R156.64] ;  /* 0x000000189c166981 */ /* 0x000ee2000c1e1500 */
[----:B------:R-:W0:Y:S01]  /*e360*/  S2R R4, SR_TID.X ;  /* 0x0000000000047919 */ /* 0x000e220000002100 */
[----:B------:R-:W-:Y:S01]  /*e370*/  @P4 IMAD.MOV.U32 R23, RZ, RZ, R24 ;  /* 0x000000ffff174224 */ /* 0x000fe200078e0018 */
[----:B------:R-:W-:Y:S02]  /*e380*/  PRMT R20, RZ, 0x7610, R20 ;  /* 0x00007610ff147816 */ /* 0x000fe40000000014 */
[----:B0-----:R-:W-:-:S04]  /*e390*/  SHF.R.U32.HI R4, RZ, 0x6, R4 ;  /* 0x00000006ff047819 */ /* 0x001fc80000011604 */
[----:B------:R-:W-:-:S04]  /*e3a0*/  SGXT.U32 R4, R4, 0x1 ;  /* 0x000000010404781a */ /* 0x000fc80000000000 */
[----:B------:R-:W-:-:S04]  /*e3b0*/  LOP3.LUT R31, R4, 0x2, RZ, 0xfc, !PT ;  /* 0x00000002041f7812 */ /* 0x000fc800078efcff */
[----:B------:R-:W-:-:S13]  /*e3c0*/  ISETP.LT.AND P5, PT, R31, R3, P0 ;  /* 0x000000031f00720c */ /* 0x000fda00007a1270 */
[----:B------:R-:W-:Y:S01]  /*e3d0*/  @P5 IMAD.MOV.U32 R24, RZ, RZ, R143 ;  /* 0x000000ffff185224 */ /* 0x000fe200078e008f */
[----:B--2---:R-:W-:Y:S04]  /*e3e0*/  STL [R1+0x564], R21 ;  /* 0x0005641501007387 */ /* 0x004fe80000100800 */
[----:B---3--:R0:W-:Y:S02]  /*e3f0*/  STL [R1+0x560], R22 ;  /* 0x0005601601007387 */ /* 0x0081e40000100800 */
[----:B0-----:R-:W-:-:S05]  /*e400*/  @P4 IMAD.MOV.U32 R22, RZ, RZ, R25 ;  /* 0x000000ffff164224 */ /* 0x001fca00078e0019 */
[----:B------:R-:W2:Y:S01]  /*e410*/  @P4 LDG.E.U16 R19, desc[UR24][R22.64] ;  /* 0x0000001816134981 */ /* 0x000ea2000c1e1500 */
[----:B------:R-:W-:-:S05]  /*e420*/  @P5 IMAD.MOV.U32 R25, RZ, RZ, R142 ;  /* 0x000000ffff195224 */ /* 0x000fca00078e008e */
[----:B------:R0:W3:Y:S01]  /*e430*/  @P5 LDG.E.U16 R20, desc[UR24][R24.64] ;  /* 0x0000001818145981 */ /* 0x0000e2000c1e1500 */
[----:B------:R-:W-:-:S04]  /*e440*/  LOP3.LUT R21, R4, 0xa, RZ, 0xfc, !PT ;  /* 0x0000000a04157812 */ /* 0x000fc800078efcff */
[----:B------:R-:W-:Y:S02]  /*e450*/  ISETP.LT.AND P6, PT, R21, R3, P0 ;  /* 0x000000031500720c */ /* 0x000fe400007c1270 */
[----:B------:R-:W-:-:S11]  /*e460*/  PRMT R15, RZ, 0x7610, R15 ;  /* 0x00007610ff0f7816 */ /* 0x000fd6000000000f */
[----:B0-----:R-:W-:Y:S02]  /*e470*/  @P6 IMAD.MOV.U32 R24, RZ, RZ, R151 ;  /* 0x000000ffff186224 */ /* 0x001fe400078e0097 */
[----:B------:R-:W-:-:S05]  /*e480*/  @P6 IMAD.MOV.U32 R25, RZ, RZ, R150 ;  /* 0x000000ffff196224 */ /* 0x000fca00078e0096 */
[----:B------:R0:W3:Y:S01]  /*e490*/  @P6 LDG.E.U16 R15, desc[UR24][R24.64] ;  /* 0x00000018180f6981 */ /* 0x0000e2000c1e1500 */
[----:B------:R-:W-:-:S04]  /*e4a0*/  LOP3.LUT R21, R4, 0x12, RZ, 0xfc, !PT ;  /* 0x0000001204157812 */ /* 0x000fc800078efcff */
[----:B------:R-:W-:Y:S01]  /*e4b0*/  ISETP.LT.AND P4, PT, R21, R3, P0 ;  /* 0x000000031500720c */ /* 0x000fe20000781270 */
[----:B--2---:R-:W-:Y:S04]  /*e4c0*/  STL [R1+0x55c], R19 ;  /* 0x00055c1301007387 */ /* 0x004fe80000100800 */
[----:B------:R-:W2:Y:S04]  /*e4d0*/  LDL R22, [R1] ;  /* 0x0000000001167983 */ /* 0x000ea80000100800 */
[----:B------:R-:W2:Y:S04]  /*e4e0*/  LDL R23, [R1+0x4] ;  /* 0x0000040001177983 */ /* 0x000ea80000100800 */
[----:B----4-:R-:W-:Y:S04]  /*e4f0*/  STL [R1+0x568], R164 ;  /* 0x000568a401007387 */ /* 0x010fe80000100800 */
[----:B------:R-:W-:Y:S04]  /*e500*/  STL [R1+0xb44], R143 ;  /* 0x000b448f01007387 */ /* 0x000fe80000100800 */
[----:B------:R-:W-:Y:S04]  /*e510*/  STL [R1+0xb40], R142 ;  /* 0x000b408e01007387 */ /* 0x000fe80000100800 */
[----:B---3--:R3:W-:Y:S04]  /*e520*/  STL [R1+0x558], R20 ;  /* 0x0005581401007387 */ /* 0x0087e80000100800 */
[----:B------:R-:W4:Y:S04]  /*e530*/  LDL R21, [R1+0x24] ;  /* 0x0000240001157983 */ /* 0x000f280000100800 */
[----:B---3--:R-:W4:Y:S04]  /*e540*/  LDL R20, [R1+0x20] ;  /* 0x0000200001147983 */ /* 0x008f280000100800 */
[----:B------:R-:W-:Y:S04]  /*e550*/  STL [R1+0xb4c], R151 ;  /* 0x000b4c9701007387 */ /* 0x000fe80000100800 */
[----:B------:R-:W-:Y:S04]  /*e560*/  STL [R1+0xb48], R150 ;  /* 0x000b489601007387 */ /* 0x000fe80000100800 */
[----:B------:R-:W3:Y:S04]  /*e570*/  LDL R156, [R1+0x40] ;  /* 0x00004000019c7983 */ /* 0x000ee80000100800 */
[----:B------:R-:W3:Y:S01]  /*e580*/  LDL R157, [R1+0x44] ;  /* 0x00004400019d7983 */ /* 0x000ee20000100800 */
[----:B------:R-:W-:-:S04]  /*e590*/  LOP3.LUT R19, R4, 0x1a, RZ, 0xfc, !PT ;  /* 0x0000001a04137812 */ /* 0x000fc800078efcff */
[----:B------:R-:W-:Y:S01]  /*e5a0*/  ISETP.LT.AND P5, PT, R19, R3, P0 ;  /* 0x000000031300720c */ /* 0x000fe200007a1270 */
[----:B0-----:R-:W-:Y:S01]  /*e5b0*/  @P4 IMAD.MOV.U32 R24, RZ, RZ, R159 ;  /* 0x000000ffff184224 */ /* 0x001fe200078e009f */
[----:B------:R-:W-:Y:S01]  /*e5c0*/  PRMT R14, RZ, 0x7610, R14 ;  /* 0x00007610ff0e7816 */ /* 0x000fe2000000000e */
[----:B------:R-:W-:Y:S01]  /*e5d0*/  @P4 IMAD.MOV.U32 R25, RZ, RZ, R158 ;  /* 0x000000ffff194224 */ /* 0x000fe200078e009e */
[----:B------:R0:W-:Y:S01]  /*e5e0*/  STL [R1+0x554], R15 ;  /* 0x0005540f01007387 */ /* 0x0001e20000100800 */
[----:B------:R-:W-:-:S03]  /*e5f0*/  LOP3.LUT R19, R4, 0x2a, RZ, 0xfc, !PT ;  /* 0x0000002a04137812 */ /* 0x000fc600078efcff */
[----:B------:R-:W3:Y:S01]  /*e600*/  @P4 LDG.E.U16 R14, desc[UR24][R24.64] ;  /* 0x00000018180e4981 */ /* 0x000ee2000c1e1500 */
[-C--:B------:R-:W-:Y:S02]  /*e610*/  ISETP.LT.AND P4, PT, R19, R3.reuse, P0 ;  /* 0x000000031300720c */ /* 0x080fe40000781270 */
[----:B------:R-:W-:Y:S01]  /*e620*/  PRMT R18, RZ, 0x7610, R18 ;  /* 0x00007610ff127816 */ /* 0x000fe20000000012 */
[----:B------:R-:W3:Y:S01]  /*e630*/  LDL R31, [R1+0x60] ;  /* 0x00006000011f7983 */ /* 0x000ee20000100800 */
[----:B0-----:R-:W-:Y:S02]  /*e640*/  LOP3.LUT R15, R4, 0x22, RZ, 0xfc, !PT ;  /* 0x00000022040f7812 */ /* 0x001fe400078efcff */
[----:B------:R-:W-:Y:S01]  /*e650*/  PRMT R13, RZ, 0x7610, R13 ;  /* 0x00007610ff0d7816 */ /* 0x000fe2000000000d */
[----:B------:R-:W3:Y:S01]  /*e660*/  LDL R29, [R1+0x64] ;  /* 0x00006400011d7983 */ /* 0x000ee20000100800 */
[----:B------:R-:W-:Y:S02]  /*e670*/  ISETP.LT.AND P6, PT, R15, R3, P0 ;  /* 0x000000030f00720c */ /* 0x000fe400007c1270 */
[----:B------:R-:W-:-:S02]  /*e680*/  PRMT R165, RZ, 0x7610, R165 ;  /* 0x00007610ffa57816 */ /* 0x000fc400000000a5 */
[----:B--2---:R-:W-:-:S04]  /*e690*/  @P5 LOP3.LUT R23, R23, R22, RZ, 0x3c, !PT ;  /* 0x0000001617175212 */ /* 0x004fc800078e3cff */
[----:B------:R-:W-:-:S04]  /*e6a0*/  @P5 LOP3.LUT R22, R23, R22, RZ, 0x3c, !PT ;  /* 0x0000001617165212 */ /* 0x000fc800078e3cff */
[----:B------:R-:W-:-:S05]  /*e6b0*/  @P5 LOP3.LUT R23, R23, R22, RZ, 0x3c, !PT ;  /* 0x0000001617175212 */ /* 0x000fca00078e3cff */
[----:B------:R-:W2:Y:S01]  /*e6c0*/  @P5 LDG.E.U16 R18, desc[UR24][R22.64] ;  /* 0x0000001816125981 */ /* 0x000ea2000c1e1500 */
[----:B----4-:R-:W-:-:S04]  /*e6d0*/  @P6 LOP3.LUT R21, R21, R20, RZ, 0x3c, !PT ;  /* 0x0000001415156212 */ /* 0x010fc800078e3cff */
[----:B------:R-:W-:Y:S02]  /*e6e0*/  @P6 LOP3.LUT R20, R21, R20, RZ, 0x3c, !PT ;  /* 0x0000001415146212 */ /* 0x000fe400078e3cff */
[----:B---3--:R-:W-:-:S04]  /*e6f0*/  @P4 LOP3.LUT R157, R157, R156, RZ, 0x3c, !PT ;  /* 0x0000009c9d9d4212 */ /* 0x008fc800078e3cff */
[----:B------:R-:W-:Y:S02]  /*e700*/  @P4 LOP3.LUT R156, R157, R156, RZ, 0x3c, !PT ;  /* 0x0000009c9d9c4212 */ /* 0x000fe400078e3cff */
[----:B------:R-:W-:Y:S02]  /*e710*/  @P6 LOP3.LUT R21, R21, R20, RZ, 0x3c, !PT ;  /* 0x0000001415156212 */ /* 0x000fe400078e3cff */
[----:B------:R-:W-:-:S03]  /*e720*/  @P4 LOP3.LUT R157, R157, R156, RZ, 0x3c, !PT ;  /* 0x0000009c9d9d4212 */ /* 0x000fc600078e3cff */
[----:B------:R-:W3:Y:S04]  /*e730*/  @P6 LDG.E.U16 R165, desc[UR24][R20.64] ;  /* 0x0000001814a56981 */ /* 0x000ee8000c1e1500 */
[----:B------:R-:W4:Y:S04]  /*e740*/  @P4 LDG.E.U16 R13, desc[UR24][R156.64] ;  /* 0x000000189c0d4981 */ /* 0x000f28000c1e1500 */
[----:B------:R-:W-:Y:S04]  /*e750*/  STL [R1+0xb54], R159 ;  /* 0x000b549f01007387 */ /* 0x000fe80000100800 */
[----:B------:R-:W-:Y:S04]  /*e760*/  STL [R1+0xb50], R158 ;  /* 0x000b509e01007387 */ /* 0x000fe80000100800 */
[----:B------:R-:W3:Y:S04]  /*e770*/  LDL.LU.64 R24, [R1+0xe10] ;  /* 0x000e100001187983 */ /* 0x000ee80000300a00 */
[----:B------:R0:W-:Y:S04]  /*e780*/  STL [R1+0x550], R14 ;  /* 0x0005500e01007387 */ /* 0x0001e80000100800 */
[----:B------:R-:W3:Y:S04]  /*e790*/  LDL R15, [R1+0x84] ;  /* 0x00008400010f7983 */ /* 0x000ee80000100800 */
[----:B0-----:R-:W3:Y:S04]  /*e7a0*/  LDL R14, [R1+0x80] ;  /* 0x00008000010e7983 */ /* 0x001ee80000100800 */
[----:B------:R-:W3:Y:S01]  /*e7b0*/  LDL.LU.64 R22, [R1+0xe08] ;  /* 0x000e080001167983 */ /* 0x000ee20000300a00 */
[----:B------:R-:W-:-:S04]  /*e7c0*/  LOP3.LUT R164, R4, 0x3a, RZ, 0xfc, !PT ;  /* 0x0000003a04a47812 */ /* 0x000fc800078efcff */
[-C--:B------:R-:W-:Y:S02]  /*e7d0*/  ISETP.LT.AND P6, PT, R164, R3.reuse, P0 ;  /* 0x00000003a400720c */ /* 0x080fe400007c1270 */
[----:B------:R-:W-:Y:S02]  /*e7e0*/  LOP3.LUT R164, R4, 0x42, RZ, 0xfc, !PT ;  /* 0x0000004204a47812 */ /* 0x000fe400078efcff */
[----:B------:R-:W-:Y:S02]  /*e7f0*/  PRMT R28, RZ, 0x7610, R28 ;  /* 0x00007610ff1c7816 */ /* 0x000fe4000000001c */
[----:B------:R-:W-:Y:S01]  /*e800*/  ISETP.LT.AND P4, PT, R164, R3, P0 ;  /* 0x00000003a400720c */ /* 0x000fe20000781270 */
[----:B--2---:R0:W-:Y:S04]  /*e810*/  STL [R1+0x54c], R18 ;  /* 0x00054c1201007387 */ /* 0x0041e80000100800 */
[----:B------:R-:W2:Y:S01]  /*e820*/  LDL R19, [R1+0xa4] ;  /* 0x0000a40001137983 */ /* 0x000ea20000100800 */
[----:B0-----:R-:W-:-:S04]  /*e830*/  LOP3.LUT R18, R4, 0x32, RZ, 0xfc, !PT ;  /* 0x0000003204127812 */ /* 0x001fc800078efcff */
[----:B------:R-:W-:Y:S02]  /*e840*/  ISETP.LT.AND P5, PT, R18, R3, P0 ;  /* 0x000000031200720c */ /* 0x000fe400007a1270 */
[----:B------:R-:W2:Y:S04]  /*e850*/  LDL R18, [R1+0xa0] ;  /* 0x0000a00001127983 */ /* 0x000ea80000100800 */
[----:B------:R-:W2:Y:S04]  /*e860*/  LDL.LU.64 R20, [R1+0xe00] ;  /* 0x000e000001147983 */ /* 0x000ea80000300a00 */
[----:B------:R-:W2:Y:S04]  /*e870*/  LDL R156, [R1+0xc0] ;  /* 0x0000c000019c7983 */ /* 0x000ea80000100800 */
[----:B------:R-:W2:Y:S01]  /*e880*/  LDL R157, [R1+0xc4] ;  /* 0x0000c400019d7983 */ /* 0x000ea20000100800 */
[----:B------:R-:W-:-:S03]  /*e890*/  @P5 IMAD.MOV.U32 R164, RZ, RZ, R29 ;  /* 0x000000ffffa45224 */ /* 0x000fc600078e001d */
[----:B----4-:R-:W-:Y:S04]  /*e8a0*/  STL [R1+0x544], R13 ;  /* 0x0005440d01007387 */ /* 0x010fe80000100800 */
[----:B---3--:R0:W-:Y:S02]  /*e8b0*/  STL [R1+0x548], R165 ;  /* 0x000548a501007387 */ /* 0x0081e40000100800 */
[----:B0-----:R-:W-:-:S05]  /*e8c0*/  @P5 IMAD.MOV.U32 R165, RZ, RZ, R31 ;  /* 0x000000ffffa55224 */ /* 0x001fca00078e001f */
[----:B------:R-:W3:Y:S01]  /*e8d0*/  @P5 LDG.E.U16 R28, desc[UR24][R164.64] ;  /* 0x00000018a41c5981 */ /* 0x000ee2000c1e1500 */
[----:B------:R-:W-:-:S04]  /*e8e0*/  LOP3.LUT R13, R4, 0x4a, RZ, 0xfc, !PT ;  /* 0x0000004a040d7812 */ /* 0x000fc800078efcff */
[----:B------:R-:W-:Y:S02]  /*e8f0*/  ISETP.LT.AND P5, PT, R13, R3, P0 ;  /* 0x000000030d00720c */ /* 0x000fe400007a1270 */
[----:B------:R-:W-:Y:S01]  /*e900*/  PRMT R12, RZ, 0x7610, R12 ;  /* 0x00007610ff0c7816 */ /* 0x000fe2000000000c */
[----:B------:R-:W-:Y:S01]  /*e910*/  @P6 IMAD.MOV.U32 R29, RZ, RZ, R14 ;  /* 0x000000ffff1d6224 */ /* 0x000fe200078e000e */
[----:B------:R-:W-:Y:S02]  /*e920*/  PRMT R30, RZ, 0x7610, R30 ;  /* 0x00007610ff1e7816 */ /* 0x000fe4000000001e */
[----:B------:R-:W-:Y:S02]  /*e930*/  PRMT R16, RZ, 0x7610, R16 ;  /* 0x00007610ff107816 */ /* 0x000fe40000000010 */
[----:B--2---:R-:W-:-:S04]  /*e940*/  @P4 LOP3.LUT R19, R19, R18, RZ, 0x3c, !PT ;  /* 0x0000001213134212 */ /* 0x004fc800078e3cff */
[----:B------:R-:W-:Y:S02]  /*e950*/  @P4 LOP3.LUT R18, R19, R18, RZ, 0x3c, !PT ;  /* 0x0000001213124212 */ /* 0x000fe400078e3cff */
[----:B------:R-:W-:Y:S02]  /*e960*/  @P5 LOP3.LUT R157, R157, R156, RZ, 0x3c, !PT ;  /* 0x0000009c9d9d5212 */ /* 0x000fe400078e3cff */
[----:B------:R-:W-:Y:S02]  /*e970*/  @P4 LOP3.LUT R19, R19, R18, RZ, 0x3c, !PT ;  /* 0x0000001213134212 */ /* 0x000fe400078e3cff */
[----:B------:R-:W-:-:S03]  /*e980*/  @P5 LOP3.LUT R156, R157, R156, RZ, 0x3c, !PT ;  /* 0x0000009c9d9c5212 */ /* 0x000fc600078e3cff */
[----:B------:R-:W2:Y:S01]  /*e990*/  @P4 LDG.E.U16 R30, desc[UR24][R18.64] ;  /* 0x00000018121e4981 */ /* 0x000ea2000c1e1500 */
[----:B------:R-:W-:-:S05]  /*e9a0*/  @P5 LOP3.LUT R157, R157, R156, RZ, 0x3c, !PT ;  /* 0x0000009c9d9d5212 */ /* 0x000fca00078e3cff */
[----:B------:R-:W4:Y:S04]  /*e9b0*/  @P5 LDG.E.U16 R16, desc[UR24][R156.64] ;  /* 0x000000189c105981 */ /* 0x000f28000c1e1500 */
[----:B---3--:R0:W-:Y:S01]  /*e9c0*/  STL [R1+0x540], R28 ;  /* 0x0005401c01007387 */ /* 0x0081e20000100800 */
[----:B------:R-:W-:-:S03]  /*e9d0*/  LOP3.LUT R164, R4, 0x5a, RZ, 0xfc, !PT ;  /* 0x0000005a04a47812 */ /* 0x000fc600078efcff */
[----:B------:R-:W3:Y:S01]  /*e9e0*/  LDL R14, [R1+0xe0] ;  /* 0x0000e000010e7983 */ /* 0x000ee20000100800 */
[----:B0-----:R-:W-:Y:S01]  /*e9f0*/  @P6 IMAD.MOV.U32 R28, RZ, RZ, R15 ;  /* 0x000000ffff1c6224 */ /* 0x001fe200078e000f */
[----:B------:R-:W-:Y:S02]  /*ea00*/  ISETP.LT.AND P4, PT, R164, R3, P0 ;  /* 0x00000003a400720c */ /* 0x000fe40000781270 */
[----:B------:R-:W3:Y:S04]  /*ea10*/  LDL R15, [R1+0xe4] ;  /* 0x0000e400010f7983 */ /* 0x000ee80000100800 */
[----:B------:R0:W2:Y:S02]  /*ea20*/  @P6 LDG.E.U16 R12, desc[UR24][R28.64] ;  /* 0x000000181c0c6981 */ /* 0x0000a4000c1e1500 */
[----:B0-----:R-:W-:-:S04]  /*ea30*/  LOP3.LUT R28, R4, 0x52, RZ, 0xfc, !PT ;  /* 0x00000052041c7812 */ /* 0x001fc800078efcff */
[----:B------:R-:W-:Y:S02]  /*ea40*/  ISETP.LT.AND P6, PT, R28, R3, P0 ;  /* 0x000000031c00720c */ /* 0x000fe400007c1270 */
[----:B------:R-:W-:Y:S01]  /*ea50*/  PRMT R3, RZ, 0x7610, R3 ;  /* 0x00007610ff037816 */ /* 0x000fe20000000003 */
[----:B--2---:R0:W-:Y:S04]  /*ea60*/  STL [R1+0x53c], R12 ;  /* 0x00053c0c01007387 */ /* 0x0041e80000100800 */
[----:B------:R-:W2:Y:S04]  /*ea70*/  LDL R13, [R1+0x104] ;  /* 0x00010400010d7983 */ /* 0x000ea80000100800 */
[----:B------:R-:W2:Y:S04]  /*ea80*/  LDL R28, [R1+0x120] ;  /* 0x00012000011c7983 */ /* 0x000ea80000100800 */
[----:B0-----:R-:W2:Y:S04]  /*ea90*/  LDL R12, [R1+0x100] ;  /* 0x00010000010c7983 */ /* 0x001ea80000100800 */
[----:B------:R-:W2:Y:S04]  /*eaa0*/  LDL R29, [R1+0x124] ;  /* 0x00012400011d7983 */ /* 0x000ea80000100800 */
[----:B------:R-:W2:Y:S04]  /*eab0*/  LDL.LU.64 R18, [R1+0xdf8] ;  /* 0x000df80001127983 */ /* 0x000ea80000300a00 */
[----:B------:R0:W-:Y:S04]  /*eac0*/  STL [R1+0x538], R30 ;  /* 0x0005381e01007387 */ /* 0x0001e80000100800 */
[----:B------:R-:W2:Y:S04]  /*ead0*/  LDL R31, [R1+0x144] ;  /* 0x00014400011f7983 */ /* 0x000ea80000100800 */
[----:B------:R-:W2:Y:S04]  /*eae0*/  LDL R164, [R1+0x160] ;  /* 0x0001600001a47983 */ /* 0x000ea80000100800 */
[----:B0-----:R-:W2:Y:S04]  /*eaf0*/  LDL R30, [R1+0x140] ;  /* 0x00014000011e7983 */ /* 0x001ea80000100800 */
[----:B------:R-:W2:Y:S04]  /*eb00*/  LDL R165, [R1+0x164] ;  /* 0x0001640001a57983 */ /* 0x000ea80000100800 */
[----:B------:R-:W2:Y:S04]  /*eb10*/  LDL R156, [R1+0x180] ;  /* 0x00018000019c7983 */ /* 0x000ea80000100800 */
[----:B------:R-:W2:Y:S04]  /*eb20*/  LDL R157, [R1+0x184] ;  /* 0x00018400019d7983 */ /* 0x000ea80000100800 */
[----:B----4-:R-:W-:Y:S04]  /*eb30*/  STL [R1+0x534], R16 ;  /* 0x0005341001007387 */ /* 0x010fe80000100800 */
[----:B------:R0:W-:Y:S02]  /*eb40*/  STL.S16 [R1+0x530], R3 ;  /* 0x0005300301007387 */ /* 0x0001e40000100600 */
[----:B0-----:R-:W0:Y:S01]  /*eb50*/  LDC R3, c[0x0][0x3a0] ;  /* 0x0000e800ff037b82 */ /* 0x001e220000000800 */
[----:B------:R-:W-:-:S04]  /*eb60*/  LOP3.LUT R16, R4, 0x62, RZ, 0xfc, !PT ;  /* 0x0000006204107812 */ /* 0x000fc800078efcff */
[----:B0-----:R-:W-:Y:S02]  /*eb70*/  ISETP.LT.AND P5, PT, R16, R3, P0 ;  /* 0x000000031000720c */ /* 0x001fe400007a1270 */
[----:B------:R-:W4:Y:S04]  /*eb80*/  LDL.LU R16, [R1+0xdf0] ;  /* 0x000df00001107983 */ /* 0x000f280000300800 */
[----:B------:R-:W4:Y:S01]  /*eb90*/  LDL R3, [R1+0x530] ;  /* 0x0005300001037983 */ /* 0x000f220000100800 */
[----:B---3--:R-:W-:-:S04]  /*eba0*/  @P6 LOP3.LUT R15, R15, R14, RZ, 0x3c, !PT ;  /* 0x0000000e0f0f6212 */ /* 0x008fc800078e3cff */
[----:B------:R-:W-:-:S04]  /*ebb0*/  @P6 LOP3.LUT R14, R15, R14, RZ, 0x3c, !PT ;  /* 0x0000000e0f0e6212 */ /* 0x000fc800078e3cff */
[----:B------:R-:W-:Y:S02]  /*ebc0*/  @P6 LOP3.LUT R15, R15, R14, RZ, 0x3c, !PT ;  /* 0x0000000e0f0f6212 */ /* 0x000fe400078e3cff */
[----:B------:R-:W-:Y:S02]  /*ebd0*/  PRMT R26, RZ, 0x7610, R26 ;  /* 0x00007610ff1a7816 */ /* 0x000fe4000000001a */
[----:B--2---:R-:W-:-:S04]  /*ebe0*/  @P4 LOP3.LUT R13, R13, R12, RZ, 0x3c, !PT ;  /* 0x0000000c0d0d4212 */ /* 0x004fc800078e3cff */
[----:B------:R-:W-:-:S04]  /*ebf0*/  @P4 LOP3.LUT R12, R13, R12, RZ, 0x3c, !PT ;  /* 0x0000000c0d0c4212 */ /* 0x000fc800078e3cff */
[----:B------:R-:W-:-:S05]  /*ec00*/  @P4 LOP3.LUT R13, R13, R12, RZ, 0x3c, !PT ;  /* 0x0000000c0d0d4212 */ /* 0x000fca00078e3cff */
[----:B------:R-:W2:Y:S04]  /*ec10*/  @P4 LDG.E.U16 R26, desc[UR24][R12.64] ;  /* 0x000000180c1a4981 */ /* 0x000ea8000c1e1500 */
[----:B----4-:R-:W3:Y:S04]  /*ec20*/  @P6 LDG.E.U16 R3, desc[UR24][R14.64] ;  /* 0x000000180e036981 */ /* 0x010ee8000c1e1500 */
[----:B------:R-:W4:Y:S01]  /*ec30*/  LDL.LU.64 R14, [R1+0xde8] ;  /* 0x000de800010e7983 */ /* 0x000f220000300a00 */
[----:B------:R-:W-:Y:S02]  /*ec40*/  LOP3.LUT R4, R4, 0x6a, RZ, 0xfc, !PT ;  /* 0x0000006a04047812 */ /* 0x000fe400078efcff */
[----:B------:R-:W-:Y:S01]  /*ec50*/  PRMT R158, RZ, 0x7610, R158 ;  /* 0x00007610ff9e7816 */ /* 0x000fe2000000009e */
[----:B---3--:R0:W-:Y:S04]  /*ec60*/  @P6 STL [R1+0x530], R3 ;  /* 0x0005300301006387 */ /* 0x0081e80000100800 */
[----:B------:R-:W3:Y:S01]  /*ec70*/  LDL.LU.64 R12, [R1+0xde0] ;  /* 0x000de000010c7983 */ /* 0x000ee20000300a00 */
[----:B0-----:R-:W0:Y:S02]  /*ec80*/  LDC R3, c[0x0][0x3a0] ;  /* 0x0000e800ff037b82 */ /* 0x001e240000000800 */
[----:B0-----:R-:W-:-:S02]  /*ec90*/  ISETP.LT.AND P6, PT, R4, R3, P0 ;  /* 0x000000030400720c */ /* 0x001fc400007c1270 */
[----:B------:R-:W0:Y:S01]  /*eca0*/  S2R R4, SR_TID.X ;  /* 0x0000000000047919 */ /* 0x000e220000002100 */
[----:B--2---:R2:W-:Y:S04]  /*ecb0*/  STL [R1+0x52c], R26 ;  /* 0x00052c1a01007387 */ /* 0x0045e80000100800 */
[----:B------:R0:W-:Y:S02]  /*ecc0*/  STL.S16 [R1+0x528], R158 ;  /* 0x0005289e01007387 */ /* 0x0001e40000100600 */
[----:B0-----:R-:W-:-:S04]  /*ecd0*/  SHF.R.U32.HI R4, RZ, 0x6, R4 ;  /* 0x00000006ff047819 */ /* 0x001fc80000011604 */
[----:B------:R-:W-:-:S04]  /*ece0*/  SGXT.U32 R4, R4, 0x1 ;  /* 0x000000010404781a */ /* 0x000fc80000000000 */
[C---:B--2---:R-:W-:Y:S02]  /*ecf0*/  LOP3.LUT R26, R4.reuse, 0x72, RZ, 0xfc, !PT ;  /* 0x00000072041a7812 */ /* 0x044fe400078efcff */
[----:B------:R-:W-:Y:S02]  /*ed00*/  LOP3.LUT R158, R4, 0x7a, RZ, 0xfc, !PT ;  /* 0x0000007a049e7812 */ /* 0x000fe400078efcff */
[----:B------:R-:W2:Y:S01]  /*ed10*/  LDL R4, [R1+0x528] ;  /* 0x0005280001047983 */ /* 0x000ea20000100800 */
[----:B------:R-:W-:-:S04]  /*ed20*/  @P5 LOP3.LUT R29, R29, R28, RZ, 0x3c, !PT ;  /* 0x0000001c1d1d5212 */ /* 0x000fc800078e3cff */
[----:B------:R-:W-:-:S04]  /*ed30*/  @P5 LOP3.LUT R28, R29, R28, RZ, 0x3c, !PT ;  /* 0x0000001c1d1c5212 */ /* 0x000fc800078e3cff */
[----:B------:R-:W-:-:S05]  /*ed40*/  @P5 LOP3.LUT R29, R29, R28, RZ, 0x3c, !PT ;  /* 0x0000001c1d1d5212 */ /* 0x000fca00078e3cff */
[----:B--2---:R-:W2:Y:S01]  /*ed50*/  @P5 LDG.E.U16 R4, desc[UR24][R28.64] ;  /* 0x000000181c045981 */ /* 0x004ea2000c1e1500 */
[-C--:B------:R-:W-:Y:S02]  /*ed60*/  @P6 LOP3.LUT R31, R31, R30.reuse, RZ, 0x3c, !PT ;  /* 0x0000001e1f1f6212 */ /* 0x080fe400078e3cff */
[----:B------:R-:W-:Y:S02]  /*ed70*/  ISETP.LT.AND P4, PT, R26, R3, P0 ;  /* 0x000000031a00720c */ /* 0x000fe40000781270 */
[C---:B------:R-:W-:Y:S01]  /*ed80*/  @P6 LOP3.LUT R30, R31.reuse, R30, RZ, 0x3c, !PT ;  /* 0x0000001e1f1e6212 */ /* 0x040fe200078e3cff */
[----:B------:R-:W3:Y:S04]  /*ed90*/  LDL.LU R26, [R1+0xdd8] ;  /* 0x000dd800011a7983 */ /* 0x000ee80000300800 */
[----:B------:R-:W3:Y:S01]  /*eda0*/  LDL.LU.64 R28, [R1+0xdd0] ;  /* 0x000dd000011c7983 */ /* 0x000ee20000300a00 */
[----:B------:R-:W-:-:S05]  /*edb0*/  @P6 LOP3.LUT R31, R31, R30, RZ, 0x3c, !PT ;  /* 0x0000001e1f1f6212 */ /* 0x000fca00078e3cff */
[----:B------:R-:W3:Y:S01]  /*edc0*/  @P6 LDG.E.U16 R2, desc[UR24][R30.64] ;  /* 0x000000181e026981 */ /* 0x000ee2000c1e1500 */
[-C--:B------:R-:W-:Y:S02]  /*edd0*/  @P4 LOP3.LUT R165, R165, R164.reuse, RZ, 0x3c, !PT ;  /* 0x000000a4a5a54212 */ /* 0x080fe400078e3cff */
[----:B------:R-:W-:Y:S02]  /*ede0*/  PRMT R149, RZ, 0x7610, R149 ;  /* 0x00007610ff957816 */ /* 0x000fe40000000095 */
[C---:B------:R-:W-:Y:S02]  /*edf0*/  @P4 LOP3.LUT R164, R165.reuse, R164, RZ, 0x3c, !PT ;  /* 0x000000a4a5a44212 */ /* 0x040fe400078e3cff */
[----:B------:R-:W-:Y:S02]  /*ee00*/  PRMT R159, RZ, 0x7610, R159 ;  /* 0x00007610ff9f7816 */ /* 0x000fe4000000009f */
[----:B------:R-:W-:-:S05]  /*ee10*/  @P4 LOP3.LUT R165, R165, R164, RZ, 0x3c, !PT ;  /* 0x000000a4a5a54212 */ /* 0x000fca00078e3cff */
[----:B------:R-:W3:Y:S04]  /*ee20*/  @P4 LDG.E.U16 R159, desc[UR24][R164.64] ;  /* 0x00000018a49f4981 */ /* 0x000ee8000c1e1500 */
[----:B--2---:R0:W-:Y:S01]  /*ee30*/  @P5 STL [R1+0x528], R4 ;  /* 0x0005280401005387 */ /* 0x0041e20000100800 */
[----:B------:R-:W-:-:S03]  /*ee40*/  ISETP.LT.AND P5, PT, R158, R3, P0 ;  /* 0x000000039e00720c */ /* 0x000fc600007a1270 */
[----:B------:R-:W2:Y:S10]  /*ee50*/  LDL.LU.64 R30, [R1+0xdc8] ;  /* 0x000dc800011e7983 */ /* 0x000eb40000300a00 */
[----:B------:R-:W-:-:S04]  /*ee60*/  @P5 LOP3.LUT R157, R157, R156, RZ, 0x3c, !PT ;  /* 0x0000009c9d9d5212 */ /* 0x000fc800078e3cff */
[----:B------:R-:W-:-:S04]  /*ee70*/  @P5 LOP3.LUT R156, R157, R156, RZ, 0x3c, !PT ;  /* 0x0000009c9d9c5212 */ /* 0x000fc800078e3cff */
[----:B------:R-:W-:-:S05]  /*ee80*/  @P5 LOP3.LUT R157, R157, R156, RZ, 0x3c, !PT ;  /* 0x0000009c9d9d5212 */ /* 0x000fca00078e3cff */
[----:B------:R1:W2:Y:S01]  /*ee90*/  @P5 LDG.E.U16 R149, desc[UR24][R156.64] ;  /* 0x000000189c955981 */ /* 0x0002a2000c1e1500 */
[----:B0-----:R-:W0:Y:S03]  /*eea0*/  S2R R4, SR_TID.X ;  /* 0x0000000000047919 */ /* 0x001e260000002100 */
[----:B---3--:R3:W-:Y:S01]  /*eeb0*/  STL [R1+0x524], R2 ;  /* 0x0005240201007387 */ /* 0x0087e20000100800 */
[----:B------:R-:W-:-:S03]  /*eec0*/  PRMT R150, RZ, 0x7610, R150 ;  /* 0x00007610ff967816 */ /* 0x000fc60000000096 */
[----:B------:R-:W4:Y:S04]  /*eed0*/  LDL R164, [R1+0x8] ;  /* 0x0000080001a47983 */ /* 0x000f280000100800 */
[----:B------:R-:W4:Y:S01]  /*eee0*/  LDL R165, [R1+0xc] ;  /* 0x00000c0001a57983 */ /* 0x000f220000100800 */
[----:B0-----:R-:W-:-:S04]  /*eef0*/  SHF.R.U32.HI R4, RZ, 0x6, R4 ;  /* 0x00000006ff047819 */ /* 0x001fc80000011604 */
[----:B------:R-:W-:-:S04]  /*ef00*/  SGXT.U32 R4, R4, 0x1 ;  /* 0x000000010404781a */ /* 0x000fc80000000000 */
[----:B---3--:R-:W-:-:S04]  /*ef10*/  LOP3.LUT R2, R4, 0x4, RZ, 0xfc, !PT ;  /* 0x0000000404027812 */ /* 0x008fc800078efcff */
[-C--:B------:R-:W-:Y:S02]  /*ef20*/  ISETP.LT.AND P6, PT, R2, R3.reuse, P0 ;  /* 0x000000030200720c */ /* 0x080fe400007c1270 */
[C---:B------:R-:W-:Y:S02]  /*ef30*/  LOP3.LUT R158, R4.reuse, 0xc, RZ, 0xfc, !PT ;  /* 0x0000000c049e7812 */ /* 0x040fe400078efcff */
[----:B-1----:R-:W-:Y:S02]  /*ef40*/  LOP3.LUT R156, R4, 0x14, RZ, 0xfc, !PT ;  /* 0x00000014049c7812 */ /* 0x002fe400078efcff */
[-C--:B------:R-:W-:Y:S02]  /*ef50*/  ISETP.LT.AND P4, PT, R158, R3.reuse, P0 ;  /* 0x000000039e00720c */ /* 0x080fe40000781270 */
[----:B------:R-:W-:-:S05]  /*ef60*/  ISETP.LT.AND P5, PT, R156, R3, P0 ;  /* 0x000000039c00720c */ /* 0x000fca00007a1270 */
[----:B------:R-:W-:Y:S02]  /*ef70*/  @P6 IMAD.MOV.U32 R156, RZ, RZ, R145 ;  /* 0x000000ffff9c6224 */ /* 0x000fe400078e0091 */
[----:B------:R-:W-:Y:S01]  /*ef80*/  @P6 IMAD.MOV.U32 R157, RZ, RZ, R144 ;  /* 0x000000ffff9d6224 */ /* 0x000fe200078e0090 */
[----:B------:R-:W-:-:S04]  /*ef90*/  PRMT R117, RZ, 0x7610, R117 ;  /* 0x00007610ff757816 */ /* 0x000fc80000000075 */
[----:B------:R-:W3:Y:S01]  /*efa0*/  @P6 LDG.E.U16 R150, desc[UR24][R156.64] ;  /* 0x000000189c966981 */ /* 0x000ee2000c1e1500 */
[----:B------:R-:W-:Y:S01]  /*efb0*/  @P4 IMAD.MOV.U32 R158, RZ, RZ, R153 ;  /* 0x000000ffff9e4224 */ /* 0x000fe200078e0099 */
[----:B------:R-:W-:Y:S02]  /*efc0*/  PRMT R151, RZ, 0x7610, R151 ;  /* 0x00007610ff977816 */ /* 0x000fe40000000097 */
[----:B--2---:R-:W-:Y:S04]  /*efd0*/  STL [R1+0x51c], R149 ;  /* 0x00051c9501007387 */ /* 0x004fe80000100800 */
[----:B------:R-:W-:Y:S04]  /*efe0*/  STL [R1+0xb5c], R145 ;  /* 0x000b5c9101007387 */ /* 0x000fe80000100800 */
[----:B------:R-:W-:Y:S04]  /*eff0*/  STL [R1+0xb58], R144 ;  /* 0x000b589001007387 */ /* 0x000fe80000100800 */
[----:B------:R-:W2:Y:S04]  /*f000*/  LDL R156, [R1+0x28] ;  /* 0x00002800019c7983 */ /* 0x000ea80000100800 */
[----:B------:R-:W3:Y:S04]  /*f010*/  LDL R157, [R1+0x2c] ;  /* 0x00002c00019d7983 */ /* 0x000ee80000100800 */
[----:B------:R0:W-:Y:S04]  /*f020*/  STL [R1+0x520], R159 ;  /* 0x0005209f01007387 */ /* 0x0001e80000100800 */
[----:B------:R-:W-:Y:S04]  /*f030*/  STL [R1+0xb64], R153 ;  /* 0x000b649901007387 */ /* 0x000fe80000100800 */
[----:B------:R1:W-:Y:S01]  /*f040*/  STL [R1+0xb60], R152 ;  /* 0x000b609801007387 */ /* 0x0003e20000100800 */
[----:B0-----:R-:W-:-:S05]  /*f050*/  @P4 IMAD.MOV.U32 R159, RZ, RZ, R152 ;  /* 0x000000ffff9f4224 */ /* 0x001fca00078e0098 */
[----:B------:R-:W3:Y:S01]  /*f060*/  @P4 LDG.E.U16 R117, desc[UR24][R158.64] ;  /* 0x000000189e754981 */ /* 0x000ee2000c1e1500 */
[----:B-1----:R-:W-:Y:S01]  /*f070*/  LOP3.LUT R152, R4, 0x24, RZ, 0xfc, !PT ;  /* 0x0000002404987812 */ /* 0x002fe200078efcff */
[----:B------:R-:W-:-:S03]  /*f080*/  @P5 IMAD.MOV.U32 R153, RZ, RZ, R160 ;  /* 0x000000ffff995224 */ /* 0x000fc600078e00a0 */
[----:B------:R-:W-:Y:S01]  /*f090*/  ISETP.LT.AND P4, PT, R152, R3, P0 ;  /* 0x000000039800720c */ /* 0x000fe20000781270 */
[----:B------:R-:W-:-:S05]  /*f0a0*/  @P5 IMAD.MOV.U32 R152, RZ, RZ, R161 ;  /* 0x000000ffff985224 */ /* 0x000fca00078e00a1 */
[----:B------:R0:W4:Y:S01]  /*f0b0*/  @P5 LDG.E.U16 R151, desc[UR24][R152.64] ;  /* 0x0000001898975981 */ /* 0x000122000c1e1500 */
[----:B------:R-:W-:-:S04]  /*f0c0*/  LOP3.LUT R149, R4, 0x1c, RZ, 0xfc, !PT ;  /* 0x0000001c04957812 */ /* 0x000fc800078efcff */
[----:B------:R-:W-:Y:S02]  /*f0d0*/  ISETP.LT.AND P6, PT, R149, R3, P0 ;  /* 0x000000039500720c */ /* 0x000fe400007c1270 */
[----:B------:R-:W4:Y:S01]  /*f0e0*/  LDL R149, [R1+0x48] ;  /* 0x0000480001957983 */ /* 0x000f220000100800 */
[----:B------:R-:W-:Y:S02]  /*f0f0*/  PRMT R144, RZ, 0x7610, R144 ;  /* 0x00007610ff907816 */ /* 0x000fe40000000090 */
[C---:B0-----:R-:W-:Y:S02]  /*f100*/  LOP3.LUT R152, R4.reuse, 0x34, RZ, 0xfc, !PT ;  /* 0x0000003404987812 */ /* 0x041fe400078efcff */
[----:B------:R-:W-:Y:S01]  /*f110*/  PRMT R148, RZ, 0x7610, R148 ;  /* 0x00007610ff947816 */ /* 0x000fe20000000094 */
[----:B--2---:R-:W-:Y:S01]  /*f120*/  @P4 IMAD.MOV.U32 R153, RZ, RZ, R156 ;  /* 0x000000ffff994224 */ /* 0x004fe200078e009c */
[----:B---3--:R0:W-:Y:S04]  /*f130*/  STL [R1+0x514], R117 ;  /* 0x0005147501007387 */ /* 0x0081e80000100800 */
[----:B0-----:R-:W2:Y:S04]  /*f140*/  LDL R117, [R1+0x4c] ;  /* 0x00004c0001757983 */ /* 0x001ea80000100800 */
[----:B------:R0:W-:Y:S04]  /*f150*/  STL [R1+0x518], R150 ;  /* 0x0005189601007387 */ /* 0x0001e80000100800 */
[----:B------:R-:W-:Y:S04]  /*f160*/  STL [R1+0xb6c], R161 ;  /* 0x000b6ca101007387 */ /* 0x000fe80000100800 */
[----:B------:R-:W-:Y:S01]  /*f170*/  STL [R1+0xb68], R160 ;  /* 0x000b68a001007387 */ /* 0x000fe20000100800 */
[----:B0-----:R-:W-:-:S03]  /*f180*/  LOP3.LUT R150, R4, 0x2c, RZ, 0xfc, !PT ;  /* 0x0000002c04967812 */ /* 0x001fc600078efcff */
[----:B------:R-:W3:Y:S01]  /*f190*/  LDL R158, [R1+0x68] ;  /* 0x00006800019e7983 */ /* 0x000ee20000100800 */
[----:B------:R-:W-:-:S03]  /*f1a0*/  ISETP.LT.AND P5, PT, R150, R3, P0 ;  /* 0x000000039600720c */ /* 0x000fc600007a1270 */
[----:B------:R-:W2:Y:S01]  /*f1b0*/  LDL R159, [R1+0x6c] ;  /* 0x00006c00019f7983 */ /* 0x000ea20000100800 */
[----:B----4-:R-:W-:-:S03]  /*f1c0*/  @P6 IMAD.MOV.U32 R150, RZ, RZ, R165 ;  /* 0x000000ffff966224 */ /* 0x010fc600078e00a5 */
[----:B------:R0:W-:Y:S02]  /*f1d0*/  STL [R1+0x510], R151 ;  /* 0x0005109701007387 */ /* 0x0001e40000100800 */
[----:B0-----:R-:W-:-:S05]  /*f1e0*/  @P6 IMAD.MOV.U32 R151, RZ, RZ, R164 ;  /* 0x000000ffff976224 */ /* 0x001fca00078e00a4 */
[----:B------:R-:W4:Y:S01]  /*f1f0*/  @P6 LDG.E.U16 R144, desc[UR24][R150.64] ;  /* 0x0000001896906981 */ /* 0x000f22000c1e1500 */
[----:B------:R-:W-:Y:S01]  /*f200*/  ISETP.LT.AND P6, PT, R152, R3, P0 ;  /* 0x000000039800720c */ /* 0x000fe200007c1270 */
[----:B------:R-:W-:-:S05]  /*f210*/  @P4 IMAD.MOV.U32 R152, RZ, RZ, R157 ;  /* 0x000000ffff984224 */ /* 0x000fca00078e009d */
[----:B------:R0:W2:Y:S01]  /*f220*/  @P4 LDG.E.U16 R148, desc[UR24][R152.64] ;  /* 0x0000001898944981 */ /* 0x0000a2000c1e1500 */
[----:B------:R-:W-:-:S03]  /*f230*/  PRMT R115, RZ, 0x7610, R115 ;  /* 0x00007610ff737816 */ /* 0x000fc60000000073 */
[----:B------:R-:W2:Y:S04]  /*f240*/  LDL R150, [R1+0x88] ;  /* 0x0000880001967983 */ /* 0x000ea80000100800 */
[----:B------:R-:W2:Y:S01]  /*f250*/  LDL R151, [R1+0x8c] ;  /* 0x00008c0001977983 */ /* 0x000ea20000100800 */
[----:B0-----:R-:W-:Y:S02]  /*f260*/  LOP3.LUT R152, R4, 0x44, RZ, 0xfc, !PT ;  /* 0x0000004404987812 */ /* 0x001fe400078efcff */
[----:B------:R-:W-:Y:S01]  /*f270*/  PRMT R145, RZ, 0x7610, R145 ;  /* 0x00007610ff917816 */ /* 0x000fe20000000091 */
[----:B---3--:R-:W-:Y:S01]  /*f280*/  @P6 IMAD.MOV.U32 R153, RZ, RZ, R158 ;  /* 0x000000ffff996224 */ /* 0x008fe200078e009e */
[----:B----4-:R-:W-:Y:S04]  /*f290*/  STL [R1+0x50c], R144 ;  /* 0x00050c9001007387 */ /* 0x010fe80000100800 */
[----:B------:R-:W3:Y:S04]  /*f2a0*/  LDL R164, [R1+0xa8] ;  /* 0x0000a80001a47983 */ /* 0x000ee80000100800 */
[----:B------:R-:W4:Y:S04]  /*f2b0*/  LDL R165, [R1+0xac] ;  /* 0x0000ac0001a57983 */ /* 0x000f280000100800 */
[----:B------:R-:W3:Y:S04]  /*f2c0*/  LDL R156, [R1+0xc8] ;  /* 0x0000c800019c7983 */ /* 0x000ee80000100800 */
[----:B------:R-:W3:Y:S04]  /*f2d0*/  LDL R157, [R1+0xcc] ;  /* 0x0000cc00019d7983 */ /* 0x000ee80000100800 */
[----:B--2---:R0:W-:Y:S02]  /*f2e0*/  STL [R1+0x508], R148 ;  /* 0x0005089401007387 */ /* 0x0041e40000100800 */
[----:B0-----:R-:W-:-:S05]  /*f2f0*/  @P5 IMAD.MOV.U32 R148, RZ, RZ, R117 ;  /* 0x000000ffff945224 */ /* 0x001fca00078e0075 */
[----:B------:R-:W2:Y:S01]  /*f300*/  @P5 LDG.E.U16 R115, desc[UR24][R148.64] ;  /* 0x0000001894735981 */ /* 0x000ea2000c1e1500 */
[----:B------:R-:W-:Y:S01]  /*f310*/  ISETP.LT.AND P5, PT, R152, R3, P0 ;  /* 0x000000039800720c */ /* 0x000fe200007a1270 */
[----:B------:R-:W-:-:S05]  /*f320*/  @P6 IMAD.MOV.U32 R152, RZ, RZ, R159 ;  /* 0x000000ffff986224 */ /* 0x000fca00078e009f */
[----:B------:R-:W3:Y:S01]  /*f330*/  @P6 LDG.E.U16 R145, desc[UR24][R152.64] ;  /* 0x0000001898916981 */ /* 0x000ee2000c1e1500 */
[----:B------:R-:W-:-:S03]  /*f340*/  LOP3.LUT R144, R4, 0x3c, RZ, 0xfc, !PT ;  /* 0x0000003c04907812 */ /* 0x000fc600078efcff */
[----:B------:R-:W3:Y:S01]  /*f350*/  LDL R148, [R1+0xe8] ;  /* 0x0000e80001947983 */ /* 0x000ee20000100800 */
[-C--:B------:R-:W-:Y:S02]  /*f360*/  ISETP.LT.AND P4, PT, R144, R3.reuse, P0 ;  /* 0x000000039000720c */ /* 0x080fe40000781270 */
[----:B------:R-:W-:Y:S01]  /*f370*/  LOP3.LUT R144, R4, 0x4c, RZ, 0xfc, !PT ;  /* 0x0000004c04907812 */ /* 0x000fe200078efcff */
[----:B------:R-:W4:Y:S01]  /*f380*/  LDL R149, [R1+0xec] ;  /* 0x0000ec0001957983 */ /* 0x000f220000100800 */
[----:B------:R-:W-:Y:S02]  /*f390*/  PRMT R142, RZ, 0x7610, R142 ;  /* 0x00007610ff8e7816 */ /* 0x000fe4000000008e */
[----:B------:R-:W-:-:S07]  /*f3a0*/  ISETP.LT.AND P6, PT, R144, R3, P0 ;  /* 0x000000039000720c */ /* 0x000fce00007c1270 */
[----:B------:R-:W-:Y:S01]  /*f3b0*/  @P4 IMAD.MOV.U32 R144, RZ, RZ, R151 ;  /* 0x000000ffff904224 */ /* 0x000fe200078e0097 */
[----:B------:R-:W-:Y:S01]  /*f3c0*/  PRMT R143, RZ, 0x7610, R143 ;  /* 0x00007610ff8f7816 */ /* 0x000fe2000000008f */
[----:B--2---:R0:W-:Y:S04]  /*f3d0*/  STL [R1+0x504], R115 ;  /* 0x0005047301007387 */ /* 0x0041e80000100800 */
[----:B------:R-:W2:Y:S04]  /*f3e0*/  LDL R117, [R1+0x10c] ;  /* 0x00010c0001757983 */ /* 0x000ea80000100800 */
[----:B0-----:R-:W2:Y:S04]  /*f3f0*/  LDL R115, [R1+0x108] ;  /* 0x0001080001737983 */ /* 0x001ea80000100800 */
[----:B---3--:R0:W-:Y:S02]  /*f400*/  STL [R1+0x500], R145 ;  /* 0x0005009101007387 */ /* 0x0081e40000100800 */
[----:B0-----:R-:W-:-:S05]  /*f410*/  @P4 IMAD.MOV.U32 R145, RZ, RZ, R150 ;  /* 0x000000ffff914224 */ /* 0x001fca00078e0096 */
[----:B------:R0:W3:Y:S02]  /*f420*/  @P4 LDG.E.U16 R142, desc[UR24][R144.64] ;  /* 0x00000018908e4981 */ /* 0x0000e4000c1e1500 */
[----:B0-----:R-:W-:Y:S01]  /*f430*/  LOP3.LUT R144, R4, 0x54, RZ, 0xfc, !PT ;  /* 0x0000005404907812 */ /* 0x001fe200078efcff */
[----:B------:R-:W-:-:S03]  /*f440*/  @P5 IMAD.MOV.U32 R145, RZ, RZ, R164 ;  /* 0x000000ffff915224 */ /* 0x000fc600078e00a4 */
[----:B------:R-:W-:Y:S01]  /*f450*/  ISETP.LT.AND P4, PT, R144, R3, P0 ;  /* 0x000000039000720c */ /* 0x000fe20000781270 */
[----:B----4-:R-:W-:-:S05]  /*f460*/  @P5 IMAD.MOV.U32 R144, RZ, RZ, R165 ;  /* 0x000000ffff905224 */ /* 0x010fca00078e00a5 */
[----:B------:R-:W4:Y:S01]  /*f470*/  @P5 LDG.E.U16 R143, desc[UR24][R144.64] ;  /* 0x00000018908f5981 */ /* 0x000f22000c1e1500 */
[----:B------:R-:W-:Y:S02]  /*f480*/  PRMT R140, RZ, 0x7610, R140 ;  /* 0x00007610ff8c7816 */ /* 0x000fe4000000008c */
[----:B------:R-:W-:Y:S01]  /*f490*/  PRMT R141, RZ, 0x7610, R141 ;  /* 0x00007610ff8d7816 */ /* 0x000fe2000000008d */
[----:B---3--:R0:W-:Y:S02]  /*f4a0*/  STL [R1+0x4fc], R142 ;  /* 0x0004fc8e01007387 */ /* 0x0081e40000100800 */
[----:B0-----:R-:W-:-:S04]  /*f4b0*/  LOP3.LUT R142, R4, 0x5c, RZ, 0xfc, !PT ;  /* 0x0000005c048e7812 */ /* 0x001fc800078efcff */
[----:B------:R-:W-:Y:S01]  /*f4c0*/  ISETP.LT.AND P5, PT, R142, R3, P0 ;  /* 0x000000038e00720c */ /* 0x000fe200007a1270 */
[----:B------:R-:W-:Y:S01]  /*f4d0*/  @P6 IMAD.MOV.U32 R142, RZ, RZ, R157 ;  /* 0x000000ffff8e6224 */ /* 0x000fe200078e009d */
[----:B----4-:R0:W-:Y:S02]  /*f4e0*/  STL [R1+0x4f8], R143 ;  /* 0x0004f88f01007387 */ /* 0x0101e40000100800 */
[----:B0-----:R-:W-:-:S05]  /*f4f0*/  @P6 IMAD.MOV.U32 R143, RZ, RZ, R156 ;  /* 0x000000ffff8f6224 */ /* 0x001fca00078e009c */
[----:B------:R0:W3:Y:S02]  /*f500*/  @P6 LDG.E.U16 R140, desc[UR24][R142.64] ;  /* 0x000000188e8c6981 */ /* 0x0000e4000c1e1500 */
[----:B0-----:R-:W-:Y:S01]  /*f510*/  LOP3.LUT R142, R4, 0x64, RZ, 0xfc, !PT ;  /* 0x00000064048e7812 */ /* 0x001fe200078efcff */
[----:B------:R-:W-:-:S03]  /*f520*/  @P4 IMAD.MOV.U32 R143, RZ, RZ, R148 ;  /* 0x000000ffff8f4224 */ /* 0x000fc600078e0094 */
[----:B------:R-:W-:Y:S01]  /*f530*/  ISETP.LT.AND P6, PT, R142, R3, P0 ;  /* 0x000000038e00720c */ /* 0x000fe200007c1270 */
[----:B------:R-:W-:-:S05]  /*f540*/  @P4 IMAD.MOV.U32 R142, RZ, RZ, R149 ;  /* 0x000000ffff8e4224 */ /* 0x000fca00078e0095 */
[----:B------:R-:W4:Y:S04]  /*f550*/  @P4 LDG.E.U16 R141, desc[UR24][R142.64] ;  /* 0x000000188e8d4981 */ /* 0x000f28000c1e1500 */
[----:B---3--:R0:W-:Y:S02]  /*f560*/  STL [R1+0x4f4], R140 ;  /* 0x0004f48c01007387 */ /* 0x0081e40000100800 */
[----:B0-----:R-:W-:-:S04]  /*f570*/  LOP3.LUT R140, R4, 0x6c, RZ, 0xfc, !PT ;  /* 0x0000006c048c7812 */ /* 0x001fc800078efcff */
[----:B------:R-:W-:Y:S01]  /*f580*/  ISETP.LT.AND P4, PT, R140, R3, P0 ;  /* 0x000000038c00720c */ /* 0x000fe20000781270 */
[----:B--2---:R-:W-:Y:S01]  /*f590*/  @P5 IMAD.MOV.U32 R140, RZ, RZ, R117 ;  /* 0x000000ffff8c5224 */ /* 0x004fe200078e0075 */
[----:B----4-:R0:W-:Y:S02]  /*f5a0*/  STL [R1+0x4f0], R141 ;  /* 0x0004f08d01007387 */ /* 0x0101e40000100800 */
[----:B0-----:R-:W-:-:S05]  /*f5b0*/  @P5 IMAD.MOV.U32 R141, RZ, RZ, R115 ;  /* 0x000000ffff8d5224 */ /* 0x001fca00078e0073 */
[----:B------:R0:W2:Y:S02]  /*f5c0*/  @P5 LDG.E.U16 R79, desc[UR24][R140.64] ;  /* 0x000000188c4f5981 */ /* 0x0000a4000c1e1500 */
[----:B0-----:R-:W-:Y:S02]  /*f5d0*/  @P6 IMAD.MOV.U32 R140, RZ, RZ, R95 ;  /* 0x000000ffff8c6224 */ /* 0x001fe400078e005f */
[----:B------:R-:W-:-:S05]  /*f5e0*/  @P6 IMAD.MOV.U32 R141, RZ, RZ, R87 ;  /* 0x000000ffff8d6224 */ /* 0x000fca00078e0057 */
[----:B------:R0:W3:Y:S02]  /*f5f0*/  @P6 LDG.E.U16 R83, desc[UR24][R140.64] ;  /* 0x000000188c536981 */ /* 0x0000e4000c1e1500 */
[----:B0-----:R-:W-:Y:S02]  /*f600*/  @P4 IMAD.MOV.U32 R140, RZ, RZ, R98 ;  /* 0x000000ffff8c4224 */ /* 0x001fe400078e0062 */
[----:B------:R-:W-:-:S05]  /*f610*/  @P4 IMAD.MOV.U32 R141, RZ, RZ, R96 ;  /* 0x000000ffff8d4224 */ /* 0x000fca00078e0060 */
[----:B------:R0:W4:Y:S01]  /*f620*/  @P4 LDG.E.U16 R71, desc[UR24][R140.64] ;  /* 0x000000188c474981 */ /* 0x000122000c1e1500 */
[----:B------:R-:W-:-:S04]  /*f630*/  LOP3.LUT R115, R4, 0x74, RZ, 0xfc, !PT ;  /* 0x0000007404737812 */ /* 0x000fc800078efcff */
[----:B------:R-:W-:-:S13]  /*f640*/  ISETP.LT.AND P5, PT, R115, R3, P0 ;  /* 0x000000037300720c */ /* 0x000fda00007a1270 */
[----:B0-----:R-:W-:Y:S02]  /*f650*/  @P5 IMAD.MOV.U32 R140, RZ, RZ, R102 ;  /* 0x000000ffff8c5224 */ /* 0x001fe400078e0066 */
[----:B------:R-:W-:-:S05]  /*f660*/  @P5 IMAD.MOV.U32 R141, RZ, RZ, R100 ;  /* 0x000000ffff8d5224 */ /* 0x000fca00078e0064 */
[----:B------:R0:W3:Y:S04]  /*f670*/  @P5 LDG.E.U16 R75, desc[UR24][R140.64] ;  /* 0x000000188c4b5981 */ /* 0x0000e8000c1e1500 */
[----:B--2---:R1:W-:Y:S02]  /*f680*/  STL [R1+0x4ec], R79 ;  /* 0x0004ec4f01007387 */ /* 0x0043e40000100800 */
[----:B-1----:R-:W-:-:S04]  /*f690*/  LOP3.LUT R79, R4, 0x7c, RZ, 0xfc, !PT ;  /* 0x0000007c044f7812 */ /* 0x002fc800078efcff */
[----:B------:R-:W-:Y:S02]  /*f6a0*/  ISETP.LT.AND P6, PT, R79, R3, P0 ;  /* 0x000000034f00720c */ /* 0x000fe400007c1270 */
[----:B------:R-:W-:-:S11]  /*f6b0*/  LOP3.LUT R79, R4, 0x6, RZ, 0xfc, !PT ;  /* 0x00000006044f7812 */ /* 0x000fd600078efcff */
[----:B0-----:R-:W-:Y:S02]  /*f6c0*/  @P6 IMAD.MOV.U32 R140, RZ, RZ, R104 ;  /* 0x000000ffff8c6224 */ /* 0x001fe400078e0068 */
[----:B------:R-:W-:-:S05]  /*f6d0*/  @P6 IMAD.MOV.U32 R141, RZ, RZ, R59 ;  /* 0x000000ffff8d6224 */ /* 0x000fca00078e003b */
[----:B------:R0:W2:Y:S01]  /*f6e0*/  @P6 LDG.E.U16 R51, desc[UR24][R140.64] ;  /* 0x000000188c336981 */ /* 0x0000a2000c1e1500 */
[----:B------:R-:W-:-:S03]  /*f6f0*/  ISETP.LT.AND P4, PT, R79, R3, P0 ;  /* 0x000000034f00720c */ /* 0x000fc60000781270 */
[----:B----4-:R1:W-:Y:S04]  /*f700*/  STL [R1+0x4e4], R71 ;  /* 0x0004e44701007387 */ /* 0x0103e80000100800 */
[----:B---3--:R3:W-:Y:S04]  /*f710*/  STL [R1+0x4e8], R83 ;  /* 0x0004e85301007387 */ /* 0x0087e80000100800 */
[----:B------:R-:W4:Y:S01]  /*f720*/  LDL R79, [R1+0x14] ;  /* 0x00001400014f7983 */ /* 0x000f220000100800 */
[----:B-1----:R-:W-:-:S04]  /*f730*/  LOP3.LUT R71, R4, 0xe, RZ, 0xfc, !PT ;  /* 0x0000000e04477812 */ /* 0x002fc800078efcff */
[----:B------:R-:W-:Y:S01]  /*f740*/  ISETP.LT.AND P5, PT, R71, R3, P0 ;  /* 0x000000034700720c */ /* 0x000fe200007a1270 */
[----:B---3--:R-:W3:Y:S01]  /*f750*/  LDL R83, [R1+0x10] ;  /* 0x0000100001537983 */ /* 0x008ee20000100800 */
[----:B0-----:R-:W-:Y:S02]  /*f760*/  @P4 IMAD.MOV.U32 R140, RZ, RZ, R147 ;  /* 0x000000ffff8c4224 */ /* 0x001fe400078e0093 */
[----:B------:R-:W-:-:S05]  /*f770*/  @P4 IMAD.MOV.U32 R141, RZ, RZ, R146 ;  /* 0x000000ffff8d4224 */ /* 0x000fca00078e0092 */
[----:B------:R0:W3:Y:S04]  /*f780*/  @P4 LDG.E.U16 R55, desc[UR24][R140.64] ;  /* 0x000000188c374981 */ /* 0x0000e8000c1e1500 */
[----:B0-----:R-:W-:Y:S02]  /*f790*/  @P5 IMAD.MOV.U32 R140, RZ, RZ, R155 ;  /* 0x000000ffff8c5224 */ /* 0x001fe400078e009b */
[----:B------:R-:W-:-:S05]  /*f7a0*/  @P5 IMAD.MOV.U32 R141, RZ, RZ, R154 ;  /* 0x000000ffff8d5224 */ /* 0x000fca00078e009a */
[----:B------:R0:W3:Y:S01]  /*f7b0*/  @P5 LDG.E.U16 R47, desc[UR24][R140.64] ;  /* 0x000000188c2f5981 */ /* 0x0000e2000c1e1500 */
[----:B------:R-:W-:-:S04]  /*f7c0*/  LOP3.LUT R59, R4, 0x16, RZ, 0xfc, !PT ;  /* 0x00000016043b7812 */ /* 0x000fc800078efcff */
[----:B------:R-:W-:-:S13]  /*f7d0*/  ISETP.LT.AND P6, PT, R59, R3, P0 ;  /* 0x000000033b00720c */ /* 0x000fda00007c1270 */
[----:B0-----:R-:W-:Y:S02]  /*f7e0*/  @P6 IMAD.MOV.U32 R140, RZ, RZ, R163 ;  /* 0x000000ffff8c6224 */ /* 0x001fe400078e00a3 */
[----:B------:R-:W-:-:S05]  /*f7f0*/  @P6 IMAD.MOV.U32 R141, RZ, RZ, R162 ;  /* 0x000000ffff8d6224 */ /* 0x000fca00078e00a2 */
[----:B------:R4:W3:Y:S04]  /*f800*/  @P6 LDG.E.U16 R91, desc[UR24][R140.64] ;  /* 0x000000188c5b6981 */ /* 0x0008e8000c1e1500 */
[----:B--2---:R0:W-:Y:S02]  /*f810*/  STL [R1+0x4dc], R51 ;  /* 0x0004dc3301007387 */ /* 0x0041e40000100800 */
[----:B0-----:R-:W-:-:S04]  /*f820*/  LOP3.LUT R51, R4, 0x1e, RZ, 0xfc, !PT ;  /* 0x0000001e04337812 */ /* 0x001fc800078efcff */
[----:B------:R-:W-:Y:S01]  /*f830*/  ISETP.LT.AND P4, PT, R51, R3, P0 ;  /* 0x000000033300720c */ /* 0x000fe20000781270 */
[----:B------:R-:W-:Y:S04]  /*f840*/  STL [R1+0xb74], R147 ;  /* 0x000b749301007387 */ /* 0x000fe80000100800 */
[----:B------:R-:W-:Y:S04]  /*f850*/  STL [R1+0xb70], R146 ;  /* 0x000b709201007387 */ /* 0x000fe80000100800 */
[----:B------:R0:W-:Y:S04]  /*f860*/  STL [R1+0x4e0], R75 ;  /* 0x0004e04b01007387 */ /* 0x0001e80000100800 */
[----:B----4-:R-:W-:Y:S01]  /*f870*/  @P4 IMAD.MOV.U32 R140, RZ, RZ, R79 ;  /* 0x000000ffff8c4224 */ /* 0x010fe200078e004f */
[----:B------:R-:W2:Y:S01]  /*f880*/  LDL R71, [R1+0x34] ;  /* 0x0000340001477983 */ /* 0x000ea20000100800 */
[----:B---3--:R-:W-:-:S03]  /*f890*/  @P4 IMAD.MOV.U32 R141, RZ, RZ, R83 ;  /* 0x000000ffff8d4224 */ /* 0x008fc600078e0053 */
[----:B------:R-:W3:Y:S04]  /*f8a0*/  LDL R59, [R1+0x50] ;  /* 0x00005000013b7983 */ /* 0x000ee80000100800 */
[----:B0-----:R-:W4:Y:S04]  /*f8b0*/  LDL R75, [R1+0x30] ;  /* 0x00003000014b7983 */ /* 0x001f280000100800 */
[----:B------:R2:W3:Y:S04]  /*f8c0*/  @P4 LDG.E.U16 R63, desc[UR24][R140.64] ;  /* 0x000000188c3f4981 */ /* 0x0004e8000c1e1500 */
[----:B------:R0:W-:Y:S04]  /*f8d0*/  STL [R1+0x4d8], R55 ;  /* 0x0004d83701007387 */ /* 0x0001e80000100800 */
[----:B0-----:R-:W3:Y:S04]  /*f8e0*/  LDL R55, [R1+0x54] ;  /* 0x0000540001377983 */ /* 0x001ee80000100800 */
[----:B------:R-:W-:Y:S04]  /*f8f0*/  STL [R1+0xb7c], R155 ;  /* 0x000b7c9b01007387 */ /* 0x000fe80000100800 */
[----:B------:R-:W-:Y:S04]  /*f900*/  STL [R1+0xb78], R154 ;  /* 0x000b789a01007387 */ /* 0x000fe80000100800 */
[----:B------:R-:W3:Y:S04]  /*f910*/  LDL R51, [R1+0x70] ;  /* 0x0000700001337983 */ /* 0x000ee80000100800 */
[----:B------:R0:W-:Y:S04]  /*f920*/  STL [R1+0x4d4], R47 ;  /* 0x0004d42f01007387 */ /* 0x0001e80000100800 */
[----:B0-----:R-:W3:Y:S01]  /*f930*/  LDL R47, [R1+0x74] ;  /* 0x00007400012f7983 */ /* 0x001ee20000100800 */
[----:B------:R-:W-:-:S04]  /*f940*/  LOP3.LUT R95, R4, 0x26, RZ, 0xfc, !PT ;  /* 0x00000026045f7812 */ /* 0x000fc800078efcff */
[-C--:B------:R-:W-:Y:S02]  /*f950*/  ISETP.LT.AND P5, PT, R95, R3.reuse, P0 ;  /* 0x000000035f00720c */ /* 0x080fe400007a1270 */
[C---:B------:R-:W-:Y:S02]  /*f960*/  LOP3.LUT R87, R4.reuse, 0x2e, RZ, 0xfc, !PT ;  /* 0x0000002e04577812 */ /* 0x040fe400078efcff */
[----:B------:R-:W-:Y:S02]  /*f970*/  LOP3.LUT R79, R4, 0x36, RZ, 0xfc, !PT ;  /* 0x00000036044f7812 */ /* 0x000fe400078efcff */
[-C--:B------:R-:W-:Y:S01]  /*f980*/  ISETP.LT.AND P6, PT, R87, R3.reuse, P0 ;  /* 0x000000035700720c */ /* 0x080fe200007c1270 */
[----:B------:R-:W-:Y:S01]  /*f990*/  STL [R1+0xb84], R163 ;  /* 0x000b84a301007387 */ /* 0x000fe20000100800 */
[----:B------:R-:W-:-:S03]  /*f9a0*/  ISETP.LT.AND P4, PT, R79, R3, P0 ;  /* 0x000000034f00720c */ /* 0x000fc60000781270 */
[----:B------:R-:W-:Y:S02]  /*f9b0*/  STL [R1+0xb80], R162 ;  /* 0x000b80a201007387 */ /* 0x000fe40000100800 */
[----:B--2---:R-:W-:Y:S02]  /*f9c0*/  @P5 IMAD.MOV.U32 R140, RZ, RZ, R71 ;  /* 0x000000ffff8c5224 */ /* 0x004fe400078e0047 */
[----:B----4-:R-:W-:Y:S01]  /*f9d0*/  @P5 IMAD.MOV.U32 R141, RZ, RZ, R75 ;  /* 0x000000ffff8d5224 */ /* 0x010fe200078e004b */
[----:B---3--:R0:W-:Y:S04]  /*f9e0*/  STL [R1+0x4cc], R63 ;  /* 0x0004cc3f01007387 */ /* 0x0081e80000100800 */
[----:B------:R1:W2:Y:S01]  /*f9f0*/  @P5 LDG.E.U16 R67, desc[UR24][R140.64] ;  /* 0x000000188c435981 */ /* 0x0002a2000c1e1500 */
[----:B0-----:R-:W-:-:S04]  /*fa00*/  LOP3.LUT R63, R4, 0x3e, RZ, 0xfc, !PT ;  /* 0x0000003e043f7812 */ /* 0x001fc800078efcff */
[----:B------:R-:W-:Y:S01]  /*fa10*/  ISETP.LT.AND P5, PT, R63, R3, P0 ;  /* 0x000000033f00720c */ /* 0x000fe200007a1270 */
[----:B-1----:R-:W-:Y:S02]  /*fa20*/  @P6 IMAD.MOV.U32 R140, RZ, RZ, R55 ;  /* 0x000000ffff8c6224 */ /* 0x002fe400078e0037 */
[----:B------:R-:W-:-:S05]  /*fa30*/  @P6 IMAD.MOV.U32 R141, RZ, RZ, R59 ;  /* 0x000000ffff8d6224 */ /* 0x000fca00078e003b */
[----:B------:R0:W3:Y:S02]  /*fa40*/  @P6 LDG.E.U16 R41, desc[UR24][R140.64] ;  /* 0x000000188c296981 */ /* 0x0000e4000c1e1500 */
[----:B0-----:R-:W-:Y:S02]  /*fa50*/  @P4 IMAD.MOV.U32 R141, RZ, RZ, R51 ;  /* 0x000000ffff8d4224 */ /* 0x001fe400078e0033 */
[----:B------:R-:W-:-:S05]  /*fa60*/  @P4 IMAD.MOV.U32 R140, RZ, RZ, R47 ;  /* 0x000000ffff8c4224 */ /* 0x000fca00078e002f */
[----:B------:R0:W4:Y:S02]  /*fa70*/  @P4 LDG.E.U16 R43, desc[UR24][R140.64] ;  /* 0x000000188c2b4981 */ /* 0x000124000c1e1500 */
[----:B0-----:R-:W-:Y:S02]  /*fa80*/  @P5 IMAD.MOV.U32 R140, RZ, RZ, R108 ;  /* 0x000000ffff8c5224 */ /* 0x001fe400078e006c */
[----:B------:R-:W-:-:S05]  /*fa90*/  @P5 IMAD.MOV.U32 R141, RZ, RZ, R106 ;  /* 0x000000ffff8d5224 */ /* 0x000fca00078e006a */
[----:B------:R-:W2:Y:S01]  /*faa0*/  @P5 LDG.E.U16 R11, desc[UR24][R140.64] ;  /* 0x000000188c0b5981 */ /* 0x000ea2000c1e1500 */
[----:B------:R-:W-:Y:S02]  /*fab0*/  PRMT R7, RZ, 0x7610, R7 ;  /* 0x00007610ff077816 */ /* 0x000fe40000000007 */
[----:B------:R-:W-:Y:S01]  /*fac0*/  PRMT R10, RZ, 0x7610, R10 ;  /* 0x00007610ff0a7816 */ /* 0x000fe2000000000a */
[----:B---3--:R0:W-:Y:S04]  /*fad0*/  STL [R1+0x4c4], R41 ;  /* 0x0004c42901007387 */ /* 0x0081e80000100800 */
[----:B------:R-:W-:Y:S01]  /*fae0*/  STL [R1+0x4d0], R91 ;  /* 0x0004d05b01007387 */ /* 0x000fe20000100800 */
[----:B0-----:R-:W-:-:S04]  /*faf0*/  LOP3.LUT R41, R4, 0x4e, RZ, 0xfc, !PT ;  /* 0x0000004e04297812 */ /* 0x001fc800078efcff */
[-C--:B------:R-:W-:Y:S01]  /*fb00*/  ISETP.LT.AND P4, PT, R41, R3.reuse, P0 ;  /* 0x000000032900720c */ /* 0x080fe20000781270 */
[----:B----4-:R0:W-:Y:S04]  /*fb10*/  STL [R1+0x4c0], R43 ;  /* 0x0004c02b01007387 */ /* 0x0101e80000100800 */
[----:B0-----:R-:W3:Y:S04]  /*fb20*/  LDL.LU R43, [R1+0x268] ;  /* 0x00026800012b7983 */ /* 0x001ee80000300800 */
[----:B--2---:R0:W-:Y:S04]  /*fb30*/  STL [R1+0x4bc], R11 ;  /* 0x0004bc0b01007387 */ /* 0x0041e80000100800 */
[----:B------:R-:W-:Y:S01]  /*fb40*/  @P4 IMAD.MOV.U32 R115, RZ, RZ, R114 ;  /* 0x000000ffff734224 */ /* 0x000fe200078e0072 */
[----:B0-----:R-:W-:Y:S01]  /*fb50*/  LOP3.LUT R11, R4, 0x56, RZ, 0xfc, !PT ;  /* 0x00000056040b7812 */ /* 0x001fe200078efcff */
[----:B------:R-:W2:Y:S03]  /*fb60*/  LDL.LU R41, [R1+0x26c] ;  /* 0x00026c0001297983 */ /* 0x000ea60000300800 */
[----:B------:R-:W-:Y:S01]  /*fb70*/  ISETP.LT.AND P5, PT, R11, R3, P0 ;  /* 0x000000030b00720c */ /* 0x000fe200007a1270 */
[----:B------:R-:W-:-:S05]  /*fb80*/  @P4 IMAD.MOV.U32 R114, RZ, RZ, R116 ;  /* 0x000000ffff724224 */ /* 0x000fca00078e0074 */
[----:B------:R0:W4:Y:S07]  /*fb90*/  @P4 LDG.E.U16 R7, desc[UR24][R114.64] ;  /* 0x0000001872074981 */ /* 0x00012e000c1e1500 */
[----:B0-----:R-:W-:Y:S02]  /*fba0*/  @P5 IMAD.MOV.U32 R114, RZ, RZ, R120 ;  /* 0x000000ffff725224 */ /* 0x001fe400078e0078 */
[----:B------:R-:W-:-:S05]  /*fbb0*/  @P5 IMAD.MOV.U32 R115, RZ, RZ, R118 ;  /* 0x000000ffff735224 */ /* 0x000fca00078e0076 */
[----:B------:R-:W2:Y:S01]  /*fbc0*/  @P5 LDG.E.U16 R10, desc[UR24][R114.64] ;  /* 0x00000018720a5981 */ /* 0x000ea2000c1e1500 */
[----:B------:R-:W-:-:S04]  /*fbd0*/  LOP3.LUT R55, R4, 0x46, RZ, 0xfc, !PT ;  /* 0x0000004604377812 */ /* 0x000fc800078efcff */
[----:B------:R-:W-:Y:S02]  /*fbe0*/  ISETP.LT.AND P6, PT, R55, R3, P0 ;  /* 0x000000033700720c */ /* 0x000fe400007c1270 */
[----:B------:R-:W-:-:S11]  /*fbf0*/  LOP3.LUT R11, R4, 0x5e, RZ, 0xfc, !PT ;  /* 0x0000005e040b7812 */ /* 0x000fd600078efcff */
[----:B------:R-:W-:Y:S02]  /*fc00*/  @P6 IMAD.MOV.U32 R140, RZ, RZ, R112 ;  /* 0x000000ffff8c6224 */ /* 0x000fe400078e0070 */
[----:B------:R-:W-:-:S05]  /*fc10*/  @P6 IMAD.MOV.U32 R141, RZ, RZ, R110 ;  /* 0x000000ffff8d6224 */ /* 0x000fca00078e006e */
[----:B------:R-:W3:Y:S01]  /*fc20*/  @P6 LDG.E.U16 R45, desc[UR24][R140.64] ;  /* 0x000000188c2d6981 */ /* 0x000ee2000c1e1500 */
[----:B------:R-:W-:Y:S02]  /*fc30*/  ISETP.LT.AND P6, PT, R11, R3, P0 ;  /* 0x000000030b00720c */ /* 0x000fe400007c1270 */
[----:B------:R-:W-:-:S04]  /*fc40*/  LOP3.LUT R11, R4, 0x66, RZ, 0xfc, !PT ;  /* 0x00000066040b7812 */ /* 0x000fc800078efcff */
[----:B------:R-:W-:Y:S01]  /*fc50*/  ISETP.LT.AND P4, PT, R11, R3, P0 ;  /* 0x000000030b00720c */ /* 0x000fe20000781270 */
[----:B------:R-:W-:Y:S01]  /*fc60*/  STL [R1+0x4c8], R67 ;  /* 0x0004c84301007387 */ /* 0x000fe20000100800 */
[----:B------:R-:W-:-:S05]  /*fc70*/  PRMT R9, RZ, 0x7610, R9 ;  /* 0x00007610ff097816 */ /* 0x000fca0000000009 */
[----:B------:R-:W-:Y:S01]  /*fc80*/  @P6 IMAD.MOV.U32 R11, RZ, RZ, R122 ;  /* 0x000000ffff0b6224 */ /* 0x000fe200078e007a */
[----:B------:R-:W-:Y:S01]  /*fc90*/  PRMT R6, RZ, 0x7610, R6 ;  /* 0x00007610ff067816 */ /* 0x000fe20000000006 */
[----:B----4-:R-:W-:Y:S04]  /*fca0*/  STL [R1+0x4b4], R7 ;  /* 0x0004b40701007387 */ /* 0x010fe80000100800 */
[----:B--2---:R0:W-:Y:S02]  /*fcb0*/  STL [R1+0x4b0], R10 ;  /* 0x0004b00a01007387 */ /* 0x0041e40000100800 */
[----:B0-----:R-:W-:-:S05]  /*fcc0*/  @P6 IMAD.MOV.U32 R10, RZ, RZ, R124 ;  /* 0x000000ffff0a6224 */ /* 0x001fca00078e007c */
[----:B------:R0:W2:Y:S02]  /*fcd0*/  @P6 LDG.E.U16 R9, desc[UR24][R10.64] ;  /* 0x000000180a096981 */ /* 0x0000a4000c1e1500 */
[----:B0-----:R-:W-:Y:S02]  /*fce0*/  @P4 IMAD.MOV.U32 R10, RZ, RZ, R128 ;  /* 0x000000ffff0a4224 */ /* 0x001fe400078e0080 */
[----:B------:R-:W-:-:S05]  /*fcf0*/  @P4 IMAD.MOV.U32 R11, RZ, RZ, R126 ;  /* 0x000000ffff0b4224 */ /* 0x000fca00078e007e */
[----:B------:R-:W4:Y:S01]  /*fd00*/  @P4 LDG.E.U16 R6, desc[UR24][R10.64] ;  /* 0x000000180a064981 */ /* 0x000f22000c1e1500 */
[----:B------:R-:W-:-:S04]  /*fd10*/  LOP3.LUT R7, R4, 0x6e, RZ, 0xfc, !PT ;  /* 0x0000006e04077812 */ /* 0x000fc800078efcff */
[----:B------:R-:W-:Y:S02]  /*fd20*/  ISETP.LT.AND P5, PT, R7, R3, P0 ;  /* 0x000000030700720c */ /* 0x000fe400007a1270 */
[----:B------:R-:W-:-:S04]  /*fd30*/  LOP3.LUT R7, R4, 0x76, RZ, 0xfc, !PT ;  /* 0x0000007604077812 */ /* 0x000fc800078efcff */
[----:B------:R-:W-:Y:S01]  /*fd40*/  ISETP.LT.AND P6, PT, R7, R3, P0 ;  /* 0x000000030700720c */ /* 0x000fe200007c1270 */
[----:B---3--:R-:W-:Y:S01]  /*fd50*/  STL [R1+0x4b8], R45 ;  /* 0x0004b82d01007387 */ /* 0x008fe20000100800 */
[----:B------:R-:W-:-:S05]  /*fd60*/  PRMT R4, RZ, 0x7610, R4 ;  /* 0x00007610ff047816 */ /* 0x000fca0000000004 */
[----:B------:R-:W-:Y:S01]  /*fd70*/  @P5 IMAD.MOV.U32 R7, RZ, RZ, R130 ;  /* 0x000000ffff075224 */ /* 0x000fe200078e0082 */
[----:B------:R-:W-:Y:S02]  /*fd80*/  PRMT R0, RZ, 0x7610, R0 ;  /* 0x00007610ff007816 */ /* 0x000fe40000000000 */
[----:B------:R-:W-:Y:S01]  /*fd90*/  ISETP.GE.AND P4, PT, R43, RZ, PT ;  /* 0x000000ff2b00720c */ /* 0x000fe20003f86270 */
[----:B------:R-:W0:Y:S01]  /*fda0*/  S2R R2, SR_TID.X ;  /* 0x0000000000027919 */ /* 0x000e220000002100 */
[----:B----4-:R1:W-:Y:S04]  /*fdb0*/  STL [R1+0x4a8], R6 ;  /* 0x0004a80601007387 */ /* 0x0103e80000100800 */
[----:B------:R-:W3:Y:S04]  /*fdc0*/  LDL.LU R91, [R1+0x250] ;  /* 0x00025000015b7983 */ /* 0x000ee80000300800 */
[----:B------:R-:W4:Y:S01]  /*fdd0*/  LDL.LU R87, [R1+0x24c] ;  /* 0x00024c0001577983 */ /* 0x000f220000300800 */
[----:B-1----:R-:W-:-:S03]  /*fde0*/  @P5 IMAD.MOV.U32 R6, RZ, RZ, R132 ;  /* 0x000000ffff065224 */ /* 0x002fc600078e0084 */
[----:B------:R-:W3:Y:S04]  /*fdf0*/  LDL.LU R83, [R1+0x248] ;  /* 0x0002480001537983 */ /* 0x000ee80000300800 */
[----:B------:R1:W3:Y:S04]  /*fe00*/  @P5 LDG.E.U16 R4, desc[UR24][R6.64] ;  /* 0x0000001806045981 */ /* 0x0002e8000c1e1500 */
[----:B------:R-:W4:Y:S04]  /*fe10*/  LDL.LU R79, [R1+0x244] ;  /* 0x00024400014f7983 */ /* 0x000f280000300800 */
[----:B------:R-:W4:Y:S01]  /*fe20*/  LDL.LU R75, [R1+0x240] ;  /* 0x00024000014b7983 */ /* 0x000f220000300800 */
[----:B-1----:R-:W-:-:S02]  /*fe30*/  @P6 IMAD.MOV.U32 R6, RZ, RZ, R136 ;  /* 0x000000ffff066224 */ /* 0x002fc400078e0088 */
[----:B------:R-:W-:Y:S01]  /*fe40*/  @P6 IMAD.MOV.U32 R7, RZ, RZ, R134 ;  /* 0x000000ffff076224 */ /* 0x000fe200078e0086 */
[----:B------:R-:W4:Y:S04]  /*fe50*/  LDL.LU R71, [R1+0x23c] ;  /* 0x00023c0001477983 */ /* 0x000f280000300800 */
[----:B------:R-:W4:Y:S04]  /*fe60*/  @P6 LDG.E.U16 R0, desc[UR24][R6.64] ;  /* 0x0000001806006981 */ /* 0x000f28000c1e1500 */
[----:B------:R-:W4:Y:S04]  /*fe70*/  LDL.LU R67, [R1+0x238] ;  /* 0x0002380001437983 */ /* 0x000f280000300800 */
[----:B------:R-:W4:Y:S04]  /*fe80*/  LDL.LU R63, [R1+0x234] ;  /* 0x00023400013f7983 */ /* 0x000f280000300800 */
[----:B------:R-:W4:Y:S04]  /*fe90*/  LDL.LU R59, [R1+0x230] ;  /* 0x00023000013b7983 */ /* 0x000f280000300800 */
[----:B------:R-:W4:Y:S04]  /*fea0*/  LDL.LU R55, [R1+0x22c] ;  /* 0x00022c0001377983 */ /* 0x000f280000300800 */
[----:B------:R-:W4:Y:S01]  /*feb0*/  LDL.LU R51, [R1+0x228] ;  /* 0x0002280001337983 */ /* 0x000f220000300800 */
[----:B------:R-:W-:-:S03]  /*fec0*/  ISETP.GE.AND P5, PT, R41, RZ, PT ;  /* 0x000000ff2900720c */ /* 0x000fc60003fa6270 */
[----:B------:R-:W4:Y:S04]  /*fed0*/  LDL.LU R47, [R1+0x224] ;  /* 0x00022400012f7983 */ /* 0x000f280000300800 */
[----:B------:R-:W4:Y:S04]  /*fee0*/  LDL.LU R45, [R1+0x220] ;  /* 0x00022000012d7983 */ /* 0x000f280000300800 */
[----:B--2---:R1:W-:Y:S04]  /*fef0*/  STL [R1+0x4ac], R9 ;  /* 0x0004ac0901007387 */ /* 0x0043e80000100800 */
[----:B------:R-:W2:Y:S04]  /*ff00*/  LDL.LU R43, [R1+0x21c] ;  /* 0x00021c00012b7983 */ /* 0x000ea80000300800 */
[----:B------:R-:W2:Y:S01]  /*ff10*/  LDL.LU R41, [R1+0x218] ;  /* 0x0002180001297983 */ /* 0x000ea20000300800 */
[----:B0-----:R-:W-:-:S05]  /*ff20*/  LOP3.LUT R2, R2, 0x7f, RZ, 0xc0, !PT ;  /* 0x0000007f02027812 */ /* 0x001fca00078ec0ff */
[----:B------:R-:W-:Y:S01]  /*ff30*/  STL [R1+0xbc8], R2 ;  /* 0x000bc80201007387 */ /* 0x000fe20000100800 */
[----:B------:R-:W-:Y:S01]  /*ff40*/  @!P3 IMAD.MOV R35, RZ, RZ, -R35 ;  /* 0x000000ffff23b224 */ /* 0x000fe200078e0a23 */
[----:B------:R-:W-:Y:S02]  /*ff50*/  ISETP.NE.AND P3, PT, RZ, UR4, PT ;  /* 0x00000004ff007c0c */ /* 0x000fe4000bf65270 */
[----:B------:R-:W-:Y:S01]  /*ff60*/  LOP3.LUT R11, RZ, UR4, RZ, 0x33, !PT ;  /* 0x00000004ff0b7c12 */ /* 0x000fe2000f8e33ff */
[----:B------:R-:W-:Y:S01]  /*ff70*/  @!P2 IMAD.MOV R36, RZ, RZ, -R36 ;  /* 0x000000ffff24a224 */ /* 0x000fe200078e0a24 */
[----:B------:R-:W-:Y:S01]  /*ff80*/  ISETP.LT.AND P2, PT, R2, R3, P0 ;  /* 0x000000030200720c */ /* 0x000fe20000741270 */
[----:B---3--:R-:W-:Y:S04]  /*ff90*/  STL [R1+0x4a4], R4 ;  /* 0x0004a40401007387 */ /* 0x008fe80000100800 */
[----:B------:R-:W-:Y:S04]  /*ffa0*/  STL [R1+0xd58], R2 ;  /* 0x000d580201007387 */ /* 0x000fe80000100800 */
[----:B------:R-:W-:Y:S04]  /*ffb0*/  STL [R1+0xd60], R2 ;  /* 0x000d600201007387 */ /* 0x000fe80000100800 */
[----:B------:R-:W-:Y:S04]  /*ffc0*/  STL [R1+0xd68], R2 ;  /* 0x000d680201007387 */ /* 0x000fe80000100800 */
[----:B------:R-:W-:Y:S04]  /*ffd0*/  STL [R1+0xd70], R2 ;  /* 0x000d700201007387 */ /* 0x000fe80000100800 */
[----:B------:R-:W-:Y:S04]  /*ffe0*/  STL [R1+0xd78], R2 ;  /* 0x000d780201007387 */ /* 0x000fe80000100800 */
[----:B------:R-:W-:Y:S04]  /*fff0*/  STL [R1+0xd80], R2 ;  /* 0x000d800201007387 */ /* 0x000fe80000100800 */
[----:B----4-:R-:W-:Y:S04]  /*10000*/  STL [R1+0x4a0], R0 ;  /* 0x0004a00001007387 */ /* 0x010fe80000100800 */
[----:B------:R-:W-:Y:S04]  /*10010*/  STL [R1+0xd88], R2 ;  /* 0x000d880201007387 */ /* 0x000fe80000100800 */
[----:B------:R-:W-:Y:S04]  /*10020*/  STL [R1+0xd90], R2 ;  /* 0x000d900201007387 */ /* 0x000fe80000100800 */
[----:B------:R-:W-:Y:S04]  /*10030*/  STL [R1+0xd98], R2 ;  /* 0x000d980201007387 */ /* 0x000fe80000100800 */
[----:B------:R-:W-:Y:S04]  /*10040*/  STL [R1+0xda0], R2 ;  /* 0x000da00201007387 */ /* 0x000fe80000100800 */
[----:B------:R-:W-:Y:S04]  /*10050*/  STL [R1+0xda8], R2 ;  /* 0x000da80201007387 */ /* 0x000fe80000100800 */
[----:B------:R-:W-:Y:S04]  /*10060*/  STL [R1+0xdb0], R2 ;  /* 0x000db00201007387 */ /* 0x000fe80000100800 */
[----:B------:R-:W-:Y:S04]  /*10070*/  STL [R1+0xdb8], R2 ;  /* 0x000db80201007387 */ /* 0x000fe80000100800 */
[----:B------:R0:W-:Y:S04]  /*10080*/  STL [R1+0xdc0], R2 ;  /* 0x000dc00201007387 */ /* 0x0001e80000100800 */
[----:B------:R-:W3:Y:S04]  /*10090*/  LDL.LU R124, [R1+0x214] ;  /* 0x00021400017c7983 */ /* 0x000ee80000300800 */
[----:B------:R-:W4:Y:S04]  /*100a0*/  LDL.LU R122, [R1+0x20c] ;  /* 0x00020c00017a7983 */ /* 0x000f280000300800 */
[----:B------:R-:W4:Y:S04]  /*100b0*/  LDL.LU R120, [R1+0x208] ;  /* 0x0002080001787983 */ /* 0x000f280000300800 */
[----:B------:R-:W0:Y:S04]  /*100c0*/  LDL.LU R118, [R1+0x204] ;  /* 0x0002040001767983 */ /* 0x000e280000300800 */
[----:B------:R-:W4:Y:S04]  /*100d0*/  LDL.LU R116, [R1+0x200] ;  /* 0x0002000001747983 */ /* 0x000f280000300800 */
[----:B------:R-:W4:Y:S04]  /*100e0*/  LDL.LU R114, [R1+0x1fc] ;  /* 0x0001fc0001727983 */ /* 0x000f280000300800 */
[----:B------:R-:W4:Y:S04]  /*100f0*/  LDL.LU R112, [R1+0x1f8] ;  /* 0x0001f80001707983 */ /* 0x000f280000300800 */
[----:B------:R-:W4:Y:S04]  /*10100*/  LDL.LU R110, [R1+0x1f4] ;  /* 0x0001f400016e7983 */ /* 0x000f280000300800 */
[----:B------:R-:W4:Y:S04]  /*10110*/  LDL.LU R108, [R1+0x1f0] ;  /* 0x0001f000016c7983 */ /* 0x000f280000300800 */
[----:B------:R-:W4:Y:S04]  /*10120*/  LDL.LU R106, [R1+0x1ec] ;  /* 0x0001ec00016a7983 */ /* 0x000f280000300800 */
[----:B------:R-:W4:Y:S04]  /*10130*/  LDL.LU R104, [R1+0x1e8] ;  /* 0x0001e80001687983 */ /* 0x000f280000300800 */
[----:B------:R-:W4:Y:S01]  /*10140*/  LDL.LU R102, [R1+0x1e4] ;  /* 0x0001e40001667983 */ /* 0x000f220000300800 */
[----:B------:R-:W-:-:S03]  /*10150*/  SEL R145, R11, R91, !P3 ;  /* 0x0000005b0b917207 */ /* 0x000fc60005800000 */
        /* <DEDUP_REMOVED lines=13> */
[----:B-1----:R-:W-:-:S03]  /*10230*/  SEL R9, R11, R63, !P3 ;  /* 0x0000003f0b097207 */ /* 0x002fc60005800000 */
        /* <DEDUP_REMOVED lines=11> */
[----:B--2---:R-:W-:-:S03]  /*102f0*/  SEL R152, R11, R43, !P3 ;  /* 0x0000002b0b987207 */ /* 0x004fc60005800000 */
[----:B------:R-:W2:Y:S01]  /*10300*/  LDL.LU R55, [R1+0x1ac] ;  /* 0x0001ac0001377983 */ /* 0x000ea20000300800 */
[----:B------:R-:W-:-:S03]  /*10310*/  SEL R151, R11, R41, !P3 ;  /* 0x000000290b977207 */ /* 0x000fc60005800000 */
[----:B------:R-:W2:Y:S04]  /*10320*/  LDL.LU R51, [R1+0x1a8] ;  /* 0x0001a80001337983 */ /* 0x000ea80000300800 */
[----:B------:R-:W2:Y:S04]  /*10330*/  LDL.LU R47, [R1+0x1a4] ;  /* 0x0001a400012f7983 */ /* 0x000ea80000300800 */
[----:B------:R-:W2:Y:S04]  /*10340*/  LDL.LU R45, [R1+0x1a0] ;  /* 0x0001a000012d7983 */ /* 0x000ea80000300800 */
[----:B------:R-:W2:Y:S04]  /*10350*/  LDL.LU R43, [R1+0x19c] ;  /* 0x00019c00012b7983 */ /* 0x000ea80000300800 */
[----:B------:R-:W2:Y:S01]  /*10360*/  LDL.LU R41, [R1+0x198] ;  /* 0x0001980001297983 */ /* 0x000ea20000300800 */
[----:B------:R-:W-:Y:S01]  /*10370*/  @!P4 IMAD.MOV R37, RZ, RZ, -R37 ;  /* 0x000000ffff25c224 */ /* 0x000fe200078e0a25 */
[C---:B------:R-:W-:Y:S01]  /*10380*/  SEL R156, R11.reuse, R40, !P3 ;  /* 0x000000280b9c7207 */ /* 0x040fe20005800000 */
[----:B------:R-:W-:Y:S01]  /*10390*/  @!P5 IMAD.MOV R27, RZ, RZ, -R27 ;  /* 0x000000ffff1bd224 */ /* 0x000fe200078e0a1b */
[----:B------:R-:W-:-:S02]  /*103a0*/  SEL R40, R11, R22, !P3 ;  /* 0x000000160b287207 */ /* 0x000fc40005800000 */
[C---:B------:R-:W-:Y:S02]  /*103b0*/  SEL R22, R11.reuse, R18, !P3 ;  /* 0x000000120b167207 */ /* 0x040fe40005800000 */
[C---:B------:R-:W-:Y:S01]  /*103c0*/  SEL R18, R11.reuse, R15, !P3 ;  /* 0x0000000f0b127207 */ /* 0x040fe20005800000 */
[----:B------:R1:W-:Y:S01]  /*103d0*/  STL [R1+0xc50], R11 ;  /* 0x000c500b01007387 */ /* 0x0003e20000100800 */
[C---:B------:R-:W-:Y:S02]  /*103e0*/  SEL R15, R11.reuse, R13, !P3 ;  /* 0x0000000d0b0f7207 */ /* 0x040fe40005800000 */
[C---:B------:R-:W-:Y:S02]  /*103f0*/  SEL R138, R11.reuse, R138, !P3 ;  /* 0x0000008a0b8a7207 */ /* 0x040fe40005800000 */
[C---:B------:R-:W-:Y:S02]  /*10400*/  SEL R137, R11.reuse, R137, !P3 ;  /* 0x000000890b897207 */ /* 0x040fe40005800000 */
[----:B------:R-:W-:-:S02]  /*10410*/  SEL R135, R11, R135, !P3 ;  /* 0x000000870b877207 */ /* 0x000fc40005800000 */
[C---:B------:R-:W-:Y:S02]  /*10420*/  SEL R133, R11.reuse, R133, !P3 ;  /* 0x000000850b857207 */ /* 0x040fe40005800000 */
[C---:B------:R-:W-:Y:S02]  /*10430*/  SEL R131, R11.reuse, R131, !P3 ;  /* 0x000000830b837207 */ /* 0x040fe40005800000 */
        /* <DEDUP_REMOVED lines=32> */
[C---:B------:R-:W-:Y:S01]  /*10640*/  SEL R27, R11.reuse, R27, !P3 ;  /* 0x0000001b0b1b7207 */ /* 0x040fe20005800000 */
[----:B------:R-:W-:Y:S01]  /*10650*/  IMAD R12, R156, UR9, RZ ;  /* 0x000000099c0c7c24 */ /* 0x000fe2000f8e02ff */
[----:B---3--:R-:W-:-:S02]  /*10660*/  SEL R142, R11, R124, !P3 ;  /* 0x0000007c0b8e7207 */ /* 0x008fc40005800000 */
[C---:B----4-:R-:W-:Y:S02]  /*10670*/  SEL R115, R11.reuse, R122, !P3 ;  /* 0x0000007a0b737207 */ /* 0x050fe40005800000 */
[C---:B------:R-:W-:Y:S02]  /*10680*/  SEL R6, R11.reuse, R120, !P3 ;  /* 0x000000780b067207 */ /* 0x040fe40005800000 */
[C---:B0-----:R-:W-:Y:S02]  /*10690*/  SEL R2, R11.reuse, R118, !P3 ;  /* 0x000000760b027207 */ /* 0x041fe40005800000 */
        /* <DEDUP_REMOVED lines=35> */
[C---:B--2---:R-:W-:Y:S02]  /*108d0*/  SEL R102, R11.reuse, R45, !P3 ;  /* 0x0000002d0b667207 */ /* 0x044fe40005800000 */
        /* <DEDUP_REMOVED lines=36> */
[----:B------:R-:W-:Y:S01]  /*10b20*/  SEL R16, R11, R14, !P3 ;  /* 0x0000000e0b107207 */ /* 0x000fe20005800000 */
[----:B-1----:R-:W-:-:S05]  /*10b30*/  IMAD R11, R154, UR9, RZ ;  /* 0x000000099a0b7c24 */ /* 0x002fca000f8e02ff */
[----:B------:R0:W-:Y:S01]  /*10b40*/  STL [R1+0x230], R11 ;  /* 0x0002300b01007387 */ /* 0x0001e20000100800 */
[----:B------:R-:W-:Y:S01]  /*10b50*/  IMAD R77, R86, UR9, RZ ;  /* 0x00000009564d7c24 */ /* 0x000fe2000f8e02ff */
[----:B------:R-:W-:Y:S01]  /*10b60*/  LEA R86, P4, R12, R8, 0x1 ;  /* 0x000000080c567211 */ /* 0x000fe200078808ff */
[----:B------:R-:W-:Y:S02]  /*10b70*/  IMAD R14, R155, UR9, RZ ;  /* 0x000000099b0e7c24 */ /* 0x000fe4000f8e02ff */
[----:B0-----:R-:W-:-:S05]  /*10b80*/  IMAD R11, R152, UR9, RZ ;  /* 0x00000009980b7c24 */ /* 0x001fca000f8e02ff */
[----:B------:R-:W-:Y:S01]  /*10b90*/  STL [R1+0x21c], R11 ;  /* 0x00021c0b01007387 */ /* 0x000fe20000100800 */
[----:B------:R-:W-:-:S03]  /*10ba0*/  IMAD R52, R104, UR9, RZ ;  /* 0x0000000968347c24 */ /* 0x000fc6000f8e02ff */
[----:B------:R-:W-:Y:S01]  /*10bb0*/  STL [R1+0xd1c], R130 ;  /* 0x000d1c8201007387 */ /* 0x000fe20000100800 */
[----:B------:R-:W-:-:S03]  /*10bc0*/  IMAD R17, R153, UR9, RZ ;  /* 0x0000000999117c24 */ /* 0x000fc6000f8e02ff */
[----:B------:R0:W-:Y:S01]  /*10bd0*/  STL [R1+0xd04], R104 ;  /* 0x000d046801007387 */ /* 0x0001e20000100800 */
[----:B------:R-:W-:-:S03]  /*10be0*/  IMAD R21, R151, UR9, RZ ;  /* 0x0000000997157c24 */ /* 0x000fc6000f8e02ff */
[----:B------:R-:W-:Y:S04]  /*10bf0*/  STL [R1+0xd24], R133 ;  /* 0x000d248501007387 */ /* 0x000fe80000100800 */
[----:B------:R-:W-:Y:S01]  /*10c00*/  STL [R1+0xd14], R125 ;  /* 0x000d147d01007387 */ /* 0x000fe20000100800 */
[----:B0-----:R-:W-:-:S03]  /*10c10*/  LEA R104, P5, R14, R8, 0x1 ;  /* 0x000000080e687211 */ /* 0x001fc600078a08ff */
[----:B------:R0:W-:Y:S01]  /*10c20*/  STL [R1+0x19c], R86 ;  /* 0x00019c5601007387 */ /* 0x0001e20000100800 */
[----:B------:R-:W-:Y:S02]  /*10c30*/  IMAD R24, R150, UR9, RZ ;  /* 0x0000000996187c24 */ /* 0x000fe4000f8e02ff */
[----:B------:R-:W-:Y:S01]  /*10c40*/  IMAD R74, R90, UR9, RZ ;  /* 0x000000095a4a7c24 */ /* 0x000fe2000f8e02ff */
[-C--:B------:R-:W-:Y:S01]  /*10c50*/  LEA R90, P6, R17, R8.reuse, 0x1 ;  /* 0x00000008115a7211 */ /* 0x080fe200078c08ff */
[----:B------:R-:W-:Y:S01]  /*10c60*/  STL [R1+0x1dc], R104 ;  /* 0x0001dc6801007387 */ /* 0x000fe20000100800 */
[----:B0-----:R-:W-:Y:S02]  /*10c70*/  LEA.HI.X.SX32 R86, R12, R5, 0x1, P4 ;  /* 0x000000050c567211 */ /* 0x001fe400020f0eff */
[----:B------:R-:W-:-:S03]  /*10c80*/  LEA R12, P4, R21, R8, 0x1 ;  /* 0x00000008150c7211 */ /* 0x000fc600078808ff */
[----:B------:R0:W-:Y:S01]  /*10c90*/  STL [R1+0x198], R86 ;  /* 0x0001985601007387 */ /* 0x0001e20000100800 */
[----:B------:R-:W-:-:S03]  /*10ca0*/  IMAD R39, R147, UR9, RZ ;  /* 0x0000000993277c24 */ /* 0x000fc6000f8e02ff */
[----:B------:R-:W-:Y:S01]  /*10cb0*/  STL [R1+0x23c], R90 ;  /* 0x00023c5a01007387 */ /* 0x000fe20000100800 */
[----:B0-----:R-:W-:Y:S02]  /*10cc0*/  LEA.HI.X.SX32 R86, R14, R5, 0x1, P5 ;  /* 0x000000050e567211 */ /* 0x001fe400028f0eff */
[----:B------:R-:W-:Y:S01]  /*10cd0*/  LEA R14, P5, R24, R8, 0x1 ;  /* 0x00000008180e7211 */ /* 0x000fe200078a08ff */
[----:B------:R0:W-:Y:S04]  /*10ce0*/  STL [R1+0x5e0], R12 ;  /* 0x0005e00c01007387 */ /* 0x0001e80000100800 */
[----:B------:R-:W-:Y:S01]  /*10cf0*/  STL [R1+0x1d8], R86 ;  /* 0x0001d85601007387 */ /* 0x000fe20000100800 */
[----:B------:R-:W-:-:S03]  /*10d00*/  IMAD R42, R130, UR9, RZ ;  /* 0x00000009822a7c24 */ /* 0x000fc6000f8e02ff */
[----:B------:R-:W-:Y:S01]  /*10d10*/  STL [R1+0xcd4], R17 ;  /* 0x000cd41101007387 */ /* 0x000fe20000100800 */
[----:B0-----:R-:W-:-:S03]  /*10d20*/  LEA.HI.X.SX32 R12, R17, R5, 0x1, P6 ;  /* 0x00000005110c7211 */ /* 0x001fc600030f0eff */
[----:B------:R0:W-:Y:S04]  /*10d30*/  STL [R1+0x608], R14 ;  /* 0x0006080e01007387 */ /* 0x0001e80000100800 */
[----:B------:R1:W-:Y:S01]  /*10d40*/  STL [R1+0x238], R12 ;  /* 0x0002380c01007387 */ /* 0x0003e20000100800 */
[----:B0-----:R-:W-:-:S03]  /*10d50*/  LEA R14, P6, R39, R8, 0x1 ;  /* 0x00000008270e7211 */ /* 0x001fc600078c08ff */
[----:B------:R-:W-:Y:S01]  /*10d60*/  STL [R1+0xcdc], R21 ;  /* 0x000cdc1501007387 */ /* 0x000fe20000100800 */
[----:B-1----:R-:W-:-:S03]  /*10d70*/  LEA.HI.X.SX32 R12, R21, R5, 0x1, P4 ;  /* 0x00000005150c7211 */ /* 0x002fc600020f0eff */
[----:B------:R0:W-:Y:S01]  /*10d80*/  STL [R1+0x630], R14 ;  /* 0x0006300e01007387 */ /* 0x0001e20000100800 */
[----:B------:R-:W-:-:S03]  /*10d90*/  IMAD R46, R120, UR9, RZ ;  /* 0x00000009782e7c24 */ /* 0x000fc6000f8e02ff */
        /* <DEDUP_REMOVED lines=82> */
[----:B------:R-:W-:Y:S01]  /*112c0*/  IMAD R65, R65, UR29, RZ ;  /* 0x0000001d41417c24 */ /* 0x000fe2000f8e02ff */
[----:B0-----:R-:W-:Y:S02]  /*112d0*/  LEA R14, P6, R76, R8, 0x1 ;  /* 0x000000084c0e7211 */ /* 0x001fe400078c08ff */
[----:B------:R-:W-:Y:S01]  /*112e0*/  STL [R1+0xd00], R80 ;  /* 0x000d005001007387 */ /* 0x000fe20000100800 */
[----:B-1----:R-:W-:-:S03]  /*112f0*/  LEA.HI.X.SX32 R12, R80, R5, 0x1, P4 ;  /* 0x00000005500c7211 */ /* 0x002fc600020f0eff */
[----:B------:R0:W-:Y:S01]  /*11300*/  STL [R1+0x81c], R14 ;  /* 0x00081c0e01007387 */ /* 0x0001e20000100800 */
[----:B------:R-:W-:Y:S01]  /*11310*/  LEA.HI.X.SX32 R17, R82, R5, 0x1, P5 ;  /* 0x0000000552117211 */ /* 0x000fe200028f0eff */
[----:B------:R-:W-:Y:S02]  /*11320*/  IMAD R59, R59, UR33, RZ ;  /* 0x000000213b3b7c24 */ /* 0x000fe4000f8e02ff */
[----:B------:R1:W-:Y:S01]  /*11330*/  STL [R1+0x7d8], R12 ;  /* 0x0007d80c01007387 */ /* 0x0003e20000100800 */
[-C--:B0-----:R-:W-:Y:S02]  /*11340*/  LEA R14, P4, R70, R8.reuse, 0x1 ;  /* 0x00000008460e7211 */ /* 0x081fe400078808ff */
[----:B-1----:R-:W-:-:S03]  /*11350*/  LEA R12, P5, R65, R8, 0x1 ;  /* 0x00000008410c7211 */ /* 0x002fc600078a08ff */
        /* <DEDUP_REMOVED lines=77> */
[----:B------:R0:W-:Y:S01]  /*11830*/  STL [R1+0x244], R12 ;  /* 0x0002440c01007387 */ /* 0x0001e20000100800 */
[----:B------:R-:W-:-:S03]  /*11840*/  IMAD R97, R146, UR9, RZ ;  /* 0x0000000992617c24 */ /* 0x000fc6000f8e02ff */
[----:B------:R1:W-:Y:S01]  /*11850*/  STL [R1+0x1a0], R17 ;  /* 0x0001a01101007387 */ /* 0x0003e20000100800 */
[----:B------:R-:W-:-:S03]  /*11860*/  IMAD R128, R128, UR9, RZ ;  /* 0x0000000980807c24 */ /* 0x000fc6000f8e02ff */
[----:B------:R2:W-:Y:S01]  /*11870*/  STL [R1+0x5e8], R14 ;  /* 0x0005e80e01007387 */ /* 0x0005e20000100800 */
[----:B0-----:R-:W-:Y:S02]  /*11880*/  LEA.HI.X.SX32 R12, R144, R5, 0x1, P4 ;  /* 0x00000005900c7211 */ /* 0x001fe400020f0eff */
[----:B-1----:R-:W-:-:S03]  /*11890*/  LEA R17, P4, R139, R8, 0x1 ;  /* 0x000000088b117211 */ /* 0x002fc600078808ff */
[----:B------:R0:W-:Y:S01]  /*118a0*/  STL [R1+0x1e0], R12 ;  /* 0x0001e00c01007387 */ /* 0x0001e20000100800 */
[----:B--2---:R-:W-:-:S03]  /*118b0*/  LEA.HI.X.SX32 R14, R143, R5, 0x1, P5 ;  /* 0x000000058f0e7211 */ /* 0x004fc600028f0eff */
[----:B------:R1:W-:Y:S01]  /*118c0*/  STL [R1+0x610], R17 ;  /* 0x0006101101007387 */ /* 0x0003e20000100800 */
[----:B------:R-:W-:-:S03]  /*118d0*/  IMAD R118, R118, UR9, RZ ;  /* 0x0000000976767c24 */ /* 0x000fc6000f8e02ff */
[----:B------:R2:W-:Y:S01]  /*118e0*/  STL [R1+0x240], R14 ;  /* 0x0002400e01007387 */ /* 0x0005e20000100800 */
[----:B0-----:R-:W-:Y:S02]  /*118f0*/  LEA R12, P5, R97, R8, 0x1 ;  /* 0x00000008610c7211 */ /* 0x001fe400078a08ff */
[----:B-1----:R-:W-:-:S03]  /*11900*/  LEA.HI.X.SX32 R17, R142, R5, 0x1, P6 ;  /* 0x000000058e117211 */ /* 0x002fc600030f0eff */
[----:B------:R0:W-:Y:S01]  /*11910*/  STL [R1+0x638], R12 ;  /* 0x0006380c01007387 */ /* 0x0001e20000100800 */
[----:B--2---:R-:W-:-:S03]  /*11920*/  LEA R14, P6, R128, R8, 0x1 ;  /* 0x00000008800e7211 */ /* 0x004fc600078c08ff */
[----:B------:R-:W-:Y:S04]  /*11930*/  STL [R1+0x5e4], R17 ;  /* 0x0005e41101007387 */ /* 0x000fe80000100800 */
[----:B------:R-:W-:Y:S01]  /*11940*/  STL [R1+0xd2c], R139 ;  /* 0x000d2c8b01007387 */ /* 0x000fe20000100800 */
[----:B0-----:R-:W-:-:S03]  /*11950*/  LEA.HI.X.SX32 R12, R139, R5, 0x1, P4 ;  /* 0x000000058b0c7211 */ /* 0x001fc600020f0eff */
[----:B------:R0:W-:Y:S01]  /*11960*/  STL [R1+0x660], R14 ;  /* 0x0006600e01007387 */ /* 0x0001e20000100800 */
[----:B------:R-:W-:-:S03]  /*11970*/  IMAD R110, R110, UR9, RZ ;  /* 0x000000096e6e7c24 */ /* 0x000fc6000f8e02ff */
[----:B------:R1:W-:Y:S01]  /*11980*/  STL [R1+0x60c], R12 ;  /* 0x00060c0c01007387 */ /* 0x0003e20000100800 */
[----:B------:R-:W-:Y:S01]  /*11990*/  IMAD R102, R102, UR9, RZ ;  /* 0x0000000966667c24 */ /* 0x000fe2000f8e02ff */
[----:B0-----:R-:W-:Y:S02]  /*119a0*/  LEA R14, P4, R118, R8, 0x1 ;  /* 0x00000008760e7211 */ /* 0x001fe400078808ff */
[----:B-1----:R-:W-:-:S03]  /*119b0*/  LEA.HI.X.SX32 R12, R97, R5, 0x1, P5 ;  /* 0x00000005610c7211 */ /* 0x002fc600028f0eff */
[----:B------:R0:W-:Y:S01]  /*119c0*/  STL [R1+0x684], R14 ;  /* 0x0006840e01007387 */ /* 0x0001e20000100800 */
[----:B------:R-:W-:-:S03]  /*119d0*/  LEA R139, P5, R110, R8, 0x1 ;  /* 0x000000086e8b7211 */ /* 0x000fc600078a08ff */
[----:B------:R1:W-:Y:S01]  /*119e0*/  STL [R1+0x634], R12 ;  /* 0x0006340c01007387 */ /* 0x0003e20000100800 */
[----:B0-----:R-:W-:-:S03]  /*119f0*/  LEA.HI.X.SX32 R14, R128, R5, 0x1, P6 ;  /* 0x00000005800e7211 */ /* 0x001fc600030f0eff */
[----:B------:R-:W-:Y:S01]  /*11a00*/  STL [R1+0xd18], R128 ;  /* 0x000d188001007387 */ /* 0x000fe20000100800 */
[----:B-1----:R-:W-:-:S03]  /*11a10*/  LEA R12, P6, R102, R8, 0x1 ;  /* 0x00000008660c7211 */ /* 0x002fc600078c08ff */
[----:B------:R-:W-:Y:S04]  /*11a20*/  STL [R1+0x65c], R14 ;  /* 0x00065c0e01007387 */ /* 0x000fe80000100800 */
[----:B------:R-:W-:Y:S04]  /*11a30*/  STL [R1+0x6a4], R139 ;  /* 0x0006a48b01007387 */ /* 0x000fe80000100800 */
[----:B------:R-:W-:Y:S04]  /*11a40*/  STL [R1+0xd30], R139 ;  /* 0x000d308b01007387 */ /* 0x000fe80000100800 */
[----:B------:R0:W-:Y:S04]  /*11a50*/  STL [R1+0x6c4], R12 ;  /* 0x0006c40c01007387 */ /* 0x0001e80000100800 */
[----:B------:R-:W-:Y:S04]  /*11a60*/  STL [R1+0xd38], R139 ;  /* 0x000d388b01007387 */ /* 0x000fe80000100800 */
[----:B------:R-:W-:Y:S04]  /*11a70*/  STL [R1+0xd40], R139 ;  /* 0x000d408b01007387 */ /* 0x000fe80000100800 */
[----:B------:R-:W-:Y:S04]  /*11a80*/  STL [R1+0xd48], R139 ;  /* 0x000d488b01007387 */ /* 0x000fe80000100800 */
[----:B------:R-:W-:Y:S04]  /*11a90*/  STL [R1+0xd50], R139 ;  /* 0x000d508b01007387 */ /* 0x000fe80000100800 */
[----:B------:R-:W-:Y:S04]  /*11aa0*/  STL [R1+0xd54], R139 ;  /* 0x000d548b01007387 */ /* 0x000fe80000100800 */
[----:B------:R-:W-:Y:S04]  /*11ab0*/  STL [R1+0xd5c], R139 ;  /* 0x000d5c8b01007387 */ /* 0x000fe80000100800 */
[----:B------:R-:W-:Y:S04]  /*11ac0*/  STL [R1+0xd64], R139 ;  /* 0x000d648b01007387 */ /* 0x000fe80000100800 */
[----:B------:R-:W-:Y:S01]  /*11ad0*/  STL [R1+0xd6c], R139 ;  /* 0x000d6c8b01007387 */ /* 0x000fe20000100800 */
[----:B------:R-:W-:-:S03]  /*11ae0*/  IMAD R138, R138, UR9, RZ ;  /* 0x000000098a8a7c24 */ /* 0x000fc6000f8e02ff */
[----:B------:R-:W-:Y:S04]  /*11af0*/  STL [R1+0xd74], R139 ;  /* 0x000d748b01007387 */ /* 0x000fe80000100800 */
[----:B------:R-:W-:Y:S04]  /*11b00*/  STL [R1+0xd7c], R139 ;  /* 0x000d7c8b01007387 */ /* 0x000fe80000100800 */
[----:B------:R-:W-:Y:S01]  /*11b10*/  STL [R1+0xd84], R139 ;  /* 0x000d848b01007387 */ /* 0x000fe20000100800 */
[----:B0-----:R-:W-:-:S03]  /*11b20*/  LEA.HI.X.SX32 R12, R118, R5, 0x1, P4 ;  /* 0x00000005760c7211 */ /* 0x001fc600020f0eff */
[----:B------:R-:W-:Y:S01]  /*11b30*/  STL [R1+0xd8c], R139 ;  /* 0x000d8c8b01007387 */ /* 0x000fe20000100800 */
[----:B------:R-:W-:-:S03]  /*11b40*/  IMAD R131, R131, UR9, RZ ;  /* 0x0000000983837c24 */ /* 0x000fc6000f8e02ff */
[----:B------:R-:W-:Y:S01]  /*11b50*/  STL [R1+0xd94], R139 ;  /* 0x000d948b01007387 */ /* 0x000fe20000100800 */
[----:B------:R-:W-:-:S03]  /*11b60*/  LEA R17, P4, R138, R8, 0x1 ;  /* 0x000000088a117211 */ /* 0x000fc600078808ff */
[----:B------:R-:W-:Y:S04]  /*11b70*/  STL [R1+0xd9c], R139 ;  /* 0x000d9c8b01007387 */ /* 0x000fe80000100800 */
[----:B------:R-:W-:Y:S01]  /*11b80*/  STL [R1+0xda4], R139 ;  /* 0x000da48b01007387 */ /* 0x000fe20000100800 */
[----:B------:R-:W-:-:S03]  /*11b90*/  LEA.HI.X.SX32 R14, R110, R5, 0x1, P5 ;  /* 0x000000056e0e7211 */ /* 0x000fc600028f0eff */
[----:B------:R-:W-:Y:S01]  /*11ba0*/  STL [R1+0xdac], R139 ;  /* 0x000dac8b01007387 */ /* 0x000fe20000100800 */
[----:B------:R-:W-:-:S03]  /*11bb0*/  IMAD R123, R123, UR9, RZ ;  /* 0x000000097b7b7c24 */ /* 0x000fc6000f8e02ff */
[----:B------:R-:W-:Y:S04]  /*11bc0*/  STL [R1+0xdb4], R139 ;  /* 0x000db48b01007387 */ /* 0x000fe80000100800 */
[----:B------:R-:W-:Y:S04]  /*11bd0*/  STL [R1+0xdbc], R139 ;  /* 0x000dbc8b01007387 */ /* 0x000fe80000100800 */
[----:B------:R-:W-:Y:S04]  /*11be0*/  STL [R1+0xd0c], R118 ;  /* 0x000d0c7601007387 */ /* 0x000fe80000100800 */
[----:B------:R0:W-:Y:S04]  /*11bf0*/  STL [R1+0x680], R12 ;  /* 0x0006800c01007387 */ /* 0x0001e80000100800 */
[----:B------:R1:W-:Y:S01]  /*11c00*/  STL [R1+0x6e4], R17 ;  /* 0x0006e41101007387 */ /* 0x0003e20000100800 */
[----:B0-----:R-:W-:-:S03]  /*11c10*/  LEA R12, P5, R131, R8, 0x1 ;  /* 0x00000008830c7211 */ /* 0x001fc600078a08ff */
[----:B------:R0:W-:Y:S01]  /*11c20*/  STL [R1+0x6a0], R14 ;  /* 0x0006a00e01007387 */ /* 0x0001e20000100800 */
[----:B-1----:R-:W-:-:S03]  /*11c30*/  LEA.HI.X.SX32 R17, R102, R5, 0x1, P6 ;  /* 0x0000000566117211 */ /* 0x002fc600030f0eff */
[----:B------:R1:W-:Y:S01]  /*11c40*/  STL [R1+0x704], R12 ;  /* 0x0007040c01007387 */ /* 0x0003e20000100800 */
[----:B0-----:R-:W-:-:S03]  /*11c50*/  LEA R14, P6, R123, R8, 0x1 ;  /* 0x000000087b0e7211 */ /* 0x001fc600078c08ff */
[----:B------:R-:W-:Y:S01]  /*11c60*/  STL [R1+0x6c0], R17 ;  /* 0x0006c01101007387 */ /* 0x000fe20000100800 */
[----:B-1----:R-:W-:-:S03]  /*11c70*/  LEA.HI.X.SX32 R12, R138, R5, 0x1, P4 ;  /* 0x000000058a0c7211 */ /* 0x002fc600020f0eff */
[----:B------:R-:W-:Y:S01]  /*11c80*/  STL [R1+0xd28], R138 ;  /* 0x000d288a01007387 */ /* 0x000fe20000100800 */
[----:B------:R-:W-:-:S03]  /*11c90*/  IMAD R111, R111, UR9, RZ ;  /* 0x000000096f6f7c24 */ /* 0x000fc6000f8e02ff */
[----:B------:R-:W-:Y:S01]  /*11ca0*/  STL [R1+0x724], R14 ;  /* 0x0007240e01007387 */ /* 0x000fe20000100800 */
[----:B------:R-:W-:-:S03]  /*11cb0*/  IMAD R103, R103, UR9, RZ ;  /* 0x0000000967677c24 */ /* 0x000fc6000f8e02ff */
[----:B------:R-:W-:Y:S04]  /*11cc0*/  STL [R1+0xd34], R138 ;  /* 0x000d348a01007387 */ /* 0x000fe80000100800 */
[----:B------:R0:W-:Y:S01]  /*11cd0*/  STL [R1+0x6e0], R12 ;  /* 0x0006e00c01007387 */ /* 0x0001e20000100800 */
[----:B------:R-:W-:-:S03]  /*11ce0*/  LEA R133, P4, R111, R8, 0x1 ;  /* 0x000000086f857211 */ /* 0x000fc600078808ff */
[----:B------:R-:W-:Y:S04]  /*11cf0*/  STL [R1+0xd3c], R138 ;  /* 0x000d3c8a01007387 */ /* 0x000fe80000100800 */
[----:B------:R-:W-:Y:S01]  /*11d00*/  STL [R1+0xd44], R138 ;  /* 0x000d448a01007387 */ /* 0x000fe20000100800 */
[----:B0-----:R-:W-:-:S03]  /*11d10*/  LEA.HI.X.SX32 R12, R131, R5, 0x1, P5 ;  /* 0x00000005830c7211 */ /* 0x001fc600028f0eff */
[----:B------:R-:W-:Y:S01]  /*11d20*/  STL [R1+0xd4c], R138 ;  /* 0x000d4c8a01007387 */ /* 0x000fe20000100800 */
[----:B------:R-:W-:Y:S01]  /*11d30*/  LEA R14, P5, R103, R8, 0x1 ;  /* 0x00000008670e7211 */ /* 0x000fe200078a08ff */
[----:B------:R-:W-:Y:S02]  /*11d40*/  IMAD R94, R94, UR9, RZ ;  /* 0x000000095e5e7c24 */ /* 0x000fe4000f8e02ff */
[----:B------:R-:W-:Y:S01]  /*11d50*/  STL [R1+0xd20], R131 ;  /* 0x000d208301007387 */ /* 0x000fe20000100800 */
[----:B------:R-:W-:-:S03]  /*11d60*/  IMAD R89, R89, UR9, RZ ;  /* 0x0000000959597c24 */ /* 0x000fc6000f8e02ff */
[----:B------:R0:W-:Y:S04]  /*11d70*/  STL [R1+0x700], R12 ;  /* 0x0007000c01007387 */ /* 0x0001e80000100800 */
[----:B------:R-:W-:Y:S01]  /*11d80*/  STL [R1+0x744], R133 ;  /* 0x0007448501007387 */ /* 0x000fe20000100800 */
[----:B0-----:R-:W-:-:S03]  /*11d90*/  LEA.HI.X.SX32 R12, R123, R5, 0x1, P6 ;  /* 0x000000057b0c7211 */ /* 0x001fc600030f0eff */
[----:B------:R0:W-:Y:S01]  /*11da0*/  STL [R1+0x764], R14 ;  /* 0x0007640e01007387 */ /* 0x0001e20000100800 */
[----:B------:R-:W-:-:S03]  /*11db0*/  LEA R130, P6, R94, R8, 0x1 ;  /* 0x000000085e827211 */ /* 0x000fc600078c08ff */
[----:B------:R-:W-:Y:S04]  /*11dc0*/  STL [R1+0xd10], R123 ;  /* 0x000d107b01007387 */ /* 0x000fe80000100800 */
[----:B------:R1:W-:Y:S01]  /*11dd0*/  STL [R1+0x720], R12 ;  /* 0x0007200c01007387 */ /* 0x0003e20000100800 */
[----:B0-----:R-:W-:-:S03]  /*11de0*/  LEA.HI.X.SX32 R14, R111, R5, 0x1, P4 ;  /* 0x000000056f0e7211 */ /* 0x001fc600020f0eff */
[----:B------:R-:W-:Y:S01]  /*11df0*/  STL [R1+0xd08], R111 ;  /* 0x000d086f01007387 */ /* 0x000fe20000100800 */
[----:B------:R-:W-:Y:S01]  /*11e00*/  IMAD R95, R95, UR12, RZ ;  /* 0x0000000c5f5f7c24 */ /* 0x000fe2000f8e02ff */
[----:B------:R-:W-:Y:S01]  /*11e10*/  LEA.HI.X.SX32 R131, R103, R5, 0x1, P5 ;  /* 0x0000000567837211 */ /* 0x000fe200028f0eff */
[----:B------:R-:W-:Y:S01]  /*11e20*/  IMAD R85, R85, UR9, RZ ;  /* 0x0000000955557c24 */ /* 0x000fe2000f8e02ff */
[----:B-1----:R-:W-:Y:S01]  /*11e30*/  LEA R12, P4, R89, R8, 0x1 ;  /* 0x00000008590c7211 */ /* 0x002fe200078808ff */
[----:B------:R-:W-:Y:S01]  /*11e40*/  STL [R1+0x740], R14 ;  /* 0x0007400e01007387 */ /* 0x000fe20000100800 */
[----:B------:R-:W-:Y:S02]  /*11e50*/  IMAD R81, R81, UR16, RZ ;  /* 0x0000001051517c24 */ /* 0x000fe4000f8e02ff */
[----:B------:R-:W-:Y:S01]  /*11e60*/  IMAD R75, R75, UR20, RZ ;  /* 0x000000144b4b7c24 */ /* 0x000fe2000f8e02ff */
[----:B------:R-:W-:Y:S01]  /*11e70*/  STL [R1+0x784], R130 ;  /* 0x0007848201007387 */ /* 0x000fe20000100800 */
[----:B------:R-:W-:-:S02]  /*11e80*/  IMAD R69, R69, UR26, RZ ;  /* 0x0000001a45457c24 */ /* 0x000fc4000f8e02ff */
[----:B------:R-:W-:Y:S01]  /*11e90*/  IMAD R63, R63, UR30, RZ ;  /* 0x0000001e3f3f7c24 */ /* 0x000fe2000f8e02ff */
[----:B------:R0:W-:Y:S01]  /*11ea0*/  STL [R1+0x7a4], R12 ;  /* 0x0007a40c01007387 */ /* 0x0001e20000100800 */
[-C--:B------:R-:W-:Y:S01]  /*11eb0*/  LEA R128, P5, R85, R8.reuse, 0x1 ;  /* 0x0000000855807211 */ /* 0x080fe200078a08ff */
[----:B------:R-:W-:Y:S02]  /*11ec0*/  IMAD R57, R57, UR34, RZ ;  /* 0x0000002239397c24 */ /* 0x000fe4000f8e02ff */
[----:B------:R-:W-:Y:S01]  /*11ed0*/  IMAD R51, R51, UR38, RZ ;  /* 0x0000002633337c24 */ /* 0x000fe2000f8e02ff */
[----:B------:R-:W-:Y:S01]  /*11ee0*/  STL [R1+0x760], R131 ;  /* 0x0007608301007387 */ /* 0x000fe20000100800 */
[----:B------:R-:W-:Y:S02]  /*11ef0*/  IMAD R45, R45, UR42, RZ ;  /* 0x0000002a2d2d7c24 */ /* 0x000fe4000f8e02ff */
[----:B------:R-:W-:Y:S02]  /*11f00*/  IMAD R40, R40, UR46, RZ ;  /* 0x0000002e28287c24 */ /* 0x000fe4000f8e02ff */
[----:B------:R-:W-:Y:S01]  /*11f10*/  IMAD R22, R22, UR50, RZ ;  /* 0x0000003216167c24 */ /* 0x000fe2000f8e02ff */
[----:B0-----:R-:W-:Y:S01]  /*11f20*/  LEA.HI.X.SX32 R12, R94, R5, 0x1, P6 ;  /* 0x000000055e0c7211 */ /* 0x001fe200030f0eff */
[----:B------:R-:W-:Y:S01]  /*11f30*/  IMAD R16, R16, UR54, RZ ;  /* 0x0000003610107c24 */ /* 0x000fe2000f8e02ff */
[----:B------:R-:W-:Y:S01]  /*11f40*/  LEA R14, P6, R95, R8, 0x1 ;  /* 0x000000085f0e7211 */ /* 0x000fe200078c08ff */
[----:B------:R-:W-:-:S02]  /*11f50*/  IMAD R28, R28, UR58, RZ ;  /* 0x0000003a1c1c7c24 */ /* 0x000fc4000f8e02ff */
[----:B------:R-:W-:Y:S01]  /*11f60*/  IMAD R32, R32, UR62, RZ ;  /* 0x0000003e20207c24 */ /* 0x000fe2000f8e02ff */
[----:B------:R0:W-:Y:S01]  /*11f70*/  STL [R1+0x780], R12 ;  /* 0x0007800c01007387 */ /* 0x0001e20000100800 */
[----:B------:R-:W-:Y:S02]  /*11f80*/  IMAD R36, R36, UR66, RZ ;  /* 0x0000004224247c24 */ /* 0x000fe4000f8e02ff */
[----:B------:R-:W-:Y:S01]  /*11f90*/  IMAD R141, R141, UR9, RZ ;  /* 0x000000098d8d7c24 */ /* 0x000fe2000f8e02ff */
[----:B------:R1:W-:Y:S01]  /*11fa0*/  STL [R1+0x7e4], R14 ;  /* 0x0007e40e01007387 */ /* 0x0003e20000100800 */
[----:B------:R-:W-:Y:S02]  /*11fb0*/  IMAD R140, R140, UR9, RZ ;  /* 0x000000098c8c7c24 */ /* 0x000fe4000f8e02ff */
[----:B------:R-:W-:Y:S02]  /*11fc0*/  IMAD R117, R117, UR9, RZ ;  /* 0x0000000975757c24 */ /* 0x000fe4000f8e02ff */
[----:B------:R-:W-:Y:S01]  /*11fd0*/  IMAD R115, R115, UR9, RZ ;  /* 0x0000000973737c24 */ /* 0x000fe2000f8e02ff */
[-C--:B0-----:R-:W-:Y:S01]  /*11fe0*/  LEA.HI.X.SX32 R12, R89, R5.reuse, 0x1, P4 ;  /* 0x00000005590c7211 */ /* 0x081fe200020f0eff */
[----:B------:R-:W-:Y:S01]  /*11ff0*/  STL [R1+0x7c4], R128 ;  /* 0x0007c48001007387 */ /* 0x000fe20000100800 */
[-C--:B------:R-:W-:Y:S01]  /*12000*/  LEA R125, P4, R81, R8.reuse, 0x1 ;  /* 0x00000008517d7211 */ /* 0x080fe200078808ff */
[----:B------:R-:W-:Y:S01]  /*12010*/  IMAD R11, R148, UR9, RZ ;  /* 0x00000009940b7c24 */ /* 0x000fe2000f8e02ff */
[----:B-1----:R-:W-:Y:S01]  /*12020*/  LEA.HI.X.SX32 R14, R85, R5, 0x1, P5 ;  /* 0x00000005550e7211 */ /* 0x002fe200028f0eff */
[----:B------:R0:W-:Y:S01]  /*12030*/  STL [R1+0x7a0], R12 ;  /* 0x0007a00c01007387 */ /* 0x0001e20000100800 */
[----:B------:R-:W-:Y:S01]  /*12040*/  LEA R123, P5, R75, R8, 0x1 ;  /* 0x000000084b7b7211 */ /* 0x000fe200078a08ff */
[----:B------:R-:W-:-:S02]  /*12050*/  IMAD R136, R136, UR9, RZ ;  /* 0x0000000988887c24 */ /* 0x000fc4000f8e02ff */
[----:B------:R-:W-:Y:S01]  /*12060*/  IMAD R126, R126, UR9, RZ ;  /* 0x000000097e7e7c24 */ /* 0x000fe2000f8e02ff */
[----:B------:R1:W-:Y:S01]  /*12070*/  STL [R1+0x7c0], R14 ;  /* 0x0007c00e01007387 */ /* 0x0003e20000100800 */
[----:B------:R-:W-:Y:S02]  /*12080*/  IMAD R116, R116, UR9, RZ ;  /* 0x0000000974747c24 */ /* 0x000fe4000f8e02ff */
[----:B------:R-:W-:Y:S02]  /*12090*/  IMAD R108, R108, UR9, RZ ;  /* 0x000000096c6c7c24 */ /* 0x000fe4000f8e02ff */
[----:B------:R-:W-:Y:S01]  /*120a0*/  IMAD R100, R100, UR9, RZ ;  /* 0x0000000964647c24 */ /* 0x000fe2000f8e02ff */
[----:B0-----:R-:W-:Y:S01]  /*120b0*/  LEA.HI.X.SX32 R12, R95, R5, 0x1, P6 ;  /* 0x000000055f0c7211 */ /* 0x001fe200030f0eff */
[----:B------:R-:W-:Y:S01]  /*120c0*/  STL [R1+0x804], R125 ;  /* 0x0008047d01007387 */ /* 0x000fe20000100800 */
[----:B------:R-:W-:Y:S02]  /*120d0*/  IMAD R137, R137, UR9, RZ ;  /* 0x0000000989897c24 */ /* 0x000fe4000f8e02ff */
[----:B------:R-:W-:Y:S01]  /*120e0*/  IMAD R129, R129, UR9, RZ ;  /* 0x0000000981817c24 */ /* 0x000fe2000f8e02ff */
[----:B-1----:R-:W-:Y:S01]  /*120f0*/  LEA R14, P6, R69, R8, 0x1 ;  /* 0x00000008450e7211 */ /* 0x002fe200078c08ff */
[----:B------:R0:W-:Y:S01]  /*12100*/  STL [R1+0x7e0], R12 ;  /* 0x0007e00c01007387 */ /* 0x0001e20000100800 */
[----:B------:R-:W-:-:S02]  /*12110*/  IMAD R121, R121, UR9, RZ ;  /* 0x0000000979797c24 */ /* 0x000fc4000f8e02ff */
[----:B------:R-:W-:Y:S01]  /*12120*/  IMAD R109, R109, UR9, RZ ;  /* 0x000000096d6d7c24 */ /* 0x000fe2000f8e02ff */
[----:B------:R-:W-:Y:S01]  /*12130*/  STL [R1+0x824], R123 ;  /* 0x0008247b01007387 */ /* 0x000fe20000100800 */
[----:B------:R-:W-:Y:S02]  /*12140*/  IMAD R101, R101, UR9, RZ ;  /* 0x0000000965657c24 */ /* 0x000fe4000f8e02ff */
[----:B------:R-:W-:Y:S02]  /*12150*/  IMAD R93, R93, UR9, RZ ;  /* 0x000000095d5d7c24 */ /* 0x000fe4000f8e02ff */
[----:B------:R-:W-:Y:S01]  /*12160*/  IMAD R88, R88, UR9, RZ ;  /* 0x0000000958587c24 */ /* 0x000fe2000f8e02ff */
[----:B0-----:R-:W-:Y:S01]  /*12170*/  LEA.HI.X.SX32 R12, R81, R5, 0x1, P4 ;  /* 0x00000005510c7211 */ /* 0x001fe200020f0eff */
[----:B------:R0:W-:Y:S01]  /*12180*/  STL [R1+0x844], R14 ;  /* 0x0008440e01007387 */ /* 0x0001e20000100800 */
[----:B------:R-:W-:Y:S02]  /*12190*/  IMAD R84, R84, UR9, RZ ;  /* 0x0000000954547c24 */ /* 0x000fe4000f8e02ff */
[----:B------:R-:W-:Y:S01]  /*121a0*/  IMAD R79, R79, UR17, RZ ;  /* 0x000000114f4f7c24 */ /* 0x000fe2000f8e02ff */
[----:B------:R1:W-:Y:S01]  /*121b0*/  STL [R1+0x800], R12 ;  /* 0x0008000c01007387 */ /* 0x0003e20000100800 */
[----:B------:R-:W-:-:S02]  /*121c0*/  IMAD R92, R92, UR13, RZ ;  /* 0x0000000d5c5c7c24 */ /* 0x000fc4000f8e02ff */
[----:B------:R-:W-:Y:S02]  /*121d0*/  IMAD R73, R73, UR21, RZ ;  /* 0x0000001549497c24 */ /* 0x000fe4000f8e02ff */
[----:B------:R-:W-:Y:S01]  /*121e0*/  IMAD R67, R67, UR27, RZ ;  /* 0x0000001b43437c24 */ /* 0x000fe2000f8e02ff */
[----:B0-----:R-:W-:Y:S01]  /*121f0*/  LEA R14, P4, R63, R8, 0x1 ;  /* 0x000000083f0e7211 */ /* 0x001fe200078808ff */
[----:B------:R-:W-:Y:S01]  /*12200*/  STL [R1+0xca0], R75 ;  /* 0x000ca04b01007387 */ /* 0x000fe20000100800 */
[----:B------:R-:W-:Y:S02]  /*12210*/  IMAD R62, R62, UR31, RZ ;  /* 0x0000001f3e3e7c24 */ /* 0x000fe4000f8e02ff */
[----:B------:R-:W-:Y:S01]  /*12220*/  IMAD R56, R56, UR35, RZ ;  /* 0x0000002338387c24 */ /* 0x000fe2000f8e02ff */
[----:B-1----:R-:W-:Y:S01]  /*12230*/  LEA.HI.X.SX32 R12, R75, R5, 0x1, P5 ;  /* 0x000000054b0c7211 */ /* 0x002fe200028f0eff */
[----:B------:R0:W-:Y:S01]  /*12240*/  STL [R1+0x864], R14 ;  /* 0x0008640e01007387 */ /* 0x0001e20000100800 */
[----:B------:R-:W-:-:S02]  /*12250*/  IMAD R50, R50, UR39, RZ ;  /* 0x0000002732327c24 */ /* 0x000fc4000f8e02ff */
[----:B------:R-:W-:Y:S01]  /*12260*/  IMAD R44, R44, UR43, RZ ;  /* 0x0000002b2c2c7c24 */ /* 0x000fe2000f8e02ff */
[----:B------:R1:W-:Y:S01]  /*12270*/  STL [R1+0x820], R12 ;  /* 0x0008200c01007387 */ /* 0x0003e20000100800 */
[----:B------:R-:W-:Y:S02]  /*12280*/  IMAD R38, R38, UR47, RZ ;  /* 0x0000002f26267c24 */ /* 0x000fe4000f8e02ff */
        /* <DEDUP_REMOVED lines=38> */
[----:B------:R-:W-:Y:S01]  /*124f0*/  STL [R1+0x8c4], R118 ;  /* 0x0008c47601007387 */ /* 0x000fe20000100800 */
[----:B------:R-:W-:Y:S02]  /*12500*/  IMAD R91, R91, UR14, RZ ;  /* 0x0000000e5b5b7c24 */ /* 0x000fe4000f8e02ff */
[----:B------:R-:W-:Y:S02]  /*12510*/  IMAD R78, R78, UR18, RZ ;  /* 0x000000124e4e7c24 */ /* 0x000fe4000f8e02ff */
[----:B------:R-:W-:Y:S01]  /*12520*/  IMAD R72, R72, UR22, RZ ;  /* 0x0000001648487c24 */ /* 0x000fe2000f8e02ff */
[----:B0-----:R-:W-:Y:S01]  /*12530*/  LEA.HI.X.SX32 R12, R51, R5, 0x1, P6 ;  /* 0x00000005330c7211 */ /* 0x001fe200030f0eff */
[----:B------:R0:W-:Y:S01]  /*12540*/  STL [R1+0x8e4], R14 ;  /* 0x0008e40e01007387 */ /* 0x0001e20000100800 */
[----:B------:R-:W-:-:S02]  /*12550*/  IMAD R66, R66, UR28, RZ ;  /* 0x0000001c42427c24 */ /* 0x000fc4000f8e02ff */
[----:B------:R-:W-:Y:S01]  /*12560*/  IMAD R60, R60, UR32, RZ ;  /* 0x000000203c3c7c24 */ /* 0x000fe2000f8e02ff */
[----:B------:R-:W-:Y:S01]  /*12570*/  STL [R1+0xcb0], R51 ;  /* 0x000cb03301007387 */ /* 0x000fe20000100800 */
[----:B------:R-:W-:Y:S02]  /*12580*/  IMAD R54, R54, UR36, RZ ;  /* 0x0000002436367c24 */ /* 0x000fe4000f8e02ff */
[----:B------:R-:W-:Y:S01]  /*12590*/  IMAD R49, R49, UR40, RZ ;  /* 0x0000002831317c24 */ /* 0x000fe2000f8e02ff */
[----:B------:R1:W-:Y:S01]  /*125a0*/  STL [R1+0x8a0], R12 ;  /* 0x0008a00c01007387 */ /* 0x0003e20000100800 */
[----:B------:R-:W-:Y:S01]  /*125b0*/  IMAD R43, R43, UR44, RZ ;  /* 0x0000002c2b2b7c24 */ /* 0x000fe2000f8e02ff */
[----:B0-----:R-:W-:Y:S01]  /*125c0*/  LEA R14, P6, R22, R8, 0x1 ;  /* 0x00000008160e7211 */ /* 0x001fe200078c08ff */
[----:B------:R-:W-:Y:S01]  /*125d0*/  IMAD R25, R25, UR48, RZ ;  /* 0x0000003019197c24 */ /* 0x000fe2000f8e02ff */
[----:B------:R-:W-:Y:S01]  /*125e0*/  STL [R1+0xcb4], R45 ;  /* 0x000cb42d01007387 */ /* 0x000fe20000100800 */
[----:B------:R-:W-:-:S02]  /*125f0*/  IMAD R19, R19, UR52, RZ ;  /* 0x0000003413137c24 */ /* 0x000fc4000f8e02ff */
[----:B------:R-:W-:Y:S02]  /*12600*/  IMAD R13, R13, UR56, RZ ;  /* 0x000000380d0d7c24 */ /* 0x000fe4000f8e02ff */
[----:B------:R-:W-:Y:S01]  /*12610*/  IMAD R30, R30, UR60, RZ ;  /* 0x0000003c1e1e7c24 */ /* 0x000fe2000f8e02ff */
[----:B-1----:R-:W-:Y:S01]  /*12620*/  LEA.HI.X.SX32 R12, R45, R5, 0x1, P4 ;  /* 0x000000052d0c7211 */ /* 0x002fe200020f0eff */
[----:B------:R-:W-:Y:S01]  /*12630*/  STL [R1+0x904], R14 ;  /* 0x0009040e01007387 */ /* 0x000fe20000100800 */
[----:B------:R-:W-:Y:S02]  /*12640*/  IMAD R34, R34, UR64, RZ ;  /* 0x0000004022227c24 */ /* 0x000fe4000f8e02ff */
[----:B------:R-:W-:Y:S01]  /*12650*/  IMAD R27, R27, UR68, RZ ;  /* 0x000000441b1b7c24 */ /* 0x000fe2000f8e02ff */
[----:B------:R0:W-:Y:S01]  /*12660*/  STL [R1+0x8c0], R12 ;  /* 0x0008c00c01007387 */ /* 0x0001e20000100800 */
[----:B------:R-:W-:Y:S01]  /*12670*/  LEA R111, P4, R16, R8, 0x1 ;  /* 0x00000008106f7211 */ /* 0x000fe200078808ff */
[----:B------:R-:W-:-:S02]  /*12680*/  IMAD R3, R3, UR9, RZ ;  /* 0x0000000903037c24 */ /* 0x000fc4000f8e02ff */
[----:B------:R-:W-:Y:S01]  /*12690*/  IMAD R2, R2, UR9, RZ ;  /* 0x0000000902027c24 */ /* 0x000fe2000f8e02ff */
[----:B------:R-:W-:Y:S01]  /*126a0*/  STL [R1+0xcb8], R40 ;  /* 0x000cb82801007387 */ /* 0x000fe20000100800 */
[----:B------:R-:W-:Y:S02]  /*126b0*/  IMAD R4, R4, UR9, RZ ;  /* 0x0000000904047c24 */ /* 0x000fe4000f8e02ff */
[----:B------:R-:W-:Y:S02]  /*126c0*/  IMAD R122, R122, UR9, RZ ;  /* 0x000000097a7a7c24 */ /* 0x000fe4000f8e02ff */
[----:B------:R-:W-:Y:S01]  /*126d0*/  IMAD R132, R132, UR9, RZ ;  /* 0x0000000984847c24 */ /* 0x000fe2000f8e02ff */
[----:B0-----:R-:W-:Y:S01]  /*126e0*/  LEA.HI.X.SX32 R12, R40, R5, 0x1, P5 ;  /* 0x00000005280c7211 */ /* 0x001fe200028f0eff */
[----:B------:R-:W0:Y:S04]  /*126f0*/  LDCU UR12, c[0x0][0x3b0] ;  /* 0x00007600ff0c77ac */ /* 0x000e280008000800 */
[----:B------:R1:W-:Y:S01]  /*12700*/  STL [R1+0x8e0], R12 ;  /* 0x0008e00c01007387 */ /* 0x0003e20000100800 */
[----:B------:R-:W-:-:S03]  /*12710*/  LEA R104, P5, R28, R8, 0x1 ;  /* 0x000000081c687211 */ /* 0x000fc600078a08ff */
[----:B------:R-:W-:Y:S01]  /*12720*/  STL [R1+0x924], R111 ;  /* 0x0009246f01007387 */ /* 0x000fe20000100800 */
[----:B-1----:R-:W-:-:S03]  /*12730*/  LEA.HI.X.SX32 R12, R22, R5, 0x1, P6 ;  /* 0x00000005160c7211 */ /* 0x002fc600030f0eff */
[----:B------:R-:W-:Y:S01]  /*12740*/  STL [R1+0xce0], R22 ;  /* 0x000ce01601007387 */ /* 0x000fe20000100800 */
[----:B------:R-:W-:-:S03]  /*12750*/  LEA R14, P6, R32, R8, 0x1 ;  /* 0x00000008200e7211 */ /* 0x000fc600078c08ff */
[----:B------:R1:W-:Y:S04]  /*12760*/  STL [R1+0x900], R12 ;  /* 0x0009000c01007387 */ /* 0x0003e80000100800 */
[----:B------:R-:W-:Y:S01]  /*12770*/  STL [R1+0x944], R104 ;  /* 0x0009446801007387 */ /* 0x000fe20000100800 */
[----:B-1----:R-:W-:-:S03]  /*12780*/  LEA.HI.X.SX32 R12, R16, R5, 0x1, P4 ;  /* 0x00000005100c7211 */ /* 0x002fc600020f0eff */
[----:B------:R1:W-:Y:S04]  /*12790*/  STL [R1+0x964], R14 ;  /* 0x0009640e01007387 */ /* 0x0003e80000100800 */
[----:B------:R-:W-:Y:S04]  /*127a0*/  STL [R1+0xcbc], R16 ;  /* 0x000cbc1001007387 */ /* 0x000fe80000100800 */
[----:B------:R2:W-:Y:S01]  /*127b0*/  STL [R1+0x920], R12 ;  /* 0x0009200c01007387 */ /* 0x0005e20000100800 */
[----:B-1----:R-:W-:-:S03]  /*127c0*/  LEA R14, P4, R36, R8, 0x1 ;  /* 0x00000008240e7211 */ /* 0x002fc600078808ff */
[----:B------:R-:W-:Y:S01]  /*127d0*/  STL [R1+0xcf0], R28 ;  /* 0x000cf01c01007387 */ /* 0x000fe20000100800 */
[----:B--2---:R-:W-:-:S03]  /*127e0*/  LEA.HI.X.SX32 R12, R28, R5, 0x1, P5 ;  /* 0x000000051c0c7211 */ /* 0x004fc600028f0eff */
[----:B------:R1:W-:Y:S04]  /*127f0*/  STL [R1+0x984], R14 ;  /* 0x0009840e01007387 */ /* 0x0003e80000100800 */
        /* <DEDUP_REMOVED lines=9> */
[----:B------:R1:W-:Y:S01]  /*12890*/  STL [R1+0x1ec], R14 ;  /* 0x0001ec0e01007387 */ /* 0x0003e20000100800 */
[----:B------:R-:W-:-:S03]  /*128a0*/  LEA.HI.X.SX32 R16, R140, R5, 0x1, P6 ;  /* 0x000000058c107211 */ /* 0x000fc600030f0eff */
[----:B------:R2:W-:Y:S01]  /*128b0*/  STL [R1+0x980], R12 ;  /* 0x0009800c01007387 */ /* 0x0005e20000100800 */
[----:B-1----:R-:W-:Y:S02]  /*128c0*/  LEA R14, P4, R117, R8, 0x1 ;  /* 0x00000008750e7211 */ /* 0x002fe400078808ff */
[----:B--2---:R-:W-:-:S03]  /*128d0*/  LEA.HI.X.SX32 R12, R141, R5, 0x1, P5 ;  /* 0x000000058d0c7211 */ /* 0x004fc600028f0eff */
[----:B------:R1:W-:Y:S01]  /*128e0*/  STL [R1+0x24c], R14 ;  /* 0x00024c0e01007387 */ /* 0x0003e20000100800 */
[----:B------:R-:W-:-:S03]  /*128f0*/  LEA R80, P5, R115, R8, 0x1 ;  /* 0x0000000873507211 */ /* 0x000fc600078a08ff */
[----:B------:R2:W-:Y:S01]  /*12900*/  STL [R1+0x1a8], R12 ;  /* 0x0001a80c01007387 */ /* 0x0005e20000100800 */
[----:B-1----:R-:W-:-:S03]  /*12910*/  LEA R14, P6, R11, R8, 0x1 ;  /* 0x000000080b0e7211 */ /* 0x002fc600078c08ff */
[----:B------:R-:W-:Y:S01]  /*12920*/  STL [R1+0x1e8], R16 ;  /* 0x0001e81001007387 */ /* 0x000fe20000100800 */
[----:B--2---:R-:W-:-:S03]  /*12930*/  LEA.HI.X.SX32 R12, R117, R5, 0x1, P4 ;  /* 0x00000005750c7211 */ /* 0x004fc600020f0eff */
[----:B------:R-:W-:Y:S01]  /*12940*/  STL [R1+0x5f0], R80 ;  /* 0x0005f05001007387 */ /* 0x000fe20000100800 */
[----:B------:R-:W-:-:S03]  /*12950*/  LEA R35, P4, R136, R8, 0x1 ;  /* 0x0000000888237211 */ /* 0x000fc600078808ff */
[----:B------:R1:W-:Y:S01]  /*12960*/  STL [R1+0x618], R14 ;  /* 0x0006180e01007387 */ /* 0x0003e20000100800 */
[----:B------:R-:W-:-:S03]  /*12970*/  LEA.HI.X.SX32 R11, R11, R5, 0x1, P6 ;  /* 0x000000050b0b7211 */ /* 0x000fc600030f0eff */
[----:B------:R2:W-:Y:S01]  /*12980*/  STL [R1+0x248], R12 ;  /* 0x0002480c01007387 */ /* 0x0005e20000100800 */
[----:B-1----:R-:W-:Y:S02]  /*12990*/  LEA.HI.X.SX32 R14, R115, R5, 0x1, P5 ;  /* 0x00000005730e7211 */ /* 0x002fe400028f0eff */
[----:B--2---:R-:W-:-:S03]  /*129a0*/  LEA R12, P5, R126, R8, 0x1 ;  /* 0x000000087e0c7211 */ /* 0x004fc600078a08ff */
[----:B------:R1:W-:Y:S04]  /*129b0*/  STL [R1+0x5ec], R14 ;  /* 0x0005ec0e01007387 */ /* 0x0003e80000100800 */
[----:B------:R-:W-:Y:S04]  /*129c0*/  STL [R1+0x640], R35 ;  /* 0x0006402301007387 */ /* 0x000fe80000100800 */
[----:B------:R2:W-:Y:S04]  /*129d0*/  STL [R1+0x668], R12 ;  /* 0x0006680c01007387 */ /* 0x0005e80000100800 */
[----:B------:R3:W-:Y:S01]  /*129e0*/  STL [R1+0x614], R11 ;  /* 0x0006140b01007387 */ /* 0x0007e20000100800 */
[----:B-1----:R-:W-:-:S02]  /*129f0*/  LEA.HI.X.SX32 R14, R126, R5, 0x1, P5 ;  /* 0x000000057e0e7211 */ /* 0x002fc400028f0eff */
[----:B--2---:R-:W-:Y:S02]  /*12a00*/  LEA R12, P6, R116, R8, 0x1 ;  /* 0x00000008740c7211 */ /* 0x004fe400078c08ff */
[----:B---3--:R-:W-:-:S03]  /*12a10*/  LEA.HI.X.SX32 R11, R136, R5, 0x1, P4 ;  /* 0x00000005880b7211 */ /* 0x008fc600020f0eff */
[----:B------:R1:W-:Y:S01]  /*12a20*/  STL [R1+0x68c], R12 ;  /* 0x00068c0c01007387 */ /* 0x0003e20000100800 */
[----:B------:R-:W-:-:S03]  /*12a30*/  LEA R32, P4, R108, R8, 0x1 ;  /* 0x000000086c207211 */ /* 0x000fc600078808ff */
[----:B------:R2:W-:Y:S01]  /*12a40*/  STL [R1+0x63c], R11 ;  /* 0x00063c0b01007387 */ /* 0x0005e20000100800 */
[----:B-1----:R-:W-:-:S03]  /*12a50*/  LEA R12, P5, R100, R8, 0x1 ;  /* 0x00000008640c7211 */ /* 0x002fc600078a08ff */
[----:B------:R1:W-:Y:S01]  /*12a60*/  STL [R1+0x664], R14 ;  /* 0x0006640e01007387 */ /* 0x0003e20000100800 */
[----:B--2---:R-:W-:-:S03]  /*12a70*/  LEA.HI.X.SX32 R11, R116, R5, 0x1, P6 ;  /* 0x00000005740b7211 */ /* 0x004fc600030f0eff */
[----:B------:R-:W-:Y:S01]  /*12a80*/  STL [R1+0x6ac], R32 ;  /* 0x0006ac2001007387 */ /* 0x000fe20000100800 */
[----:B------:R-:W-:-:S03]  /*12a90*/  LEA R31, P6, R137, R8, 0x1 ;  /* 0x00000008891f7211 */ /* 0x000fc600078c08ff */
[----:B------:R2:W-:Y:S01]  /*12aa0*/  STL [R1+0x6cc], R12 ;  /* 0x0006cc0c01007387 */ /* 0x0005e20000100800 */
[----:B-1----:R-:W-:-:S03]  /*12ab0*/  LEA.HI.X.SX32 R14, R108, R5, 0x1, P4 ;  /* 0x000000056c0e7211 */ /* 0x002fc600020f0eff */
[----:B------:R1:W-:Y:S01]  /*12ac0*/  STL [R1+0x688], R11 ;  /* 0x0006880b01007387 */ /* 0x0003e20000100800 */
[----:B--2---:R-:W-:-:S03]  /*12ad0*/  LEA R12, P4, R129, R8, 0x1 ;  /* 0x00000008810c7211 */ /* 0x004fc600078808ff */
[----:B------:R-:W-:Y:S01]  /*12ae0*/  STL [R1+0x6a8], R14 ;  /* 0x0006a80e01007387 */ /* 0x000fe20000100800 */
[----:B-1----:R-:W-:-:S03]  /*12af0*/  LEA.HI.X.SX32 R11, R100, R5, 0x1, P5 ;  /* 0x00000005640b7211 */ /* 0x002fc600028f0eff */
[----:B------:R-:W-:Y:S01]  /*12b00*/  STL [R1+0x6ec], R31 ;  /* 0x0006ec1f01007387 */ /* 0x000fe20000100800 */
[----:B------:R-:W-:-:S03]  /*12b10*/  LEA R28, P5, R121, R8, 0x1 ;  /* 0x00000008791c7211 */ /* 0x000fc600078a08ff */
[----:B------:R1:W-:Y:S04]  /*12b20*/  STL [R1+0x70c], R12 ;  /* 0x00070c0c01007387 */ /* 0x0003e80000100800 */
[----:B------:R2:W-:Y:S01]  /*12b30*/  STL [R1+0x6c8], R11 ;  /* 0x0006c80b01007387 */ /* 0x0005e20000100800 */
[-C--:B-1----:R-:W-:Y:S02]  /*12b40*/  LEA.HI.X.SX32 R12, R137, R5.reuse, 0x1, P6 ;  /* 0x00000005890c7211 */ /* 0x082fe400030f0eff */
[----:B--2---:R-:W-:-:S03]  /*12b50*/  LEA.HI.X.SX32 R11, R129, R5, 0x1, P4 ;  /* 0x00000005810b7211 */ /* 0x004fc600020f0eff */
[----:B------:R1:W-:Y:S01]  /*12b60*/  STL [R1+0x6e8], R12 ;  /* 0x0006e80c01007387 */ /* 0x0003e20000100800 */
[----:B------:R-:W-:-:S03]  /*12b70*/  LEA R26, P6, R109, R8, 0x1 ;  /* 0x000000086d1a7211 */ /* 0x000fc600078c08ff */
[----:B------:R-:W-:Y:S04]  /*12b80*/  STL [R1+0x72c], R28 ;  /* 0x00072c1c01007387 */ /* 0x000fe80000100800 */
[----:B------:R2:W-:Y:S01]  /*12b90*/  STL [R1+0x708], R11 ;  /* 0x0007080b01007387 */ /* 0x0005e20000100800 */
[----:B-1----:R-:W-:-:S03]  /*12ba0*/  LEA R12, P4, R101, R8, 0x1 ;  /* 0x00000008650c7211 */ /* 0x002fc600078808ff */
[----:B------:R-:W-:Y:S01]  /*12bb0*/  STL [R1+0x74c], R26 ;  /* 0x00074c1a01007387 */ /* 0x000fe20000100800 */
[----:B--2---:R-:W-:-:S03]  /*12bc0*/  LEA.HI.X.SX32 R11, R121, R5, 0x1, P5 ;  /* 0x00000005790b7211 */ /* 0x004fc600028f0eff */
[----:B------:R1:W-:Y:S04]  /*12bd0*/  STL [R1+0x76c], R12 ;  /* 0x00076c0c01007387 */ /* 0x0003e80000100800 */
[----:B------:R2:W-:Y:S01]  /*12be0*/  STL [R1+0x728], R11 ;  /* 0x0007280b01007387 */ /* 0x0005e20000100800 */
[----:B-1----:R-:W-:Y:S02]  /*12bf0*/  LEA R12, P5, R93, R8, 0x1 ;  /* 0x000000085d0c7211 */ /* 0x002fe400078a08ff */
[----:B--2---:R-:W-:-:S03]  /*12c00*/  LEA.HI.X.SX32 R11, R109, R5, 0x1, P6 ;  /* 0x000000056d0b7211 */ /* 0x004fc600030f0eff */
[----:B------:R1:W-:Y:S01]  /*12c10*/  STL [R1+0x78c], R12 ;  /* 0x00078c0c01007387 */ /* 0x0003e20000100800 */
[----:B------:R-:W-:-:S03]  /*12c20*/  LEA R23, P6, R88, R8, 0x1 ;  /* 0x0000000858177211 */ /* 0x000fc600078c08ff */
[----:B------:R2:W-:Y:S01]  /*12c30*/  STL [R1+0x748], R11 ;  /* 0x0007480b01007387 */ /* 0x0005e20000100800 */
[-C--:B------:R-:W-:Y:S02]  /*12c40*/  LEA.HI.X.SX32 R24, R88, R5.reuse, 0x1, P6 ;  /* 0x0000000558187211 */ /* 0x080fe400030f0eff */
[-C--:B-1----:R-:W-:Y:S02]  /*12c50*/  LEA.HI.X.SX32 R12, R101, R5.reuse, 0x1, P4 ;  /* 0x00000005650c7211 */ /* 0x082fe400020f0eff */
[-C--:B------:R-:W-:Y:S02]  /*12c60*/  LEA R22, P4, R84, R8.reuse, 0x1 ;  /* 0x0000000854167211 */ /* 0x080fe400078808ff */
[----:B--2---:R-:W-:Y:S01]  /*12c70*/  LEA.HI.X.SX32 R11, R93, R5, 0x1, P5 ;  /* 0x000000055d0b7211 */ /* 0x004fe200028f0eff */
[----:B------:R1:W-:Y:S01]  /*12c80*/  STL [R1+0x768], R12 ;  /* 0x0007680c01007387 */ /* 0x0003e20000100800 */
[----:B------:R-:W-:-:S03]  /*12c90*/  LEA R21, P5, R92, R8, 0x1 ;  /* 0x000000085c157211 */ /* 0x000fc600078a08ff */
[----:B------:R-:W-:Y:S04]  /*12ca0*/  STL [R1+0x7ac], R23 ;  /* 0x0007ac1701007387 */ /* 0x000fe80000100800 */
[----:B------:R2:W-:Y:S01]  /*12cb0*/  STL [R1+0x788], R11 ;  /* 0x0007880b01007387 */ /* 0x0005e20000100800 */
[----:B-1----:R-:W-:-:S03]  /*12cc0*/  LEA R12, P6, R79, R8, 0x1 ;  /* 0x000000084f0c7211 */ /* 0x002fc600078c08ff */
[----:B------:R-:W-:Y:S01]  /*12cd0*/  STL [R1+0x7cc], R22 ;  /* 0x0007cc1601007387 */ /* 0x000fe20000100800 */
[----:B------:R-:W-:-:S03]  /*12ce0*/  LEA.HI.X.SX32 R14, R92, R5, 0x1, P5 ;  /* 0x000000055c0e7211 */ /* 0x000fc600028f0eff */
[----:B------:R-:W-:Y:S01]  /*12cf0*/  STL [R1+0x7a8], R24 ;  /* 0x0007a81801007387 */ /* 0x000fe20000100800 */
[----:B--2---:R-:W-:-:S03]  /*12d00*/  LEA.HI.X.SX32 R11, R84, R5, 0x1, P4 ;  /* 0x00000005540b7211 */ /* 0x004fc600020f0eff */
[----:B------:R1:W-:Y:S04]  /*12d10*/  STL [R1+0x80c], R12 ;  /* 0x00080c0c01007387 */ /* 0x0003e80000100800 */
[----:B------:R-:W-:Y:S04]  /*12d20*/  STL [R1+0x7ec], R21 ;  /* 0x0007ec1501007387 */ /* 0x000fe80000100800 */
[----:B------:R2:W-:Y:S01]  /*12d30*/  STL [R1+0x7c8], R11 ;  /* 0x0007c80b01007387 */ /* 0x0005e20000100800 */
[----:B-1----:R-:W-:-:S05]  /*12d40*/  LEA R12, P4, R73, R8, 0x1 ;  /* 0x00000008490c7211 */ /* 0x002fca00078808ff */
[----:B------:R1:W-:Y:S01]  /*12d50*/  STL [R1+0x82c], R12 ;  /* 0x00082c0c01007387 */ /* 0x0003e20000100800 */
[----:B--2---:R-:W-:-:S03]  /*12d60*/  LEA R11, P5, R67, R8, 0x1 ;  /* 0x00000008430b7211 */ /* 0x004fc600078a08ff */
[----:B------:R-:W-:Y:S04]  /*12d70*/  STL [R1+0x7e8], R14 ;  /* 0x0007e80e01007387 */ /* 0x000fe80000100800 */
[----:B------:R2:W-:Y:S01]  /*12d80*/  STL [R1+0x84c], R11 ;  /* 0x00084c0b01007387 */ /* 0x0005e20000100800 */
[----:B-1----:R-:W-:Y:S02]  /*12d90*/  LEA.HI.X.SX32 R12, R79, R5, 0x1, P6 ;  /* 0x000000054f0c7211 */ /* 0x002fe400030f0eff */
[----:B------:R-:W-:-:S03]  /*12da0*/  LEA R18, P6, R62, R8, 0x1 ;  /* 0x000000083e127211 */ /* 0x000fc600078c08ff */
[----:B------:R-:W-:Y:S01]  /*12db0*/  STL [R1+0x808], R12 ;  /* 0x0008080c01007387 */ /* 0x000fe20000100800 */
[----:B--2---:R-:W-:-:S03]  /*12dc0*/  LEA.HI.X.SX32 R11, R73, R5, 0x1, P4 ;  /* 0x00000005490b7211 */ /* 0x004fc600020f0eff */
[----:B------:R-:W-:Y:S04]  /*12dd0*/  STL [R1+0xcc4], R73 ;  /* 0x000cc44901007387 */ /* 0x000fe80000100800 */
[----:B------:R1:W-:Y:S01]  /*12de0*/  STL [R1+0x828], R11 ;  /* 0x0008280b01007387 */ /* 0x0003e20000100800 */
[----:B------:R-:W-:-:S03]  /*12df0*/  LEA R17, P4, R56, R8, 0x1 ;  /* 0x0000000838117211 */ /* 0x000fc600078808ff */
[----:B------:R-:W-:Y:S01]  /*12e00*/  STL [R1+0x86c], R18 ;  /* 0x00086c1201007387 */ /* 0x000fe20000100800 */
[----:B-1----:R-:W-:-:S03]  /*12e10*/  LEA.HI.X.SX32 R11, R67, R5, 0x1, P5 ;  /* 0x00000005430b7211 */ /* 0x002fc600028f0eff */
[----:B------:R-:W-:Y:S04]  /*12e20*/  STL [R1+0xcc8], R67 ;  /* 0x000cc84301007387 */ /* 0x000fe80000100800 */
[----:B------:R1:W-:Y:S01]  /*12e30*/  STL [R1+0x848], R11 ;  /* 0x0008480b01007387 */ /* 0x0003e20000100800 */
[----:B------:R-:W-:-:S03]  /*12e40*/  LEA R39, P5, R50, R8, 0x1 ;  /* 0x0000000832277211 */ /* 0x000fc600078a08ff */
[----:B------:R-:W-:Y:S01]  /*12e50*/  STL [R1+0x88c], R17 ;  /* 0x00088c1101007387 */ /* 0x000fe20000100800 */
[----:B-1----:R-:W-:-:S03]  /*12e60*/  LEA.HI.X.SX32 R11, R62, R5, 0x1, P6 ;  /* 0x000000053e0b7211 */ /* 0x002fc600030f0eff */
[----:B------:R1:W-:Y:S01]  /*12e70*/  STL [R1+0xcd0], R62 ;  /* 0x000cd03e01007387 */ /* 0x0003e20000100800 */
[----:B------:R-:W-:-:S03]  /*12e80*/  LEA R73, P6, R44, R8, 0x1 ;  /* 0x000000082c497211 */ /* 0x000fc600078c08ff */
[----:B------:R2:W-:Y:S01]  /*12e90*/  STL [R1+0x868], R11 ;  /* 0x0008680b01007387 */ /* 0x0005e20000100800 */
[----:B------:R-:W-:-:S03]  /*12ea0*/  LEA.HI.X.SX32 R67, R44, R5, 0x1, P6 ;  /* 0x000000052c437211 */ /* 0x000fc600030f0eff */
[----:B------:R-:W-:Y:S01]  /*12eb0*/  STL [R1+0x8ac], R39 ;  /* 0x0008ac2701007387 */ /* 0x000fe20000100800 */
[-C--:B-1----:R-:W-:Y:S02]  /*12ec0*/  LEA.HI.X.SX32 R62, R50, R5.reuse, 0x1, P5 ;  /* 0x00000005323e7211 */ /* 0x082fe400028f0eff */
[-C--:B--2---:R-:W-:Y:S02]  /*12ed0*/  LEA.HI.X.SX32 R11, R56, R5.reuse, 0x1, P4 ;  /* 0x00000005380b7211 */ /* 0x084fe400020f0eff */
[-C--:B------:R-:W-:Y:S02]  /*12ee0*/  LEA R16, P4, R38, R8.reuse, 0x1 ;  /* 0x0000000826107211 */ /* 0x080fe400078808ff */
[-C--:B------:R-:W-:Y:S01]  /*12ef0*/  LEA R45, P5, R20, R8.reuse, 0x1 ;  /* 0x00000008142d7211 */ /* 0x080fe200078a08ff */
[----:B------:R1:W-:Y:S01]  /*12f00*/  STL [R1+0x888], R11 ;  /* 0x0008880b01007387 */ /* 0x0003e20000100800 */
[-C--:B------:R-:W-:Y:S02]  /*12f10*/  LEA R57, P6, R15, R8.reuse, 0x1 ;  /* 0x000000080f397211 */ /* 0x080fe400078c08ff */
[----:B------:R-:W-:Y:S01]  /*12f20*/  LEA.HI.X.SX32 R36, R38, R5, 0x1, P4 ;  /* 0x0000000526247211 */ /* 0x000fe200020f0eff */
[----:B------:R-:W-:Y:S01]  /*12f30*/  STL [R1+0x8cc], R73 ;  /* 0x0008cc4901007387 */ /* 0x000fe20000100800 */
[----:B------:R-:W-:-:S02]  /*12f40*/  LEA R69, P4, R29, R8, 0x1 ;  /* 0x000000081d457211 */ /* 0x000fc400078808ff */
[----:B------:R-:W-:Y:S01]  /*12f50*/  LEA.HI.X.SX32 R40, R20, R5, 0x1, P5 ;  /* 0x0000000514287211 */ /* 0x000fe200028f0eff */
[----:B------:R-:W-:Y:S01]  /*12f60*/  STL [R1+0x8a8], R62 ;  /* 0x0008a83e01007387 */ /* 0x000fe20000100800 */
[----:B------:R-:W-:-:S03]  /*12f70*/  LEA R65, P5, R33, R8, 0x1 ;  /* 0x0000000821417211 */ /* 0x000fc600078a08ff */
[----:B------:R-:W-:Y:S01]  /*12f80*/  STL [R1+0x8ec], R16 ;  /* 0x0008ec1001007387 */ /* 0x000fe20000100800 */
[----:B------:R-:W-:-:S03]  /*12f90*/  LEA.HI.X.SX32 R51, R15, R5, 0x1, P6 ;  /* 0x000000050f337211 */ /* 0x000fc600030f0eff */
        /* <DEDUP_REMOVED lines=24> */
[----:B------:R-:W-:Y:S04]  /*13120*/  STL [R1+0x988], R41 ;  /* 0x0009882901007387 */ /* 0x000fe80000100800 */
[----:B------:R-:W-:Y:S04]  /*13130*/  STL [R1+0x1f4], R70 ;  /* 0x0001f44601007387 */ /* 0x000fe80000100800 */
[----:B------:R-:W-:Y:S04]  /*13140*/  STL [R1+0x1b0], R47 ;  /* 0x0001b02f01007387 */ /* 0x000fe80000100800 */
[----:B------:R-:W-:Y:S04]  /*13150*/  STL [R1+0x5d0], R61 ;  /* 0x0005d03d01007387 */ /* 0x000fe80000100800 */
[----:B------:R-:W-:Y:S04]  /*13160*/  STL [R1+0x1f0], R59 ;  /* 0x0001f03b01007387 */ /* 0x000fe80000100800 */
[----:B------:R-:W-:Y:S04]  /*13170*/  STL [R1+0x5f8], R74 ;  /* 0x0005f84a01007387 */ /* 0x000fe80000100800 */
[----:B------:R-:W-:Y:S04]  /*13180*/  STL [R1+0x250], R76 ;  /* 0x0002504c01007387 */ /* 0x000fe80000100800 */
[----:B------:R-:W-:Y:S04]  /*13190*/  STL [R1+0x620], R68 ;  /* 0x0006204401007387 */ /* 0x000fe80000100800 */
[----:B------:R-:W2:Y:S04]  /*131a0*/  LDL.LU R82, [R1+0x230] ;  /* 0x0002300001527983 */ /* 0x000ea80000300800 */
[----:B------:R-:W3:Y:S01]  /*131b0*/  LDL.LU R90, [R1+0x21c] ;  /* 0x00021c00015a7983 */ /* 0x000ee20000300800 */
[----:B------:R-:W-:-:S02]  /*131c0*/  LEA R55, P6, R134, R8, 0x1 ;  /* 0x0000000886377211 */ /* 0x000fc400078c08ff */
[-C--:B------:R-:W-:Y:S01]  /*131d0*/  LEA.HI.X.SX32 R77, R6, R5.reuse, 0x1, P4 ;  /* 0x00000005064d7211 */ /* 0x080fe200020f0eff */
[----:B------:R-:W4:Y:S01]  /*131e0*/  LDL.LU R14, [R1+0x270] ;  /* 0x00027000010e7983 */ /* 0x000f220000300800 */
[-C--:B------:R-:W-:Y:S02]  /*131f0*/  LEA R48, P4, R124, R8.reuse, 0x1 ;  /* 0x000000087c307211 */ /* 0x080fe400078808ff */
[-C--:B------:R-:W-:Y:S01]  /*13200*/  LEA.HI.X.SX32 R71, R0, R5.reuse, 0x1, P5 ;  /* 0x0000000500477211 */ /* 0x080fe200028f0eff */
[----:B------:R-:W4:Y:S01]  /*13210*/  LDL.LU R139, [R1+0x274] ;  /* 0x00027400018b7983 */ /* 0x000f220000300800 */
[-C--:B------:R-:W-:Y:S02]  /*13220*/  LEA R42, P5, R114, R8.reuse, 0x1 ;  /* 0x00000008722a7211 */ /* 0x080fe400078a08ff */
[----:B------:R-:W-:Y:S01]  /*13230*/  LEA.HI.X.SX32 R58, R134, R5, 0x1, P6 ;  /* 0x00000005863a7211 */ /* 0x000fe200030f0eff */
[----:B------:R-:W-:Y:S01]  /*13240*/  STL [R1+0x5f4], R77 ;  /* 0x0005f44d01007387 */ /* 0x000fe20000100800 */
[----:B------:R-:W-:-:S02]  /*13250*/  LEA R9, P6, R106, R8, 0x1 ;  /* 0x000000086a097211 */ /* 0x000fc400078c08ff */
[-C--:B------:R-:W-:Y:S01]  /*13260*/  LEA.HI.X.SX32 R52, R124, R5.reuse, 0x1, P4 ;  /* 0x000000057c347211 */ /* 0x080fe200020f0eff */
[----:B------:R-:W-:Y:S01]  /*13270*/  STL [R1+0x648], R55 ;  /* 0x0006483701007387 */ /* 0x000fe20000100800 */
[-C--:B------:R-:W-:Y:S02]  /*13280*/  LEA R117, P4, R98, R8.reuse, 0x1 ;  /* 0x0000000862757211 */ /* 0x080fe400078808ff */
[----:B------:R-:W-:Y:S01]  /*13290*/  LEA.HI.X.SX32 R46, R114, R5, 0x1, P5 ;  /* 0x00000005722e7211 */ /* 0x000fe200028f0eff */
[----:B------:R-:W-:Y:S01]  /*132a0*/  STL [R1+0x61c], R71 ;  /* 0x00061c4701007387 */ /* 0x000fe20000100800 */
[----:B------:R-:W-:-:S03]  /*132b0*/  LEA R10, P5, R135, R8, 0x1 ;  /* 0x00000008870a7211 */ /* 0x000fc600078a08ff */
[----:B------:R-:W-:Y:S01]  /*132c0*/  STL [R1+0x670], R48 ;  /* 0x0006703001007387 */ /* 0x000fe20000100800 */
[----:B-1----:R-:W-:-:S03]  /*132d0*/  LEA.HI.X.SX32 R11, R106, R5, 0x1, P6 ;  /* 0x000000056a0b7211 */ /* 0x002fc600030f0eff */
        /* <DEDUP_REMOVED lines=89> */
[----:B------:R-:W-:Y:S01]  /*13870*/  STL [R1+0x954], R6 ;  /* 0x0009540601007387 */ /* 0x000fe20000100800 */
[----:B------:R-:W-:-:S03]  /*13880*/  LEA.HI.X.SX32 R101, R27, R5, 0x1, P5 ;  /* 0x000000051b657211 */ /* 0x000fc600028f0eff */
[----:B------:R-:W-:Y:S04]  /*13890*/  STL [R1+0x930], R109 ;  /* 0x0009306d01007387 */ /* 0x000fe80000100800 */
[----:B------:R-:W-:Y:S01]  /*138a0*/  STL [R1+0x974], R102 ;  /* 0x0009746601007387 */ /* 0x000fe20000100800 */
[----:B------:R-:W-:-:S03]  /*138b0*/  LEA.HI.X.SX32 R95, R3, R5, 0x1, P6 ;  /* 0x00000005035f7211 */ /* 0x000fc600030f0eff */
[----:B------:R-:W-:Y:S04]  /*138c0*/  STL [R1+0x950], R7 ;  /* 0x0009500701007387 */ /* 0x000fe80000100800 */
[----:B------:R-:W-:Y:S04]  /*138d0*/  STL [R1+0x994], R97 ;  /* 0x0009946101007387 */ /* 0x000fe80000100800 */
[----:B------:R-:W-:Y:S01]  /*138e0*/  STL [R1+0x970], R103 ;  /* 0x0009706701007387 */ /* 0x000fe20000100800 */
[----:B------:R-:W-:-:S03]  /*138f0*/  LEA R86, P6, R2, R8, 0x1 ;  /* 0x0000000802567211 */ /* 0x000fc600078c08ff */
[----:B------:R-:W-:Y:S04]  /*13900*/  STL [R1+0x1bc], R94 ;  /* 0x0001bc5e01007387 */ /* 0x000fe80000100800 */
[----:B------:R-:W4:Y:S04]  /*13910*/  LDL.LU R3, [R1+0x278] ;  /* 0x0002780001037983 */ /* 0x000f280000300800 */
[----:B------:R-:W4:Y:S04]  /*13920*/  LDL R13, [R1+0x198] ;  /* 0x00019800010d7983 */ /* 0x000f280000100800 */
[----:B------:R-:W4:Y:S04]  /*13930*/  LDL R12, [R1+0x19c] ;  /* 0x00019c00010c7983 */ /* 0x000f280000100800 */
[----:B------:R-:W-:Y:S01]  /*13940*/  STL [R1+0x990], R101 ;  /* 0x0009906501007387 */ /* 0x000fe20000100800 */
[----:B------:R-:W-:-:S02]  /*13950*/  LEA.HI.X.SX32 R87, R2, R5, 0x1, P6 ;  /* 0x0000000502577211 */ /* 0x000fc400030f0eff */
[-C--:B--2---:R-:W-:Y:S02]  /*13960*/  LEA R93, P4, R82, R8.reuse, 0x1 ;  /* 0x00000008525d7211 */ /* 0x084fe400078808ff */
[-C--:B---3--:R-:W-:Y:S02]  /*13970*/  LEA R89, P5, R90, R8.reuse, 0x1 ;  /* 0x000000085a597211 */ /* 0x088fe400078a08ff */
[----:B------:R-:W-:Y:S01]  /*13980*/  LEA.HI.X.SX32 R91, R82, R5, 0x1, P4 ;  /* 0x00000005525b7211 */ /* 0x000fe200020f0eff */
[----:B------:R-:W-:Y:S04]  /*13990*/  STL [R1+0x1fc], R93 ;  /* 0x0001fc5d01007387 */ /* 0x000fe80000100800 */
[----:B------:R-:W-:Y:S04]  /*139a0*/  STL [R1+0x1b8], R95 ;  /* 0x0001b85f01007387 */ /* 0x000fe80000100800 */
[----:B------:R-:W-:Y:S04]  /*139b0*/  STL [R1+0x5d8], R89 ;  /* 0x0005d85901007387 */ /* 0x000fe80000100800 */
[----:B------:R-:W-:Y:S04]  /*139c0*/  STL [R1+0x1f8], R91 ;  /* 0x0001f85b01007387 */ /* 0x000fe80000100800 */
[----:B------:R-:W-:Y:S04]  /*139d0*/  STL [R1+0x600], R86 ;  /* 0x0006005601007387 */ /* 0x000fe80000100800 */
[----:B------:R-:W2:Y:S01]  /*139e0*/  LDL.LU R2, [R1+0xdc0] ;  /* 0x000dc00001027983 */ /* 0x000ea20000300800 */
[----:B------:R-:W-:-:S04]  /*139f0*/  LEA R83, P4, R4, R8, 0x1 ;  /* 0x0000000804537211 */ /* 0x000fc800078808ff */
[----:B------:R-:W-:Y:S02]  /*13a00*/  LEA.HI.X.SX32 R85, R4, R5, 0x1, P4 ;  /* 0x0000000504557211 */ /* 0x000fe400020f0eff */
[----:B------:R-:W1:Y:S01]  /*13a10*/  S2R R4, SR_TID.X ;  /* 0x0000000000047919 */ /* 0x000e620000002100 */
[----:B----4-:R-:W-:Y:S02]  /*13a20*/  ISETP.GE.AND P6, PT, R14, RZ, PT ;  /* 0x000000ff0e00720c */ /* 0x010fe40003fc6270 */
[----:B------:R-:W-:-:S04]  /*13a30*/  LEA R14, P4, R122, R8, 0x1 ;  /* 0x000000087a0e7211 */ /* 0x000fc800078808ff */
[----:B------:R-:W-:Y:S02]  /*13a40*/  LEA.HI.X.SX32 R15, R122, R5, 0x1, P4 ;  /* 0x000000057a0f7211 */ /* 0x000fe400020f0eff */
[----:B--2---:R-:W-:-:S06]  /*13a50*/  PRMT R2, RZ, 0x7610, R2 ;  /* 0x00007610ff027816 */ /* 0x004fcc0000000002 */
[----:B------:R-:W2:Y:S01]  /*13a60*/  @P2 LDG.E.U16 R2, desc[UR24][R12.64] ;  /* 0x000000180c022981 */ /* 0x000ea2000c1e1500 */
[----:B------:R-:W-:Y:S02]  /*13a70*/  ISETP.GE.AND P4, PT, R3, RZ, PT ;  /* 0x000000ff0300720c */ /* 0x000fe40003f86270 */
[----:B------:R-:W3:Y:S01]  /*13a80*/  LDC R3, c[0x0][0x3a0] ;  /* 0x0000e800ff037b82 */ /* 0x000ee20000000800 */
[----:B-1----:R-:W-:Y:S02]  /*13a90*/  SHF.R.U32.HI R4, RZ, 0x6, R4 ;  /* 0x00000006ff047819 */ /* 0x002fe40000011604 */
[-C--:B------:R-:W-:Y:S02]  /*13aa0*/  LEA.HI.X.SX32 R90, R90, R5.reuse, 0x1, P5 ;  /* 0x000000055a5a7211 */ /* 0x080fe400028f0eff */
[----:B------:R-:W-:Y:S02]  /*13ab0*/  LEA R81, P5, R132, R8, 0x1 ;  /* 0x0000000884517211 */ /* 0x000fe400078a08ff */
[----:B------:R-:W-:Y:S01]  /*13ac0*/  SGXT.U32 R4, R4, 0x1 ;  /* 0x000000010404781a */ /* 0x000fe20000000000 */
[----:B------:R-:W-:Y:S01]  /*13ad0*/  STL [R1+0x5d4], R90 ;  /* 0x0005d45a01007387 */ /* 0x000fe20000100800 */
[----:B------:R-:W-:-:S02]  /*13ae0*/  LEA.HI.X.SX32 R82, R132, R5, 0x1, P5 ;  /* 0x0000000584527211 */ /* 0x000fc400028f0eff */
[----:B------:R-:W-:Y:S01]  /*13af0*/  ISETP.GE.AND P5, PT, R139, RZ, PT ;  /* 0x000000ff8b00720c */ /* 0x000fe20003fa6270 */
[----:B------:R-:W-:Y:S01]  /*13b00*/  STL [R1+0x628], R83 ;  /* 0x0006285301007387 */ /* 0x000fe20000100800 */
[----:B------:R-:W-:-:S03]  /*13b10*/  LOP3.LUT R139, R4, 0x7e, RZ, 0xfc, !PT ;  /* 0x0000007e048b7812 */ /* 0x000fc600078efcff */
[----:B------:R-:W-:Y:S04]  /*13b20*/  STL [R1+0x5fc], R87 ;  /* 0x0005fc5701007387 */ /* 0x000fe80000100800 */
[----:B------:R-:W-:Y:S04]  /*13b30*/  STL [R1+0x650], R81 ;  /* 0x0006505101007387 */ /* 0x000fe80000100800 */
[----:B------:R-:W-:Y:S01]  /*13b40*/  STL [R1+0x624], R85 ;  /* 0x0006245501007387 */ /* 0x000fe20000100800 */
[----:B---3--:R-:W-:-:S03]  /*13b50*/  ISETP.LT.AND P0, PT, R139, R3, P0 ;  /* 0x000000038b00720c */ /* 0x008fc60000701270 */
[----:B------:R-:W-:Y:S04]  /*13b60*/  STL [R1+0x674], R14 ;  /* 0x0006740e01007387 */ /* 0x000fe80000100800 */
[----:B------:R-:W-:Y:S04]  /*13b70*/  STL [R1+0x64c], R82 ;  /* 0x00064c5201007387 */ /* 0x000fe80000100800 */
[----:B------:R-:W3:Y:S04]  /*13b80*/  LDL.LU R139, [R1+0xdbc] ;  /* 0x000dbc00018b7983 */ /* 0x000ee80000300800 */
[----:B------:R-:W-:Y:S04]  /*13b90*/  STL [R1+0x2b4], R15 ;  /* 0x0002b40f01007387 */ /* 0x000fe80000100800 */
[----:B--2---:R1:W-:Y:S04]  /*13ba0*/  STL [R1+0x498], R2 ;  /* 0x0004980201007387 */ /* 0x0043e80000100800 */
[----:B-1----:R-:W2:Y:S04]  /*13bb0*/  LDL.LU R2, [R1+0xdb8] ;  /* 0x000db80001027983 */ /* 0x002ea80000300800 */
[----:B------:R-:W4:Y:S04]  /*13bc0*/  LDL R12, [R1+0x1d8] ;  /* 0x0001d800010c7983 */ /* 0x000f280000100800 */
[----:B------:R-:W4:Y:S01]  /*13bd0*/  LDL R13, [R1+0x1dc] ;  /* 0x0001dc00010d7983 */ /* 0x000f220000100800 */
[----:B---3--:R-:W-:-:S02]  /*13be0*/  PRMT R139, RZ, 0x7610, R139 ;  /* 0x00007610ff8b7816 */ /* 0x008fc4000000008b */
[----:B----4-:R-:W-:-:S04]  /*13bf0*/  @P2 LOP3.LUT R13, R13, R12, RZ, 0x3c, !PT ;  /* 0x0000000c0d0d2212 */ /* 0x010fc800078e3cff */
[----:B------:R-:W-:-:S04]  /*13c00*/  @P2 LOP3.LUT R12, R13, R12, RZ, 0x3c, !PT ;  /* 0x0000000c0d0c2212 */ /* 0x000fc800078e3cff */
[----:B------:R-:W-:-:S05]  /*13c10*/  @P2 LOP3.LUT R13, R13, R12, RZ, 0x3c, !PT ;  /* 0x0000000c0d0d2212 */ /* 0x000fca00078e3cff */
[----:B------:R-:W3:Y:S04]  /*13c20*/  @P2 LDG.E.U16 R139, desc[UR24][R12.64] ;  /* 0x000000180c8b2981 */ /* 0x000ee8000c1e1500 */
[----:B---3--:R1:W-:Y:S04]  /*13c30*/  STL [R1+0x494], R139 ;  /* 0x0004948b01007387 */ /* 0x0083e80000100800 */
[----:B-1----:R-:W3:Y:S04]  /*13c40*/  LDL.LU R139, [R1+0xdb4] ;  /* 0x000db400018b7983 */ /* 0x002ee80000300800 */
[----:B------:R-:W4:Y:S04]  /*13c50*/  LDL R12, [R1+0x238] ;  /* 0x00023800010c7983 */ /* 0x000f280000100800 */
[----:B------:R-:W4:Y:S01]  /*13c60*/  LDL R13, [R1+0x23c] ;  /* 0x00023c00010d7983 */ /* 0x000f220000100800 */
[----:B--2---:R-:W-:-:S02]  /*13c70*/  PRMT R2, RZ, 0x7610, R2 ;  /* 0x00007610ff027816 */ /* 0x004fc40000000002 */
[----:B----4-:R-:W-:-:S04]  /*13c80*/  @P2 LOP3.LUT R13, R13, R12, RZ, 0x3c, !PT ;  /* 0x0000000c0d0d2212 */ /* 0x010fc800078e3cff */
[----:B------:R-:W-:-:S04]  /*13c90*/  @P2 LOP3.LUT R12, R13, R12, RZ, 0x3c, !PT ;  /* 0x0000000c0d0c2212 */ /* 0x000fc800078e3cff */
[----:B------:R-:W-:-:S05]  /*13ca0*/  @P2 LOP3.LUT R13, R13, R12, RZ, 0x3c, !PT ;  /* 0x0000000c0d0d2212 */ /* 0x000fca00078e3cff */
[----:B------:R-:W2:Y:S04]  /*13cb0*/  @P2 LDG.E.U16 R2, desc[UR24][R12.64] ;  /* 0x000000180c022981 */ /* 0x000ea8000c1e1500 */
        /* <DEDUP_REMOVED lines=202> */
[----:B------:R-:W-:-:S02]  /*14960*/  PRMT R132, RZ, 0x7610, R132 ;  /* 0x00007610ff847816 */ /* 0x000fc40000000084 */
[----:B----4-:R-:W-:-:S04]  /*14970*/  @P2 LOP3.LUT R13, R13, R12, RZ, 0x3c, !PT ;  /* 0x0000000c0d0d2212 */ /* 0x010fc800078e3cff */
[----:B------:R-:W-:-:S04]  /*14980*/  @P2 LOP3.LUT R12, R13, R12, RZ, 0x3c, !PT ;  /* 0x0000000c0d0c2212 */ /* 0x000fc800078e3cff */
[----:B------:R-:W-:-:S05]  /*14990*/  @P2 LOP3.LUT R13, R13, R12, RZ, 0x3c, !PT ;  /* 0x0000000c0d0d2212 */ /* 0x000fca00078e3cff */
[----:B------:R1:W4:Y:S04]  /*149a0*/  @P2 LDG.E.U16 R132, desc[UR24][R12.64] ;  /* 0x000000180c842981 */ /* 0x000328000c1e1500 */
[----:B------:R-:W1:Y:S04]  /*149b0*/  LDL R12, [R1+0x8d8] ;  /* 0x0008d800010c7983 */ /* 0x000e680000100800 */
[----:B------:R-:W1:Y:S01]  /*149c0*/  LDL R13, [R1+0x8dc] ;  /* 0x0008dc00010d7983 */ /* 0x000e620000100800 */
[----:B---3--:R-:W-:Y:S02]  /*149d0*/  PRMT R139, RZ, 0x7610, R139 ;  /* 0x00007610ff8b7816 */ /* 0x008fe4000000008b */
[----:B-1----:R-:W-:-:S04]  /*149e0*/  @P2 LOP3.LUT R13, R13, R12, RZ, 0x3c, !PT ;  /* 0x0000000c0d0d2212 */ /* 0x002fc800078e3cff */
[----:B------:R-:W-:-:S04]  /*149f0*/  @P2 LOP3.LUT R12, R13, R12, RZ, 0x3c, !PT ;  /* 0x0000000c0d0c2212 */ /* 0x000fc800078e3cff */
[----:B------:R-:W-:-:S05]  /*14a00*/  @P2 LOP3.LUT R13, R13, R12, RZ, 0x3c, !PT ;  /* 0x0000000c0d0d2212 */ /* 0x000fca00078e3cff */
[----:B------:R-:W3:Y:S04]  /*14a10*/  @P2 LDG.E.U16 R139, desc[UR24][R12.64] ;  /* 0x000000180c8b2981 */ /* 0x000ee8000c1e1500 */
[----:B----4-:R1:W-:Y:S04]  /*14a20*/  STL [R1+0x434], R132 ;  /* 0x0004348401007387 */ /* 0x0103e80000100800 */
[----:B-1----:R-:W4:Y:S04]  /*14a30*/  LDL R132, [R1+0x5e8] ;  /* 0x0005e80001847983 */ /* 0x002f280000100800 */
[----:B---3--:R1:W-:Y:S04]  /*14a40*/  STL [R1+0x430], R139 ;  /* 0x0004308b01007387 */ /* 0x0083e80000100800 */
[----:B-1----:R-:W3:Y:S04]  /*14a50*/  LDL.LU R139, [R1+0xd54] ;  /* 0x000d5400018b7983 */ /* 0x002ee80000300800 */
[----:B------:R-:W3:Y:S04]  /*14a60*/  LDL R12, [R1+0x8f8] ;  /* 0x0008f800010c7983 */ /* 0x000ee80000100800 */
[----:B------:R-:W3:Y:S01]  /*14a70*/  LDL R13, [R1+0x8fc] ;  /* 0x0008fc00010d7983 */ /* 0x000ee20000100800 */
[----:B--2---:R-:W-:-:S02]  /*14a80*/  PRMT R2, RZ, 0x7610, R2 ;  /* 0x00007610ff027816 */ /* 0x004fc40000000002 */
[----:B---3--:R-:W-:-:S04]  /*14a90*/  @P2 LOP3.LUT R13, R13, R12, RZ, 0x3c, !PT ;  /* 0x0000000c0d0d2212 */ /* 0x008fc800078e3cff */
[----:B------:R-:W-:-:S04]  /*14aa0*/  @P2 LOP3.LUT R12, R13, R12, RZ, 0x3c, !PT ;  /* 0x0000000c0d0c2212 */ /* 0x000fc800078e3cff */
[----:B------:R-:W-:-:S05]  /*14ab0*/  @P2 LOP3.LUT R13, R13, R12, RZ, 0x3c, !PT ;  /* 0x0000000c0d0d2212 */ /* 0x000fca00078e3cff */
[----:B------:R1:W2:Y:S04]  /*14ac0*/  @P2 LDG.E.U16 R2, desc[UR24][R12.64] ;  /* 0x000000180c022981 */ /* 0x0002a8000c1e1500 */
[----:B------:R-:W1:Y:S04]  /*14ad0*/  LDL R12, [R1+0x918] ;  /* 0x00091800010c7983 */ /* 0x000e680000100800 */
[----:B------:R-:W1:Y:S01]  /*14ae0*/  LDL R13, [R1+0x91c] ;  /* 0x00091c00010d7983 */ /* 0x000e620000100800 */
[----:B------:R-:W-:Y:S02]  /*14af0*/  PRMT R139, RZ, 0x7610, R139 ;  /* 0x00007610ff8b7816 */ /* 0x000fe4000000008b */
[----:B-1----:R-:W-:-:S04]  /*14b00*/  @P2 LOP3.LUT R13, R13, R12, RZ, 0x3c, !PT ;  /* 0x0000000c0d0d2212 */ /* 0x002fc800078e3cff */
[----:B------:R-:W-:-:S04]  /*14b10*/  @P2 LOP3.LUT R12, R13, R12, RZ, 0x3c, !PT ;  /* 0x0000000c0d0c2212 */ /* 0x000fc800078e3cff */
[----:B------:R-:W-:-:S05]  /*14b20*/  @P2 LOP3.LUT R13, R13, R12, RZ, 0x3c, !PT ;  /* 0x0000000c0d0d2212 */ /* 0x000fca00078e3cff */
[----:B------:R-:W3:Y:S04]  /*14b30*/  @P2 LDG.E.U16 R139, desc[UR24][R12.64] ;  /* 0x000000180c8b2981 */ /* 0x000ee8000c1e1500 */
[----:B--2---:R-:W-:Y:S04]  /*14b40*/  STL [R1+0xc04], R2 ;  /* 0x000c040201007387 */ /* 0x004fe80000100800 */
[----:B---3--:R1:W-:Y:S04]  /*14b50*/  STL [R1+0x428], R139 ;  /* 0x0004288b01007387 */ /* 0x0083e80000100800 */
[----:B-1----:R-:W2:Y:S04]  /*14b60*/  LDL.LU R139, [R1+0xd50] ;  /* 0x000d5000018b7983 */ /* 0x002ea80000300800 */
[----:B------:R-:W3:Y:S04]  /*14b70*/  LDL R12, [R1+0x938] ;  /* 0x00093800010c7983 */ /* 0x000ee80000100800 */
[----:B------:R-:W3:Y:S01]  /*14b80*/  LDL R13, [R1+0x93c] ;  /* 0x00093c00010d7983 */ /* 0x000ee20000100800 */
[----:B------:R-:W-:-:S02]  /*14b90*/  PRMT R107, RZ, 0x7610, R107 ;  /* 0x00007610ff6b7816 */ /* 0x000fc4000000006b */
[----:B---3--:R-:W-:-:S04]  /*14ba0*/  @P2 LOP3.LUT R13, R13, R12, RZ, 0x3c, !PT ;  /* 0x0000000c0d0d2212 */ /* 0x008fc800078e3cff */
[----:B------:R-:W-:-:S04]  /*14bb0*/  @P2 LOP3.LUT R12, R13, R12, RZ, 0x3c, !PT ;  /* 0x0000000c0d0c2212 */ /* 0x000fc800078e3cff */
[----:B------:R-:W-:-:S05]  /*14bc0*/  @P2 LOP3.LUT R13, R13, R12, RZ, 0x3c, !PT ;  /* 0x0000000c0d0d2212 */ /* 0x000fca00078e3cff */
[----:B------:R1:W3:Y:S04]  /*14bd0*/  @P2 LDG.E.U16 R107, desc[UR24][R12.64] ;  /* 0x000000180c6b2981 */ /* 0x0002e8000c1e1500 */
[----:B------:R-:W1:Y:S04]  /*14be0*/  LDL R12, [R1+0x958] ;  /* 0x00095800010c7983 */ /* 0x000e680000100800 */
[----:B------:R-:W1:Y:S01]  /*14bf0*/  LDL R13, [R1+0x95c] ;  /* 0x00095c00010d7983 */ /* 0x000e620000100800 */
[----:B------:R-:W-:Y:S02]  /*14c00*/  PRMT R138, RZ, 0x7610, R138 ;  /* 0x00007610ff8a7816 */ /* 0x000fe4000000008a */
[----:B-1----:R-:W-:-:S04]  /*14c10*/  @P2 LOP3.LUT R13, R13, R12, RZ, 0x3c, !PT ;  /* 0x0000000c0d0d2212 */ /* 0x002fc800078e3cff */
[----:B------:R-:W-:-:S04]  /*14c20*/  @P2 LOP3.LUT R12, R13, R12, RZ, 0x3c, !PT ;  /* 0x0000000c0d0c2212 */ /* 0x000fc800078e3cff */
[----:B------:R-:W-:-:S05]  /*14c30*/  @P2 LOP3.LUT R13, R13, R12, RZ, 0x3c, !PT ;  /* 0x0000000c0d0d2212 */ /* 0x000fca00078e3cff */
[----:B------:R-:W2:Y:S04]  /*14c40*/  @P2 LDG.E.U16 R138, desc[UR24][R12.64] ;  /* 0x000000180c8a2981 */ /* 0x000ea8000c1e1500 */
[----:B---3--:R1:W-:Y:S04]  /*14c50*/  STL [R1+0x424], R107 ;  /* 0x0004246b01007387 */ /* 0x0083e80000100800 */
[----:B-1----:R-:W3:Y:S04]  /*14c60*/  LDL R107, [R1+0x684] ;  /* 0x00068400016b7983 */ /* 0x002ee80000100800 */
[----:B--2---:R1:W-:Y:S04]  /*14c70*/  STL [R1+0x420], R138 ;  /* 0x0004208a01007387 */ /* 0x0043e80000100800 */
[----:B-1----:R-:W2:Y:S04]  /*14c80*/  LDL.LU R138, [R1+0xd4c] ;  /* 0x000d4c00018a7983 */ /* 0x002ea80000300800 */
[----:B------:R-:W2:Y:S04]  /*14c90*/  LDL R12, [R1+0x978] ;  /* 0x00097800010c7983 */ /* 0x000ea80000100800 */
[----:B------:R-:W2:Y:S01]  /*14ca0*/  LDL R13, [R1+0x97c] ;  /* 0x00097c00010d7983 */ /* 0x000ea20000100800 */
[----:B------:R-:W-:-:S02]  /*14cb0*/  PRMT R139, RZ, 0x7610, R139 ;  /* 0x00007610ff8b7816 */ /* 0x000fc4000000008b */
[----:B--2---:R-:W-:-:S04]  /*14cc0*/  @P2 LOP3.LUT R13, R13, R12, RZ, 0x3c, !PT ;  /* 0x0000000c0d0d2212 */ /* 0x004fc800078e3cff */
[----:B------:R-:W-:-:S04]  /*14cd0*/  @P2 LOP3.LUT R12, R13, R12, RZ, 0x3c, !PT ;  /* 0x0000000c0d0c2212 */ /* 0x000fc800078e3cff */
[----:B------:R-:W-:-:S05]  /*14ce0*/  @P2 LOP3.LUT R13, R13, R12, RZ, 0x3c, !PT ;  /* 0x0000000c0d0d2212 */ /* 0x000fca00078e3cff */
[----:B------:R-:W2:Y:S04]  /*14cf0*/  @P2 LDG.E.U16 R139, desc[UR24][R12.64] ;  /* 0x000000180c8b2981 */ /* 0x000ea8000c1e1500 */
        /* <DEDUP_REMOVED lines=26> */
[----:B------:R4:W2:Y:S04]  /*14ea0*/  @P2 LDG.E.U16 R4, desc[UR24][R12.64] ;  /* 0x000000180c042981 */ /* 0x0008a8000c1e1500 */
[----:B------:R-:W3:Y:S01]  /*14eb0*/  LDL R13, [R1+0x5e4] ;  /* 0x0005e400010d7983 */ /* 0x000ee20000100800 */
[----:B------:R-:W-:Y:S01]  /*14ec0*/  PRMT R99, RZ, 0x7610, R99 ;  /* 0x00007610ff637816 */ /* 0x000fe20000000063 */
[----:B----4-:R-:W-:Y:S02]  /*14ed0*/  @P2 IMAD.MOV.U32 R12, RZ, RZ, R132 ;  /* 0x000000ffff0c2224 */ /* 0x010fe400078e0084 */
[----:B--2---:R1:W-:Y:S01]  /*14ee0*/  STL [R1+0x410], R4 ;  /* 0x0004100401007387 */ /* 0x0043e20000100800 */
[----:B------:R-:W-:-:S03]  /*14ef0*/  PRMT R138, RZ, 0x7610, R138 ;  /* 0x00007610ff8a7816 */ /* 0x000fc6000000008a */
[----:B------:R-:W2:Y:S04]  /*14f00*/  LDL R132, [R1+0x720] ;  /* 0x0007200001847983 */ /* 0x000ea80000100800 */
[----:B---3--:R3:W4:Y:S04]  /*14f10*/  @P2 LDG.E.U16 R99, desc[UR24][R12.64] ;  /* 0x000000180c632981 */ /* 0x008728000c1e1500 */
[----:B-1----:R-:W2:Y:S04]  /*14f20*/  LDL R4, [R1+0x704] ;  /* 0x0007040001047983 */ /* 0x002ea80000100800 */
[----:B------:R-:W3:Y:S04]  /*14f30*/  LDL R12, [R1+0x60c] ;  /* 0x00060c00010c7983 */ /* 0x000ee80000100800 */
[----:B------:R-:W3:Y:S02]  /*14f40*/  LDL R13, [R1+0x610] ;  /* 0x00061000010d7983 */ /* 0x000ee40000100800 */
[----:B---3--:R-:W-:-:S04]  /*14f50*/  @P2 LOP3.LUT R13, R13, R12, RZ, 0x3c, !PT ;  /* 0x0000000c0d0d2212 */ /* 0x008fc800078e3cff */
[----:B------:R-:W-:-:S04]  /*14f60*/  @P2 LOP3.LUT R12, R13, R12, RZ, 0x3c, !PT ;  /* 0x0000000c0d0c2212 */ /* 0x000fc800078e3cff */
[----:B------:R-:W-:-:S05]  /*14f70*/  @P2 LOP3.LUT R13, R13, R12, RZ, 0x3c, !PT ;  /* 0x0000000c0d0d2212 */ /* 0x000fca00078e3cff */
[----:B------:R-:W3:Y:S04]  /*14f80*/  @P2 LDG.E.U16 R138, desc[UR24][R12.64] ;  /* 0x000000180c8a2981 */ /* 0x000ee8000c1e1500 */
[----:B----4-:R1:W-:Y:S04]  /*14f90*/  STL [R1+0x40c], R99 ;  /* 0x00040c6301007387 */ /* 0x0103e80000100800 */
[----:B-1----:R-:W4:Y:S04]  /*14fa0*/  LDL R99, [R1+0x724] ;  /* 0x0007240001637983 */ /* 0x002f280000100800 */
[----:B---3--:R1:W-:Y:S04]  /*14fb0*/  STL [R1+0x408], R138 ;  /* 0x0004088a01007387 */ /* 0x0083e80000100800 */
[----:B-1----:R-:W3:Y:S04]  /*14fc0*/  LDL.LU R138, [R1+0xd3c] ;  /* 0x000d3c00018a7983 */ /* 0x002ee80000300800 */
        /* <DEDUP_REMOVED lines=11> */
[----:B---3--:R-:W-:-:S02]  /*15080*/  PRMT R138, RZ, 0x7610, R138 ;  /* 0x00007610ff8a7816 */ /* 0x008fc4000000008a */
[----:B--2---:R-:W-:-:S04]  /*15090*/  @P2 LOP3.LUT R13, R13, R12, RZ, 0x3c, !PT ;  /* 0x0000000c0d0d2212 */ /* 0x004fc800078e3cff */
[----:B------:R-:W-:-:S04]  /*150a0*/  @P2 LOP3.LUT R12, R13, R12, RZ, 0x3c, !PT ;  /* 0x0000000c0d0c2212 */ /* 0x000fc800078e3cff */
[----:B------:R-:W-:-:S05]  /*150b0*/  @P2 LOP3.LUT R13, R13, R12, RZ, 0x3c, !PT ;  /* 0x0000000c0d0d2212 */ /* 0x000fca00078e3cff */
[----:B------:R-:W2:Y:S01]  /*150c0*/  @P2 LDG.E.U16 R138, desc[UR24][R12.64] ;  /* 0x000000180c8a2981 */ /* 0x000ea2000c1e1500 */
[----:B------:R-:W-:-:S03]  /*150d0*/  PRMT R139, RZ, 0x7610, R139 ;  /* 0x00007610ff8b7816 */ /* 0x000fc6000000008b */
[----:B--2---:R1:W-:Y:S04]  /*150e0*/  STL [R1+0x21c], R138 ;  /* 0x00021c8a01007387 */ /* 0x0043e80000100800 */
[----:B-1----:R-:W2:Y:S04]  /*150f0*/  LDL.LU R138, [R1+0xd34] ;  /* 0x000d3400018a7983 */ /* 0x002ea80000300800 */
[----:B------:R-:W3:Y:S01]  /*15100*/  LDL R13, [R1+0x680] ;  /* 0x00068000010d7983 */ /* 0x000ee20000100800 */
[----:B------:R-:W-:-:S03]  /*15110*/  @P2 IMAD.MOV.U32 R12, RZ, RZ, R107 ;  /* 0x000000ffff0c2224 */ /* 0x000fc600078e006b */
[----:B------:R-:W2:Y:S04]  /*15120*/  LDL R107, [R1+0x764] ;  /* 0x00076400016b7983 */ /* 0x000ea80000100800 */
[----:B---3--:R-:W3:Y:S04]  /*15130*/  @P2 LDG.E.U16 R139, desc[UR24][R12.64] ;  /* 0x000000180c8b2981 */ /* 0x008ee8000c1e1500 */
[----:B---3--:R1:W-:Y:S04]  /*15140*/  STL [R1+0x218], R139 ;  /* 0x0002188b01007387 */ /* 0x0083e80000100800 */
[----:B-1----:R-:W3:Y:S04]  /*15150*/  LDL.LU R139, [R1+0xd30] ;  /* 0x000d3000018b7983 */ /* 0x002ee80000300800 */
[----:B------:R-:W2:Y:S01]  /*15160*/  LDL R13, [R1+0x6a0] ;  /* 0x0006a000010d7983 */ /* 0x000ea20000100800 */
[----:B------:R-:W-:Y:S01]  /*15170*/  PRMT R2, RZ, 0x7610, R2 ;  /* 0x00007610ff027816 */ /* 0x000fe20000000002 */
[----:B---3--:R-:W-:-:S02]  /*15180*/  @P2 IMAD.MOV.U32 R12, RZ, RZ, R139 ;  /* 0x000000ffff0c2224 */ /* 0x008fc400078e008b */
[----:B------:R-:W3:Y:S04]  /*15190*/  LDL.LU R139, [R1+0xd2c] ;  /* 0x000d2c00018b7983 */ /* 0x000ee80000300800 */
[----:B--2---:R-:W2:Y:S04]  /*151a0*/  @P2 LDG.E.U16 R2, desc[UR24][R12.64] ;  /* 0x000000180c022981 */ /* 0x004ea8000c1e1500 */
[----:B------:R-:W3:Y:S04]  /*151b0*/  LDL R12, [R1+0x6c0] ;  /* 0x0006c000010c7983 */ /* 0x000ee80000100800 */
[----:B------:R-:W3:Y:S01]  /*151c0*/  LDL R13, [R1+0x6c4] ;  /* 0x0006c400010d7983 */ /* 0x000ee20000100800 */
[----:B------:R-:W-:-:S03]  /*151d0*/  PRMT R3, RZ, 0x7610, R3 ;  /* 0x00007610ff037816 */ /* 0x000fc60000000003 */
[----:B--2---:R1:W-:Y:S01]  /*151e0*/  STL [R1+0x214], R2 ;  /* 0x0002140201007387 */ /* 0x0043e20000100800 */
[----:B------:R-:W-:-:S03]  /*151f0*/  PRMT R138, RZ, 0x7610, R138 ;  /* 0x00007610ff8a7816 */ /* 0x000fc6000000008a */
[----:B-1----:R-:W2:Y:S01]  /*15200*/  LDL R2, [R1+0x780] ;  /* 0x0007800001027983 */ /* 0x002ea20000100800 */
[----:B---3--:R-:W-:-:S04]  /*15210*/  @P2 LOP3.LUT R13, R13, R12, RZ, 0x3c, !PT ;  /* 0x0000000c0d0d2212 */ /* 0x008fc800078e3cff */
[----:B------:R-:W-:-:S04]  /*15220*/  @P2 LOP3.LUT R12, R13, R12, RZ, 0x3c, !PT ;  /* 0x0000000c0d0c2212 */ /* 0x000fc800078e3cff */
[----:B------:R-:W-:-:S05]  /*15230*/  @P2 LOP3.LUT R13, R13, R12, RZ, 0x3c, !PT ;  /* 0x0000000c0d0d2212 */ /* 0x000fca00078e3cff */
[----:B------:R1:W3:Y:S04]  /*15240*/  @P2 LDG.E.U16 R3, desc[UR24][R12.64] ;  /* 0x000000180c032981 */ /* 0x0002e8000c1e1500 */
[----:B------:R-:W1:Y:S04]  /*15250*/  LDL R12, [R1+0x6e0] ;  /* 0x0006e000010c7983 */ /* 0x000e680000100800 */
[----:B------:R-:W1:Y:S02]  /*15260*/  LDL R13, [R1+0x6e4] ;  /* 0x0006e400010d7983 */ /* 0x000e640000100800 */
        /* <DEDUP_REMOVED lines=8> */
[----:B------:R-:W2:Y:S01]  /*152f0*/  LDL R13, [R1+0x700] ;  /* 0x00070000010d7983 */ /* 0x000ea20000100800 */
[----:B------:R-:W-:Y:S01]  /*15300*/  PRMT R139, RZ, 0x7610, R139 ;  /* 0x00007610ff8b7816 */ /* 0x000fe2000000008b */
[----:B------:R-:W-:-:S02]  /*15310*/  @P2 IMAD.MOV.U32 R12, RZ, RZ, R4 ;  /* 0x000000ffff0c2224 */ /* 0x000fc400078e0004 */
[----:B------:R-:W3:Y:S04]  /*15320*/  LDL R4, [R1+0x7c0] ;  /* 0x0007c00001047983 */ /* 0x000ee80000100800 */
[----:B--2---:R-:W2:Y:S01]  /*15330*/  @P2 LDG.E.U16 R139, desc[UR24][R12.64] ;  /* 0x000000180c8b2981 */ /* 0x004ea2000c1e1500 */
[----:B------:R-:W-:-:S03]  /*15340*/  PRMT R138, RZ, 0x7610, R138 ;  /* 0x00007610ff8a7816 */ /* 0x000fc6000000008a */
[----:B--2---:R1:W-:Y:S04]  /*15350*/  STL [R1+0xbcc], R139 ;  /* 0x000bcc8b01007387 */ /* 0x0043e80000100800 */
[----:B-1----:R-:W2:Y:S01]  /*15360*/  LDL R139, [R1+0x740] ;  /* 0x00074000018b7983 */ /* 0x002ea20000100800 */
[----:B----4-:R-:W-:Y:S02]  /*15370*/  @P2 IMAD.MOV.U32 R12, RZ, RZ, R99 ;  /* 0x000000ffff0c2224 */ /* 0x010fe400078e0063 */
[----:B------:R-:W-:Y:S01]  /*15380*/  @P2 IMAD.MOV.U32 R13, RZ, RZ, R132 ;  /* 0x000000ffff0d2224 */ /* 0x000fe200078e0084 */
[----:B------:R-:W-:Y:S01]  /*15390*/  PRMT R137, RZ, 0x7610, R137 ;  /* 0x00007610ff897816 */ /* 0x000fe20000000089 */
[----:B------:R-:W4:Y:S04]  /*153a0*/  LDL R132, [R1+0x7e0] ;  /* 0x0007e00001847983 */ /* 0x000f280000100800 */
[----:B------:R1:W3:Y:S01]  /*153b0*/  @P2 LDG.E.U16 R138, desc[UR24][R12.64] ;  /* 0x000000180c8a2981 */ /* 0x0002e2000c1e1500 */
[----:B------:R-:W-:-:S03]  /*153c0*/  PRMT R135, RZ, 0x7610, R135 ;  /* 0x00007610ff877816 */ /* 0x000fc60000000087 */
[----:B------:R-:W3:Y:S01]  /*153d0*/  LDL R99, [R1+0x7e4] ;  /* 0x0007e40001637983 */ /* 0x000ee20000100800 */
[----:B-1----:R-:W-:Y:S02]  /*153e0*/  @P2 IMAD.MOV.U32 R12, RZ, RZ, R133 ;  /* 0x000000ffff0c2224 */ /* 0x002fe400078e0085 */
[----:B--2---:R-:W-:-:S05]  /*153f0*/  @P2 IMAD.MOV.U32 R13, RZ, RZ, R139 ;  /* 0x000000ffff0d2224 */ /* 0x004fca00078e008b */
[----:B------:R1:W2:Y:S02]  /*15400*/  @P2 LDG.E.U16 R137, desc[UR24][R12.64] ;  /* 0x000000180c892981 */ /* 0x0002a4000c1e1500 */
[----:B-1----:R-:W-:Y:S02]  /*15410*/  @P2 IMAD.MOV.U32 R12, RZ, RZ, R107 ;  /* 0x000000ffff0c2224 */ /* 0x002fe400078e006b */
[----:B------:R-:W-:-:S05]  /*15420*/  @P2 IMAD.MOV.U32 R13, RZ, RZ, R131 ;  /* 0x000000ffff0d2224 */ /* 0x000fca00078e0083 */
[----:B------:R1:W4:Y:S04]  /*15430*/  @P2 LDG.E.U16 R135, desc[UR24][R12.64] ;  /* 0x000000180c872981 */ /* 0x000328000c1e1500 */
[----:B---3--:R3:W-:Y:S04]  /*15440*/  STL [R1+0xbd0], R138 ;  /* 0x000bd08a01007387 */ /* 0x0087e80000100800 */
[----:B------:R-:W4:Y:S04]  /*15450*/  LDL.LU R133, [R1+0xd24] ;  /* 0x000d240001857983 */ /* 0x000f280000300800 */
[----:B---3--:R-:W3:Y:S01]  /*15460*/  LDL R138, [R1+0x800] ;  /* 0x00080000018a7983 */ /* 0x008ee20000100800 */
[----:B-1----:R-:W-:-:S03]  /*15470*/  @P2 IMAD.MOV.U32 R12, RZ, RZ, R130 ;  /* 0x000000ffff0c2224 */ /* 0x002fc600078e0082 */
[----:B--2---:R1:W-:Y:S04]  /*15480*/  STL [R1+0xbd4], R137 ;  /* 0x000bd48901007387 */ /* 0x0043e80000100800 */
[----:B-1----:R-:W2:Y:S04]  /*15490*/  LDL R137, [R1+0x7a0] ;  /* 0x0007a00001897983 */ /* 0x002ea80000100800 */
[----:B------:R-:W3:Y:S04]  /*154a0*/  LDL.LU R131, [R1+0xd20] ;  /* 0x000d200001837983 */ /* 0x000ee80000300800 */
[----:B------:R-:W3:Y:S04]  /*154b0*/  LDL R107, [R1+0x820] ;  /* 0x00082000016b7983 */ /* 0x000ee80000100800 */
[----:B----4-:R-:W-:Y:S04]  /*154c0*/  STL [R1+0xbd8], R135 ;  /* 0x000bd88701007387 */ /* 0x010fe80000100800 */
[----:B------:R-:W4:Y:S01]  /*154d0*/  LDL.LU R130, [R1+0xd1c] ;  /* 0x000d1c0001827983 */ /* 0x000f220000300800 */
[----:B------:R-:W-:Y:S01]  /*154e0*/  PRMT R134, RZ, 0x7610, R134 ;  /* 0x00007610ff867816 */ /* 0x000fe20000000086 */
[----:B------:R-:W-:Y:S01]  /*154f0*/  @P2 IMAD.MOV.U32 R13, RZ, RZ, R2 ;  /* 0x000000ffff0d2224 */ /* 0x000fe200078e0002 */
[----:B------:R-:W-:Y:S01]  /*15500*/  PRMT R133, RZ, 0x7610, R133 ;  /* 0x00007610ff857816 */ /* 0x000fe20000000085 */
[----:B------:R-:W4:Y:S04]  /*15510*/  LDL R139, [R1+0x840] ;  /* 0x00084000018b7983 */ /* 0x000f280000100800 */
[----:B------:R1:W4:Y:S01]  /*15520*/  @P2 LDG.E.U16 R134, desc[UR24][R12.64] ;  /* 0x000000180c862981 */ /* 0x000322000c1e1500 */
[----:B------:R-:W-:-:S03]  /*15530*/  PRMT R129, RZ, 0x7610, R129 ;  /* 0x00007610ff817816 */ /* 0x000fc60000000081 */
[----:B------:R-:W4:Y:S01]  /*15540*/  LDL R2, [R1+0x844] ;  /* 0x0008440001027983 */ /* 0x000f220000100800 */
[----:B-1----:R-:W-:Y:S02]  /*15550*/  @P2 IMAD.MOV.U32 R12, RZ, RZ, R3 ;  /* 0x000000ffff0c2224 */ /* 0x002fe400078e0003 */
[----:B--2---:R-:W-:Y:S01]  /*15560*/  @P2 IMAD.MOV.U32 R13, RZ, RZ, R137 ;  /* 0x000000ffff0d2224 */ /* 0x004fe200078e0089 */
[----:B---3--:R-:W-:-:S04]  /*15570*/  PRMT R131, RZ, 0x7610, R131 ;  /* 0x00007610ff837816 */ /* 0x008fc80000000083 */
[----:B------:R1:W2:Y:S02]  /*15580*/  @P2 LDG.E.U16 R133, desc[UR24][R12.64] ;  /* 0x000000180c852981 */ /* 0x0002a4000c1e1500 */
[----:B-1----:R-:W-:Y:S02]  /*15590*/  @P2 IMAD.MOV.U32 R12, RZ, RZ, R128 ;  /* 0x000000ffff0c2224 */ /* 0x002fe400078e0080 */
[----:B------:R-:W-:Y:S01]  /*155a0*/  @P2 IMAD.MOV.U32 R13, RZ, RZ, R4 ;  /* 0x000000ffff0d2224 */ /* 0x000fe200078e0004 */
[----:B----4-:R-:W-:-:S04]  /*155b0*/  PRMT R130, RZ, 0x7610, R130 ;  /* 0x00007610ff827816 */ /* 0x010fc80000000082 */
[----:B------:R1:W3:Y:S02]  /*155c0*/  @P2 LDG.E.U16 R131, desc[UR24][R12.64] ;  /* 0x000000180c832981 */ /* 0x0002e4000c1e1500 */
[----:B-1----:R-:W-:Y:S02]  /*155d0*/  @P2 IMAD.MOV.U32 R12, RZ, RZ, R99 ;  /* 0x000000ffff0c2224 */ /* 0x002fe400078e0063 */
[----:B------:R-:W-:-:S05]  /*155e0*/  @P2 IMAD.MOV.U32 R13, RZ, RZ, R132 ;  /* 0x000000ffff0d2224 */ /* 0x000fca00078e0084 */
[----:B------:R1:W4:Y:S02]  /*155f0*/  @P2 LDG.E.U16 R130, desc[UR24][R12.64] ;  /* 0x000000180c822981 */ /* 0x000324000c1e1500 */
[----:B-1----:R-:W-:Y:S02]  /*15600*/  @P2 IMAD.MOV.U32 R12, RZ, RZ, R125 ;  /* 0x000000ffff0c2224 */ /* 0x002fe400078e007d */
[----:B------:R-:W-:-:S05]  /*15610*/  @P2 IMAD.MOV.U32 R13, RZ, RZ, R138 ;  /* 0x000000ffff0d2224 */ /* 0x000fca00078e008a */
[----:B------:R1:W4:Y:S04]  /*15620*/  @P2 LDG.E.U16 R129, desc[UR24][R12.64] ;  /* 0x000000180c812981 */ /* 0x000328000c1e1500 */
[----:B------:R0:W-:Y:S04]  /*15630*/  STL [R1+0xbdc], R134 ;  /* 0x000bdc8601007387 */ /* 0x0001e80000100800 */
[----:B------:R-:W4:Y:S04]  /*15640*/  LDL R3, [R1+0x864] ;  /* 0x0008640001037983 */ /* 0x000f280000100800 */
[----:B0-----:R-:W4:Y:S01]  /*15650*/  LDL R134, [R1+0x860] ;  /* 0x0008600001867983 */ /* 0x001f220000100800 */
[----:B-1----:R-:W-:-:S03]  /*15660*/  @P2 IMAD.MOV.U32 R12, RZ, RZ, R123 ;  /* 0x000000ffff0c2224 */ /* 0x002fc600078e007b */
[----:B--2---:R0:W-:Y:S04]  /*15670*/  STL [R1+0xbe0], R133 ;  /* 0x000be08501007387 */ /* 0x0041e80000100800 */
[----:B------:R-:W2:Y:S04]  /*15680*/  LDL.LU R128, [R1+0xd18] ;  /* 0x000d180001807983 */ /* 0x000ea80000300800 */
[----:B------:R-:W2:Y:S04]  /*15690*/  LDL R135, [R1+0x880] ;  /* 0x0008800001877983 */ /* 0x000ea80000100800 */
[----:B------:R-:W2:Y:S04]  /*156a0*/  LDL R4, [R1+0x884] ;  /* 0x0008840001047983 */ /* 0x000ea80000100800 */
[----:B---3--:R-:W-:Y:S04]  /*156b0*/  STL [R1+0xbe4], R131 ;  /* 0x000be48301007387 */ /* 0x008fe80000100800 */
[----:B------:R-:W3:Y:S04]  /*156c0*/  LDL R132, [R1+0x8a0] ;  /* 0x0008a00001847983 */ /* 0x000ee80000100800 */
[----:B------:R-:W3:Y:S04]  /*156d0*/  LDL R99, [R1+0x8a4] ;  /* 0x0008a40001637983 */ /* 0x000ee80000100800 */
[----:B----4-:R-:W-:Y:S04]  /*156e0*/  STL [R1+0xbe8], R130 ;  /* 0x000be88201007387 */ /* 0x010fe80000100800 */
[----:B------:R-:W4:Y:S04]  /*156f0*/  LDL.LU R125, [R1+0xd14] ;  /* 0x000d1400017d7983 */ /* 0x000f280000300800 */
[----:B------:R-:W3:Y:S04]  /*15700*/  LDL R137, [R1+0x8c0] ;  /* 0x0008c00001897983 */ /* 0x000ee80000100800 */
[----:B------:R1:W-:Y:S04]  /*15710*/  STL [R1+0xbec], R129 ;  /* 0x000bec8101007387 */ /* 0x0003e80000100800 */
[----:B------:R-:W3:Y:S01]  /*15720*/  LDL.LU R123, [R1+0xd10] ;  /* 0x000d1000017b7983 */ /* 0x000ee20000300800 */
[----:B------:R-:W-:Y:S01]  /*15730*/  @P2 IMAD.MOV.U32 R13, RZ, RZ, R107 ;  /* 0x000000ffff0d2224 */ /* 0x000fe200078e006b */
[----:B------:R-:W-:-:S02]  /*15740*/  PRMT R127, RZ, 0x7610, R127 ;  /* 0x00007610ff7f7816 */ /* 0x000fc4000000007f */
[----:B------:R-:W-:Y:S01]  /*15750*/  PRMT R124, RZ, 0x7610, R124 ;  /* 0x00007610ff7c7816 */ /* 0x000fe2000000007c */
[----:B------:R-:W3:Y:S04]  /*15760*/  LDL R138, [R1+0x8e0] ;  /* 0x0008e000018a7983 */ /* 0x000ee80000100800 */
[----:B------:R-:W3:Y:S01]  /*15770*/  LDL R107, [R1+0x8e4] ;  /* 0x0008e400016b7983 */ /* 0x000ee20000100800 */
[----:B--2---:R-:W-:-:S06]  /*15780*/  PRMT R128, RZ, 0x7610, R128 ;  /* 0x00007610ff807816 */ /* 0x004fcc0000000080 */
[----:B------:R2:W3:Y:S02]  /*15790*/  @P2 LDG.E.U16 R128, desc[UR24][R12.64] ;  /* 0x000000180c802981 */ /* 0x0004e4000c1e1500 */
[----:B--2---:R-:W-:Y:S02]  /*157a0*/  @P2 IMAD.MOV.U32 R12, RZ, RZ, R2 ;  /* 0x000000ffff0c2224 */ /* 0x004fe400078e0002 */
[----:B------:R-:W-:-:S05]  /*157b0*/  @P2 IMAD.MOV.U32 R13, RZ, RZ, R139 ;  /* 0x000000ffff0d2224 */ /* 0x000fca00078e008b */
[----:B------:R2:W3:Y:S02]  /*157c0*/  @P2 LDG.E.U16 R127, desc[UR24][R12.64] ;  /* 0x000000180c7f2981 */ /* 0x0004e4000c1e1500 */
[----:B--2---:R-:W-:Y:S01]  /*157d0*/  @P2 IMAD.MOV.U32 R12, RZ, RZ, R3 ;  /* 0x000000ffff0c2224 */ /* 0x004fe200078e0003 */
[----:B----4-:R-:W-:Y:S01]  /*157e0*/  PRMT R125, RZ, 0x7610, R125 ;  /* 0x00007610ff7d7816 */ /* 0x010fe2000000007d */
[----:B------:R-:W-:-:S05]  /*157f0*/  @P2 IMAD.MOV.U32 R13, RZ, RZ, R134 ;  /* 0x000000ffff0d2224 */ /* 0x000fca00078e0086 */
[----:B------:R2:W4:Y:S02]  /*15800*/  @P2 LDG.E.U16 R125, desc[UR24][R12.64] ;  /* 0x000000180c7d2981 */ /* 0x000524000c1e1500 */
[----:B--2---:R-:W-:Y:S02]  /*15810*/  @P2 IMAD.MOV.U32 R12, RZ, RZ, R4 ;  /* 0x000000ffff0c2224 */ /* 0x004fe400078e0004 */
[----:B------:R-:W-:Y:S01]  /*15820*/  @P2 IMAD.MOV.U32 R13, RZ, RZ, R135 ;  /* 0x000000ffff0d2224 */ /* 0x000fe200078e0087 */
[----:B---3--:R-:W-:-:S04]  /*15830*/  PRMT R123, RZ, 0x7610, R123 ;  /* 0x00007610ff7b7816 */ /* 0x008fc8000000007b */
[----:B------:R2:W3:Y:S02]  /*15840*/  @P2 LDG.E.U16 R124, desc[UR24][R12.64] ;  /* 0x000000180c7c2981 */ /* 0x0004e4000c1e1500 */
[----:B--2---:R-:W-:Y:S02]  /*15850*/  @P2 IMAD.MOV.U32 R12, RZ, RZ, R99 ;  /* 0x000000ffff0c2224 */ /* 0x004fe400078e0063 */
[----:B------:R-:W-:-:S05]  /*15860*/  @P2 IMAD.MOV.U32 R13, RZ, RZ, R132 ;  /* 0x000000ffff0d2224 */ /* 0x000fca00078e0084 */
[----:B------:R2:W3:Y:S02]  /*15870*/  @P2 LDG.E.U16 R123, desc[UR24][R12.64] ;  /* 0x000000180c7b2981 */ /* 0x0004e4000c1e1500 */
[----:B--2---:R-:W-:Y:S02]  /*15880*/  @P2 IMAD.MOV.U32 R12, RZ, RZ, R118 ;  /* 0x000000ffff0c2224 */ /* 0x004fe400078e0076 */
[----:B------:R-:W-:Y:S04]  /*15890*/  STL [R1+0xbf0], R128 ;  /* 0x000bf08001007387 */ /* 0x000fe80000100800 */
[----:B------:R-:W2:Y:S04]  /*158a0*/  LDL R139, [R1+0x900] ;  /* 0x00090000018b7983 */ /* 0x000ea80000100800 */
[----:B------:R-:W2:Y:S04]  /*158b0*/  LDL R2, [R1+0x904] ;  /* 0x0009040001027983 */ /* 0x000ea80000100800 */
[----:B------:R-:W-:Y:S04]  /*158c0*/  STL [R1+0xbf4], R127 ;  /* 0x000bf47f01007387 */ /* 0x000fe80000100800 */
[----:B------:R-:W2:Y:S04]  /*158d0*/  LDL R3, [R1+0x920] ;  /* 0x0009200001037983 */ /* 0x000ea80000100800 */
[----:B----4-:R-:W-:Y:S04]  /*158e0*/  STL [R1+0xbf8], R125 ;  /* 0x000bf87d01007387 */ /* 0x010fe80000100800 */
[----:B------:R-:W4:Y:S04]  /*158f0*/  LDL R4, [R1+0x940] ;  /* 0x0009400001047983 */ /* 0x000f280000100800 */
[----:B---3--:R-:W-:Y:S04]  /*15900*/  STL [R1+0xbfc], R124 ;  /* 0x000bfc7c01007387 */ /* 0x008fe80000100800 */
[----:B------:R-:W3:Y:S04]  /*15910*/  LDL R132, [R1+0x960] ;  /* 0x0009600001847983 */ /* 0x000ee80000100800 */
[----:B------:R-:W3:Y:S04]  /*15920*/  LDL R99, [R1+0x964] ;  /* 0x0009640001637983 */ /* 0x000ee80000100800 */
[----:B------:R-:W-:Y:S04]  /*15930*/  STL [R1+0xc00], R123 ;  /* 0x000c007b01007387 */ /* 0x000fe80000100800 */
[----:B------:R-:W3:Y:S01]  /*15940*/  LDL.LU R118, [R1+0xd0c] ;  /* 0x000d0c0001767983 */ /* 0x000ee20000300800 */
[----:B------:R-:W-:Y:S01]  /*15950*/  PRMT R122, RZ, 0x7610, R122 ;  /* 0x00007610ff7a7816 */ /* 0x000fe2000000007a */
[----:B------:R-:W-:Y:S01]  /*15960*/  @P2 IMAD.MOV.U32 R13, RZ, RZ, R137 ;  /* 0x000000ffff0d2224 */ /* 0x000fe200078e0089 */
[----:B------:R-:W-:Y:S01]  /*15970*/  PRMT R121, RZ, 0x7610, R121 ;  /* 0x00007610ff797816 */ /* 0x000fe20000000079 */
[----:B------:R-:W4:Y:S04]  /*15980*/  LDL R135, [R1+0x980] ;  /* 0x0009800001877983 */ /* 0x000f280000100800 */
[----:B------:R0:W4:Y:S01]  /*15990*/  @P2 LDG.E.U16 R122, desc[UR24][R12.64] ;  /* 0x000000180c7a2981 */ /* 0x000122000c1e1500 */
[----:B------:R-:W-:-:S02]  /*159a0*/  PRMT R119, RZ, 0x7610, R119 ;  /* 0x00007610ff777816 */ /* 0x000fc40000000077 */
[----:B------:R-:W-:Y:S01]  /*159b0*/  PRMT R116, RZ, 0x7610, R116 ;  /* 0x00007610ff747816 */ /* 0x000fe20000000074 */
[----:B------:R-:W4:Y:S01]  /*159c0*/  LDL R137, [R1+0x984] ;  /* 0x0009840001897983 */ /* 0x000f220000100800 */
[----:B0-----:R-:W-:Y:S02]  /*159d0*/  @P2 IMAD.MOV.U32 R12, RZ, RZ, R107 ;  /* 0x000000ffff0c2224 */ /* 0x001fe400078e006b */
[----:B------:R-:W-:-:S05]  /*159e0*/  @P2 IMAD.MOV.U32 R13, RZ, RZ, R138 ;  /* 0x000000ffff0d2224 */ /* 0x000fca00078e008a */
[----:B------:R2:W4:Y:S02]  /*159f0*/  @P2 LDG.E.U16 R121, desc[UR24][R12.64] ;  /* 0x000000180c792981 */ /* 0x000524000c1e1500 */
[----:B--2---:R-:W-:Y:S02]  /*15a00*/  @P2 IMAD.MOV.U32 R13, RZ, RZ, R139 ;  /* 0x000000ffff0d2224 */ /* 0x004fe400078e008b */
[----:B------:R-:W-:-:S05]  /*15a10*/  @P2 IMAD.MOV.U32 R12, RZ, RZ, R2 ;  /* 0x000000ffff0c2224 */ /* 0x000fca00078e0002 */
[----:B------:R0:W2:Y:S02]  /*15a20*/  @P2 LDG.E.U16 R119, desc[UR24][R12.64] ;  /* 0x000000180c772981 */ /* 0x0000a4000c1e1500 */
[----:B0-----:R-:W-:Y:S02]  /*15a30*/  @P2 IMAD.MOV.U32 R12, RZ, RZ, R111 ;  /* 0x000000ffff0c2224 */ /* 0x001fe400078e006f */
[----:B------:R-:W-:Y:S01]  /*15a40*/  @P2 IMAD.MOV.U32 R13, RZ, RZ, R3 ;  /* 0x000000ffff0d2224 */ /* 0x000fe200078e0003 */
[----:B---3--:R-:W-:-:S06]  /*15a50*/  PRMT R118, RZ, 0x7610, R118 ;  /* 0x00007610ff767816 */ /* 0x008fcc0000000076 */
[----:B------:R0:W3:Y:S02]  /*15a60*/  @P2 LDG.E.U16 R118, desc[UR24][R12.64] ;  /* 0x000000180c762981 */ /* 0x0000e4000c1e1500 */
[----:B0-----:R-:W-:Y:S02]  /*15a70*/  @P2 IMAD.MOV.U32 R12, RZ, RZ, R104 ;  /* 0x000000ffff0c2224 */ /* 0x001fe400078e0068 */
[----:B----4-:R-:W-:-:S05]  /*15a80*/  @P2 IMAD.MOV.U32 R13, RZ, RZ, R4 ;  /* 0x000000ffff0d2224 */ /* 0x010fca00078e0004 */
[----:B------:R0:W4:Y:S04]  /*15a90*/  @P2 LDG.E.U16 R116, desc[UR24][R12.64] ;  /* 0x000000180c742981 */ /* 0x000128000c1e1500 */
[----:B------:R-:W-:Y:S04]  /*15aa0*/  STL [R1+0xc08], R122 ;  /* 0x000c087a01007387 */ /* 0x000fe80000100800 */
[----:B------:R-:W4:Y:S04]  /*15ab0*/  LDL R138, [R1+0x1a8] ;  /* 0x0001a800018a7983 */ /* 0x000f280000100800 */
[----:B------:R-:W4:Y:S04]  /*15ac0*/  LDL R107, [R1+0x1ac] ;  /* 0x0001ac00016b7983 */ /* 0x000f280000100800 */
[----:B------:R-:W-:Y:S04]  /*15ad0*/  STL [R1+0xc0c], R121 ;  /* 0x000c0c7901007387 */ /* 0x000fe80000100800 */
[----:B------:R-:W4:Y:S04]  /*15ae0*/  LDL R133, [R1+0x1e8] ;  /* 0x0001e80001857983 */ /* 0x000f280000100800 */
[----:B------:R-:W4:Y:S01]  /*15af0*/  LDL R139, [R1+0x1ec] ;  /* 0x0001ec00018b7983 */ /* 0x000f220000100800 */
[----:B------:R-:W-:Y:S01]  /*15b00*/  PRMT R114, RZ, 0x7610, R114 ;  /* 0x00007610ff727816 */ /* 0x000fe20000000072 */
[----:B0-----:R-:W-:-:S02]  /*15b10*/  @P2 IMAD.MOV.U32 R12, RZ, RZ, R99 ;  /* 0x000000ffff0c2224 */ /* 0x001fc400078e0063 */
[----:B------:R-:W-:-:S05]  /*15b20*/  @P2 IMAD.MOV.U32 R13, RZ, RZ, R132 ;  /* 0x000000ffff0d2224 */ /* 0x000fca00078e0084 */
[----:B------:R0:W4:Y:S04]  /*15b30*/  @P2 LDG.E.U16 R114, desc[UR24][R12.64] ;  /* 0x000000180c722981 */ /* 0x000128000c1e1500 */
[----:B--2---:R2:W-:Y:S04]  /*15b40*/  STL [R1+0xc10], R119 ;  /* 0x000c107701007387 */ /* 0x0045e80000100800 */
[----:B------:R-:W2:Y:S04]  /*15b50*/  LDL.LU R111, [R1+0xd08] ;  /* 0x000d0800016f7983 */ /* 0x000ea80000300800 */
[----:B------:R-:W2:Y:S04]  /*15b60*/  LDL R2, [R1+0x248] ;  /* 0x0002480001027983 */ /* 0x000ea80000100800 */
[----:B------:R-:W2:Y:S04]  /*15b70*/  LDL R3, [R1+0x24c] ;  /* 0x00024c0001037983 */ /* 0x000ea80000100800 */
[----:B---3--:R-:W-:Y:S04]  /*15b80*/  STL [R1+0xc14], R118 ;  /* 0x000c147601007387 */ /* 0x008fe80000100800 */
[----:B------:R-:W3:Y:S04]  /*15b90*/  LDL.LU R104, [R1+0xd04] ;  /* 0x000d040001687983 */ /* 0x000ee80000300800 */
[----:B------:R-:W3:Y:S04]  /*15ba0*/  LDL R4, [R1+0x5ec] ;  /* 0x0005ec0001047983 */ /* 0x000ee80000100800 */
[----:B----4-:R-:W-:Y:S04]  /*15bb0*/  STL [R1+0xc18], R116 ;  /* 0x000c187401007387 */ /* 0x010fe80000100800 */
[----:B------:R-:W4:Y:S04]  /*15bc0*/  LDL R132, [R1+0x614] ;  /* 0x0006140001847983 */ /* 0x000f280000100800 */
[----:B------:R-:W4:Y:S01]  /*15bd0*/  LDL R99, [R1+0x618] ;  /* 0x0006180001637983 */ /* 0x000f220000100800 */
[----:B0-----:R-:W-:-:S02]  /*15be0*/  @P2 IMAD.MOV.U32 R12, RZ, RZ, R137 ;  /* 0x000000ffff0c2224 */ /* 0x001fc400078e0089 */
[----:B------:R-:W-:Y:S01]  /*15bf0*/  @P2 IMAD.MOV.U32 R13, RZ, RZ, R135 ;  /* 0x000000ffff0d2224 */ /* 0x000fe200078e0087 */
[----:B------:R-:W-:Y:S02]  /*15c00*/  PRMT R108, RZ, 0x7610, R108 ;  /* 0x00007610ff6c7816 */ /* 0x000fe4000000006c */
[----:B------:R-:W-:Y:S02]  /*15c10*/  PRMT R100, RZ, 0x7610, R100 ;  /* 0x00007610ff647816 */ /* 0x000fe40000000064 */
[----:B------:R-:W-:Y:S02]  /*15c20*/  PRMT R96, RZ, 0x7610, R96 ;  /* 0x00007610ff607816 */ /* 0x000fe40000000060 */
[----:B------:R-:W-:Y:S01]  /*15c30*/  PRMT R92, RZ, 0x7610, R92 ;  /* 0x00007610ff5c7816 */ /* 0x000fe2000000005c */
[----:B------:R-:W-:Y:S04]  /*15c40*/  STL [R1+0xc1c], R114 ;  /* 0x000c1c7201007387 */ /* 0x000fe80000100800 */
[----:B------:R-:W4:Y:S01]  /*15c50*/  LDL R134, [R1+0x63c] ;  /* 0x00063c0001867983 */ /* 0x000f220000100800 */
[----:B--2---:R-:W-:-:S06]  /*15c60*/  PRMT R111, RZ, 0x7610, R111 ;  /* 0x00007610ff6f7816 */ /* 0x004fcc000000006f */
[----:B------:R0:W2:Y:S02]  /*15c70*/  @P2 LDG.E.U16 R111, desc[UR24][R12.64] ;  /* 0x000000180c6f2981 */ /* 0x0000a4000c1e1500 */
[----:B0-----:R-:W-:Y:S02]  /*15c80*/  @P2 IMAD.MOV.U32 R12, RZ, RZ, R107 ;  /* 0x000000ffff0c2224 */ /* 0x001fe400078e006b */
[----:B------:R-:W-:-:S05]  /*15c90*/  @P2 IMAD.MOV.U32 R13, RZ, RZ, R138 ;  /* 0x000000ffff0d2224 */ /* 0x000fca00078e008a */
[----:B------:R0:W2:Y:S02]  /*15ca0*/  @P2 LDG.E.U16 R108, desc[UR24][R12.64] ;  /* 0x000000180c6c2981 */ /* 0x0000a4000c1e1500 */
[----:B0-----:R-:W-:Y:S02]  /*15cb0*/  @P2 IMAD.MOV.U32 R12, RZ, RZ, R139 ;  /* 0x000000ffff0c2224 */ /* 0x001fe400078e008b */
[----:B------:R-:W-:Y:S01]  /*15cc0*/  @P2 IMAD.MOV.U32 R13, RZ, RZ, R133 ;  /* 0x000000ffff0d2224 */ /* 0x000fe200078e0085 */
[----:B---3--:R-:W-:-:S06]  /*15cd0*/  PRMT R104, RZ, 0x7610, R104 ;  /* 0x00007610ff687816 */ /* 0x008fcc0000000068 */
[----:B------:R0:W3:Y:S02]  /*15ce0*/  @P2 LDG.E.U16 R104, desc[UR24][R12.64] ;  /* 0x000000180c682981 */ /* 0x0000e4000c1e1500 */
[----:B0-----:R-:W-:Y:S02]  /*15cf0*/  @P2 IMAD.MOV.U32 R12, RZ, RZ, R3 ;  /* 0x000000ffff0c2224 */ /* 0x001fe400078e0003 */
[----:B------:R-:W-:-:S05]  /*15d00*/  @P2 IMAD.MOV.U32 R13, RZ, RZ, R2 ;  /* 0x000000ffff0d2224 */ /* 0x000fca00078e0002 */
[----:B------:R0:W3:Y:S02]  /*15d10*/  @P2 LDG.E.U16 R100, desc[UR24][R12.64] ;  /* 0x000000180c642981 */ /* 0x0000e4000c1e1500 */
[----:B0-----:R-:W-:Y:S02]  /*15d20*/  @P2 IMAD.MOV.U32 R12, RZ, RZ, R80 ;  /* 0x000000ffff0c2224 */ /* 0x001fe400078e0050 */
[----:B------:R-:W-:-:S05]  /*15d30*/  @P2 IMAD.MOV.U32 R13, RZ, RZ, R4 ;  /* 0x000000ffff0d2224 */ /* 0x000fca00078e0004 */
[----:B------:R4:W3:Y:S02]  /*15d40*/  @P2 LDG.E.U16 R96, desc[UR24][R12.64] ;  /* 0x000000180c602981 */ /* 0x0008e4000c1e1500 */
[----:B----4-:R-:W-:Y:S02]  /*15d50*/  @P2 IMAD.MOV.U32 R12, RZ, RZ, R99 ;  /* 0x000000ffff0c2224 */ /* 0x010fe400078e0063 */
[----:B------:R-:W-:-:S05]  /*15d60*/  @P2 IMAD.MOV.U32 R13, RZ, RZ, R132 ;  /* 0x000000ffff0d2224 */ /* 0x000fca00078e0084 */
[----:B------:R0:W4:Y:S01]  /*15d70*/  @P2 LDG.E.U16 R92, desc[UR24][R12.64] ;  /* 0x000000180c5c2981 */ /* 0x000122000c1e1500 */
[----:B------:R-:W-:Y:S01]  /*15d80*/  PRMT R88, RZ, 0x7610, R88 ;  /* 0x00007610ff587816 */ /* 0x000fe20000000058 */
[----:B0-----:R-:W-:Y:S02]  /*15d90*/  @P2 IMAD.MOV.U32 R12, RZ, RZ, R35 ;  /* 0x000000ffff0c2224 */ /* 0x001fe400078e0023 */
[----:B------:R-:W-:-:S05]  /*15da0*/  @P2 IMAD.MOV.U32 R13, RZ, RZ, R134 ;  /* 0x000000ffff0d2224 */ /* 0x000fca00078e0086 */
[----:B------:R-:W4:Y:S04]  /*15db0*/  @P2 LDG.E.U16 R88, desc[UR24][R12.64] ;  /* 0x000000180c582981 */ /* 0x000f28000c1e1500 */
[----:B--2---:R-:W-:Y:S04]  /*15dc0*/  STL [R1+0xc20], R111 ;  /* 0x000c206f01007387 */ /* 0x004fe80000100800 */
[----:B------:R-:W2:Y:S04]  /*15dd0*/  LDL R135, [R1+0x664] ;  /* 0x0006640001877983 */ /* 0x000ea80000100800 */
[----:B------:R-:W2:Y:S04]  /*15de0*/  LDL R107, [R1+0x668] ;  /* 0x00066800016b7983 */ /* 0x000ea80000100800 */
[----:B------:R-:W2:Y:S04]  /*15df0*/  LDL R137, [R1+0x688] ;  /* 0x0006880001897983 */ /* 0x000ea80000100800 */
[----:B------:R-:W2:Y:S04]  /*15e00*/  LDL R138, [R1+0x68c] ;  /* 0x00068c00018a7983 */ /* 0x000ea80000100800 */
[----:B------:R-:W-:Y:S04]  /*15e10*/  STL [R1+0xc24], R108 ;  /* 0x000c246c01007387 */ /* 0x000fe80000100800 */
[----:B---3--:R-:W-:Y:S04]  /*15e20*/  STL [R1+0xc28], R104 ;  /* 0x000c286801007387 */ /* 0x008fe80000100800 */
[----:B------:R-:W3:Y:S04]  /*15e30*/  LDL R139, [R1+0x6a8] ;  /* 0x0006a800018b7983 */ /* 0x000ee80000100800 */
[----:B------:R-:W3:Y:S04]  /*15e40*/  LDL R2, [R1+0x6c8] ;  /* 0x0006c80001027983 */ /* 0x000ee80000100800 */
[----:B------:R-:W3:Y:S04]  /*15e50*/  LDL R3, [R1+0x6cc] ;  /* 0x0006cc0001037983 */ /* 0x000ee80000100800 */
[----:B------:R-:W-:Y:S04]  /*15e60*/  STL [R1+0xc2c], R100 ;  /* 0x000c2c6401007387 */ /* 0x000fe80000100800 */
[----:B------:R-:W3:Y:S04]  /*15e70*/  LDL.LU R80, [R1+0xd00] ;  /* 0x000d000001507983 */ /* 0x000ee80000300800 */
[----:B------:R-:W3:Y:S04]  /*15e80*/  LDL R4, [R1+0x6e8] ;  /* 0x0006e80001047983 */ /* 0x000ee80000100800 */
[----:B------:R-:W-:Y:S04]  /*15e90*/  STL [R1+0xc30], R96 ;  /* 0x000c306001007387 */ /* 0x000fe80000100800 */
[----:B------:R-:W3:Y:S04]  /*15ea0*/  LDL R132, [R1+0x708] ;  /* 0x0007080001847983 */ /* 0x000ee80000100800 */
[----:B------:R-:W3:Y:S04]  /*15eb0*/  LDL R99, [R1+0x70c] ;  /* 0x00070c0001637983 */ /* 0x000ee80000100800 */
[----:B----4-:R-:W-:Y:S04]  /*15ec0*/  STL [R1+0xc34], R92 ;  /* 0x000c345c01007387 */ /* 0x010fe80000100800 */
[----:B------:R-:W4:Y:S01]  /*15ed0*/  LDL.LU R35, [R1+0xcfc] ;  /* 0x000cfc0001237983 */ /* 0x000f220000300800 */
[----:B------:R-:W-:-:S02]  /*15ee0*/  PRMT R84, RZ, 0x7610, R84 ;  /* 0x00007610ff547816 */ /* 0x000fc40000000054 */
[----:B------:R-:W-:Y:S01]  /*15ef0*/  PRMT R79, RZ, 0x7610, R79 ;  /* 0x00007610ff4f7816 */ /* 0x000fe2000000004f */
[----:B------:R-:W-:Y:S04]  /*15f00*/  STL [R1+0xc38], R88 ;  /* 0x000c385801007387 */ /* 0x000fe80000100800 */
[----:B-1----:R-:W4:Y:S04]  /*15f10*/  LDL R129, [R1+0x748] ;  /* 0x0007480001817983 */ /* 0x002f280000100800 */
[----:B------:R-:W4:Y:S04]  /*15f20*/  LDL R130, [R1+0x768] ;  /* 0x0007680001827983 */ /* 0x000f280000100800 */
[----:B------:R-:W4:Y:S01]  /*15f30*/  LDL R131, [R1+0x76c] ;  /* 0x00076c0001837983 */ /* 0x000f220000100800 */
[----:B------:R-:W-:-:S02]  /*15f40*/  PRMT R34, RZ, 0x7610, R34 ;  /* 0x00007610ff227816 */ /* 0x000fc40000000022 */
[----:B------:R-:W-:Y:S01]  /*15f50*/  PRMT R33, RZ, 0x7610, R33 ;  /* 0x00007610ff217816 */ /* 0x000fe20000000021 */
[----:B--2---:R-:W-:Y:S02]  /*15f60*/  @P2 IMAD.MOV.U32 R13, RZ, RZ, R135 ;  /* 0x000000ffff0d2224 */ /* 0x004fe400078e0087 */
[----:B------:R-:W-:Y:S02]  /*15f70*/  @P2 IMAD.MOV.U32 R12, RZ, RZ, R107 ;  /* 0x000000ffff0c2224 */ /* 0x000fe400078e006b */
[----:B------:R-:W2:Y:S04]  /*15f80*/  LDL R107, [R1+0x728] ;  /* 0x00072800016b7983 */ /* 0x000ea80000100800 */
[----:B------:R0:W2:Y:S02]  /*15f90*/  @P2 LDG.E.U16 R84, desc[UR24][R12.64] ;  /* 0x000000180c542981 */ /* 0x0000a4000c1e1500 */
[----:B0-----:R-:W-:-:S02]  /*15fa0*/  @P2 IMAD.MOV.U32 R12, RZ, RZ, R138 ;  /* 0x000000ffff0c2224 */ /* 0x001fc400078e008a */
[----:B------:R-:W-:Y:S01]  /*15fb0*/  @P2 IMAD.MOV.U32 R13, RZ, RZ, R137 ;  /* 0x000000ffff0d2224 */ /* 0x000fe200078e0089 */
[----:B---3--:R-:W-:-:S06]  /*15fc0*/  PRMT R80, RZ, 0x7610, R80 ;  /* 0x00007610ff507816 */ /* 0x008fcc0000000050 */
[----:B------:R0:W3:Y:S02]  /*15fd0*/  @P2 LDG.E.U16 R80, desc[UR24][R12.64] ;  /* 0x000000180c502981 */ /* 0x0000e4000c1e1500 */
[----:B0-----:R-:W-:Y:S02]  /*15fe0*/  @P2 IMAD.MOV.U32 R12, RZ, RZ, R32 ;  /* 0x000000ffff0c2224 */ /* 0x001fe400078e0020 */
[----:B------:R-:W-:Y:S01]  /*15ff0*/  @P2 IMAD.MOV.U32 R13, RZ, RZ, R139 ;  /* 0x000000ffff0d2224 */ /* 0x000fe200078e008b */
[----:B------:R-:W3:Y:S04]  /*16000*/  LDL.LU R32, [R1+0xcf8] ;  /* 0x000cf80001207983 */ /* 0x000ee80000300800 */
[----:B------:R0:W3:Y:S04]  /*16010*/  @P2 LDG.E.U16 R79, desc[UR24][R12.64] ;  /* 0x000000180c4f2981 */ /* 0x0000e8000c1e1500 */
[----:B------:R-:W3:Y:S04]  /*16020*/  LDL R133, [R1+0x788] ;  /* 0x0007880001857983 */ /* 0x000ee80000100800 */
[----:B------:R-:W3:Y:S01]  /*16030*/  LDL R134, [R1+0x78c] ;  /* 0x00078c0001867983 */ /* 0x000ee20000100800 */
[----:B0-----:R-:W-:Y:S01]  /*16040*/  @P2 IMAD.MOV.U32 R12, RZ, RZ, R3 ;  /* 0x000000ffff0c2224 */ /* 0x001fe200078e0003 */
[----:B----4-:R-:W-:Y:S01]  /*16050*/  PRMT R35, RZ, 0x7610, R35 ;  /* 0x00007610ff237816 */ /* 0x010fe20000000023 */
[----:B------:R-:W-:Y:S01]  /*16060*/  @P2 IMAD.MOV.U32 R13, RZ, RZ, R2 ;  /* 0x000000ffff0d2224 */ /* 0x000fe200078e0002 */
[----:B------:R-:W4:Y:S04]  /*16070*/  LDL R135, [R1+0x7c8] ;  /* 0x0007c80001877983 */ /* 0x000f280000100800 */
[----:B------:R0:W4:Y:S02]  /*16080*/  @P2 LDG.E.U16 R35, desc[UR24][R12.64] ;  /* 0x000000180c232981 */ /* 0x000124000c1e1500 */
[----:B0-----:R-:W-:-:S02]  /*16090*/  @P2 IMAD.MOV.U32 R12, RZ, RZ, R31 ;  /* 0x000000ffff0c2224 */ /* 0x001fc400078e001f */
[----:B------:R-:W4:Y:S01]  /*160a0*/  LDL.LU R31, [R1+0xcf4] ;  /* 0x000cf400011f7983 */ /* 0x000f220000300800 */
[----:B------:R-:W-:-:S03]  /*160b0*/  @P2 IMAD.MOV.U32 R13, RZ, RZ, R4 ;  /* 0x000000ffff0d2224 */ /* 0x000fc600078e0004 */
[----:B------:R-:W4:Y:S04]  /*160c0*/  LDL R137, [R1+0x7e8] ;  /* 0x0007e80001897983 */ /* 0x000f280000100800 */
[----:B------:R0:W4:Y:S04]  /*160d0*/  @P2 LDG.E.U16 R34, desc[UR24][R12.64] ;  /* 0x000000180c222981 */ /* 0x000128000c1e1500 */
[----:B------:R-:W4:Y:S04]  /*160e0*/  LDL R138, [R1+0x808] ;  /* 0x00080800018a7983 */ /* 0x000f280000100800 */
[----:B------:R-:W4:Y:S01]  /*160f0*/  LDL R139, [R1+0x80c] ;  /* 0x00080c00018b7983 */ /* 0x000f220000100800 */
[----:B0-----:R-:W-:-:S02]  /*16100*/  @P2 IMAD.MOV.U32 R12, RZ, RZ, R99 ;  /* 0x000000ffff0c2224 */ /* 0x001fc400078e0063 */
[----:B------:R-:W-:Y:S01]  /*16110*/  @P2 IMAD.MOV.U32 R13, RZ, RZ, R132 ;  /* 0x000000ffff0d2224 */ /* 0x000fe200078e0084 */
[----:B------:R-:W4:Y:S04]  /*16120*/  LDL R2, [R1+0x828] ;  /* 0x0008280001027983 */ /* 0x000f280000100800 */
[----:B------:R0:W4:Y:S04]  /*16130*/  @P2 LDG.E.U16 R33, desc[UR24][R12.64] ;  /* 0x000000180c212981 */ /* 0x000128000c1e1500 */
[----:B------:R-:W4:Y:S04]  /*16140*/  LDL R3, [R1+0x82c] ;  /* 0x00082c0001037983 */ /* 0x000f280000100800 */
[----:B------:R-:W4:Y:S01]  /*16150*/  LDL R4, [R1+0x848] ;  /* 0x0008480001047983 */ /* 0x000f220000100800 */
[----:B0-----:R-:W-:-:S03]  /*16160*/  @P2 IMAD.MOV.U32 R12, RZ, RZ, R28 ;  /* 0x000000ffff0c2224 */ /* 0x001fc600078e001c */
[----:B------:R-:W4:Y:S04]  /*16170*/  LDL R132, [R1+0x84c] ;  /* 0x00084c0001847983 */ /* 0x000f280000100800 */
[----:B------:R-:W4:Y:S01]  /*16180*/  LDL.LU R28, [R1+0xcf0] ;  /* 0x000cf000011c7983 */ /* 0x000f220000300800 */
[----:B------:R-:W-:-:S03]  /*16190*/  PRMT R30, RZ, 0x7610, R30 ;  /* 0x00007610ff1e7816 */ /* 0x000fc6000000001e */
[----:B------:R-:W4:Y:S01]  /*161a0*/  LDL R99, [R1+0x868] ;  /* 0x0008680001637983 */ /* 0x000f220000100800 */
[----:B------:R-:W-:Y:S02]  /*161b0*/  PRMT R29, RZ, 0x7610, R29 ;  /* 0x00007610ff1d7816 */ /* 0x000fe4000000001d */
[----:B------:R-:W-:Y:S01]  /*161c0*/  PRMT R27, RZ, 0x7610, R27 ;  /* 0x00007610ff1b7816 */ /* 0x000fe2000000001b */
[----:B--2---:R-:W-:Y:S02]  /*161d0*/  @P2 IMAD.MOV.U32 R13, RZ, RZ, R107 ;  /* 0x000000ffff0d2224 */ /* 0x004fe400078e006b */
[----:B------:R-:W2:Y:S01]  /*161e0*/  LDL R107, [R1+0x888] ;  /* 0x00088800016b7983 */ /* 0x000ea20000100800 */
[----:B---3--:R-:W-:-:S06]  /*161f0*/  PRMT R32, RZ, 0x7610, R32 ;  /* 0x00007610ff207816 */ /* 0x008fcc0000000020 */
[----:B------:R0:W3:Y:S02]  /*16200*/  @P2 LDG.E.U16 R32, desc[UR24][R12.64] ;  /* 0x000000180c202981 */ /* 0x0000e4000c1e1500 */
[----:B0-----:R-:W-:Y:S02]  /*16210*/  @P2 IMAD.MOV.U32 R12, RZ, RZ, R26 ;  /* 0x000000ffff0c2224 */ /* 0x001fe400078e001a */
[----:B------:R-:W-:Y:S01]  /*16220*/  @P2 IMAD.MOV.U32 R13, RZ, RZ, R129 ;  /* 0x000000ffff0d2224 */ /* 0x000fe200078e0081 */
[----:B------:R-:W2:Y:S01]  /*16230*/  LDL.LU R26, [R1+0xcec] ;  /* 0x000cec00011a7983 */ /* 0x000ea20000300800 */
[----:B----4-:R-:W-:-:S06]  /*16240*/  PRMT R31, RZ, 0x7610, R31 ;  /* 0x00007610ff1f7816 */ /* 0x010fcc000000001f */
[----:B------:R0:W4:Y:S02]  /*16250*/  @P2 LDG.E.U16 R31, desc[UR24][R12.64] ;  /* 0x000000180c1f2981 */ /* 0x000124000c1e1500 */
[----:B0-----:R-:W-:Y:S02]  /*16260*/  @P2 IMAD.MOV.U32 R12, RZ, RZ, R131 ;  /* 0x000000ffff0c2224 */ /* 0x001fe400078e0083 */
[----:B------:R-:W-:-:S05]  /*16270*/  @P2 IMAD.MOV.U32 R13, RZ, RZ, R130 ;  /* 0x000000ffff0d2224 */ /* 0x000fca00078e0082 */
[----:B------:R0:W3:Y:S02]  /*16280*/  @P2 LDG.E.U16 R30, desc[UR24][R12.64] ;  /* 0x000000180c1e2981 */ /* 0x0000e4000c1e1500 */
[----:B0-----:R-:W-:Y:S02]  /*16290*/  @P2 IMAD.MOV.U32 R12, RZ, RZ, R134 ;  /* 0x000000ffff0c2224 */ /* 0x001fe400078e0086 */
[----:B------:R-:W-:-:S05]  /*162a0*/  @P2 IMAD.MOV.U32 R13, RZ, RZ, R133 ;  /* 0x000000ffff0d2224 */ /* 0x000fca00078e0085 */
[----:B------:R0:W3:Y:S01]  /*162b0*/  @P2 LDG.E.U16 R29, desc[UR24][R12.64] ;  /* 0x000000180c1d2981 */ /* 0x0000e2000c1e1500 */
[----:B------:R-:W-:Y:S01]  /*162c0*/  PRMT R28, RZ, 0x7610, R28 ;  /* 0x00007610ff1c7816 */ /* 0x000fe2000000001c */
[----:B0-----:R-:W-:Y:S02]  /*162d0*/  @P2 IMAD.MOV.U32 R13, RZ, RZ, R24 ;  /* 0x000000ffff0d2224 */ /* 0x001fe400078e0018 */
[----:B------:R-:W3:Y:S01]  /*162e0*/  LDL.LU R24, [R1+0xce8] ;  /* 0x000ce80001187983 */ /* 0x000ee20000300800 */
[----:B------:R-:W-:-:S03]  /*162f0*/  @P2 IMAD.MOV.U32 R12, RZ, RZ, R23 ;  /* 0x000000ffff0c2224 */ /* 0x000fc600078e0017 */
[----:B------:R-:W4:Y:S04]  /*16300*/  LDL.LU R23, [R1+0xce4] ;  /* 0x000ce40001177983 */ /* 0x000f280000300800 */
[----:B------:R0:W4:Y:S02]  /*16310*/  @P2 LDG.E.U16 R28, desc[UR24][R12.64] ;  /* 0x000000180c1c2981 */ /* 0x000124000c1e1500 */
[----:B0-----:R-:W-:Y:S02]  /*16320*/  @P2 IMAD.MOV.U32 R12, RZ, RZ, R22 ;  /* 0x000000ffff0c2224 */ /* 0x001fe400078e0016 */
[----:B------:R-:W-:Y:S01]  /*16330*/  @P2 IMAD.MOV.U32 R13, RZ, RZ, R135 ;  /* 0x000000ffff0d2224 */ /* 0x000fe200078e0087 */
[----:B------:R-:W4:Y:S04]  /*16340*/  LDL.LU R22, [R1+0xce0] ;  /* 0x000ce00001167983 */ /* 0x000f280000300800 */
[----:B------:R0:W4:Y:S02]  /*16350*/  @P2 LDG.E.U16 R27, desc[UR24][R12.64] ;  /* 0x000000180c1b2981 */ /* 0x000124000c1e1500 */
[----:B0-----:R-:W-:-:S02]  /*16360*/  @P2 IMAD.MOV.U32 R12, RZ, RZ, R21 ;  /* 0x000000ffff0c2224 */ /* 0x001fc400078e0015 */
[----:B------:R-:W4:Y:S01]  /*16370*/  LDL.LU R21, [R1+0xcdc] ;  /* 0x000cdc0001157983 */ /* 0x000f220000300800 */
[----:B------:R-:W-:Y:S01]  /*16380*/  @P2 IMAD.MOV.U32 R13, RZ, RZ, R137 ;  /* 0x000000ffff0d2224 */ /* 0x000fe200078e0089 */
[----:B------:R-:W-:Y:S02]  /*16390*/  PRMT R25, RZ, 0x7610, R25 ;  /* 0x00007610ff197816 */ /* 0x000fe40000000019 */
[----:B------:R-:W-:Y:S02]  /*163a0*/  PRMT R20, RZ, 0x7610, R20 ;  /* 0x00007610ff147816 */ /* 0x000fe40000000014 */
[----:B------:R-:W-:Y:S02]  /*163b0*/  PRMT R19, RZ, 0x7610, R19 ;  /* 0x00007610ff137816 */ /* 0x000fe40000000013 */
[----:B--2---:R-:W-:-:S06]  /*163c0*/  PRMT R26, RZ, 0x7610, R26 ;  /* 0x00007610ff1a7816 */ /* 0x004fcc000000001a */
[----:B------:R0:W2:Y:S02]  /*163d0*/  @P2 LDG.E.U16 R26, desc[UR24][R12.64] ;  /* 0x000000180c1a2981 */ /* 0x0000a4000c1e1500 */
[----:B0-----:R-:W-:Y:S02]  /*163e0*/  @P2 IMAD.MOV.U32 R12, RZ, RZ, R139 ;  /* 0x000000ffff0c2224 */ /* 0x001fe400078e008b */
[----:B------:R-:W-:-:S05]  /*163f0*/  @P2 IMAD.MOV.U32 R13, RZ, RZ, R138 ;  /* 0x000000ffff0d2224 */ /* 0x000fca00078e008a */
[----:B------:R0:W2:Y:S02]  /*16400*/  @P2 LDG.E.U16 R25, desc[UR24][R12.64] ;  /* 0x000000180c192981 */ /* 0x0000a4000c1e1500 */
[----:B0-----:R-:W-:Y:S02]  /*16410*/  @P2 IMAD.MOV.U32 R12, RZ, RZ, R3 ;  /* 0x000000ffff0c2224 */ /* 0x001fe400078e0003 */
[----:B------:R-:W-:Y:S01]  /*16420*/  @P2 IMAD.MOV.U32 R13, RZ, RZ, R2 ;  /* 0x000000ffff0d2224 */ /* 0x000fe200078e0002 */
[----:B---3--:R-:W-:Y:S02]  /*16430*/  PRMT R24, RZ, 0x7610, R24 ;  /* 0x00007610ff187816 */ /* 0x008fe40000000018 */
[----:B----4-:R-:W-:-:S04]  /*16440*/  PRMT R23, RZ, 0x7610, R23 ;  /* 0x00007610ff177816 */ /* 0x010fc80000000017 */
[----:B------:R0:W3:Y:S02]  /*16450*/  @P2 LDG.E.U16 R24, desc[UR24][R12.64] ;  /* 0x000000180c182981 */ /* 0x0000e4000c1e1500 */
[----:B0-----:R-:W-:Y:S02]  /*16460*/  @P2 IMAD.MOV.U32 R12, RZ, RZ, R132 ;  /* 0x000000ffff0c2224 */ /* 0x001fe400078e0084 */
[----:B------:R-:W-:Y:S01]  /*16470*/  @P2 IMAD.MOV.U32 R13, RZ, RZ, R4 ;  /* 0x000000ffff0d2224 */ /* 0x000fe200078e0004 */
[----:B------:R-:W-:-:S04]  /*16480*/  PRMT R22, RZ, 0x7610, R22 ;  /* 0x00007610ff167816 */ /* 0x000fc80000000016 */
[----:B------:R0:W4:Y:S02]  /*16490*/  @P2 LDG.E.U16 R23, desc[UR24][R12.64] ;  /* 0x000000180c172981 */ /* 0x000124000c1e1500 */
[----:B0-----:R-:W-:Y:S02]  /*164a0*/  @P2 IMAD.MOV.U32 R12, RZ, RZ, R18 ;  /* 0x000000ffff0c2224 */ /* 0x001fe400078e0012 */
[----:B------:R-:W-:Y:S01]  /*164b0*/  @P2 IMAD.MOV.U32 R13, RZ, RZ, R99 ;  /* 0x000000ffff0d2224 */ /* 0x000fe200078e0063 */
[----:B------:R-:W2:Y:S01]  /*164c0*/  LDL.LU R18, [R1+0xcd8] ;  /* 0x000cd80001127983 */ /* 0x000ea20000300800 */
[----:B------:R-:W-:-:S03]  /*164d0*/  PRMT R21, RZ, 0x7610, R21 ;  /* 0x00007610ff157816 */ /* 0x000fc60000000015 */
[----:B------:R0:W3:Y:S02]  /*164e0*/  @P2 LDG.E.U16 R22, desc[UR24][R12.64] ;  /* 0x000000180c162981 */ /* 0x0000e4000c1e1500 */
[----:B0-----:R-:W-:Y:S02]  /*164f0*/  @P2 IMAD.MOV.U32 R12, RZ, RZ, R17 ;  /* 0x000000ffff0c2224 */ /* 0x001fe400078e0011 */
[----:B------:R-:W-:Y:S01]  /*16500*/  @P2 IMAD.MOV.U32 R13, RZ, RZ, R107 ;  /* 0x000000ffff0d2224 */ /* 0x000fe200078e006b */
[----:B------:R-:W3:Y:S04]  /*16510*/  LDL.LU R17, [R1+0xcd4] ;  /* 0x000cd40001117983 */ /* 0x000ee80000300800 */
[----:B------:R0:W4:Y:S02]  /*16520*/  @P2 LDG.E.U16 R21, desc[UR24][R12.64] ;  /* 0x000000180c152981 */ /* 0x000124000c1e1500 */
[----:B0-----:R-:W-:-:S02]  /*16530*/  @P2 IMAD.MOV.U32 R13, RZ, RZ, R62 ;  /* 0x000000ffff0d2224 */ /* 0x001fc400078e003e */
[----:B------:R-:W-:Y:S01]  /*16540*/  @P2 IMAD.MOV.U32 R12, RZ, RZ, R39 ;  /* 0x000000ffff0c2224 */ /* 0x000fe200078e0027 */
[----:B------:R-:W4:Y:S04]  /*16550*/  LDL.LU R62, [R1+0xcd0] ;  /* 0x000cd000013e7983 */ /* 0x000f280000300800 */
[----:B------:R-:W4:Y:S04]  /*16560*/  LDL.LU R39, [R1+0xccc] ;  /* 0x000ccc0001277983 */ /* 0x000f280000300800 */
[----:B------:R0:W4:Y:S02]  /*16570*/  @P2 LDG.E.U16 R20, desc[UR24][R12.64] ;  /* 0x000000180c142981 */ /* 0x000124000c1e1500 */
[----:B0-----:R-:W-:-:S02]  /*16580*/  @P2 IMAD.MOV.U32 R12, RZ, RZ, R73 ;  /* 0x000000ffff0c2224 */ /* 0x001fc400078e0049 */
[----:B------:R-:W-:Y:S02]  /*16590*/  @P2 IMAD.MOV.U32 R13, RZ, RZ, R67 ;  /* 0x000000ffff0d2224 */ /* 0x000fe400078e0043 */
[----:B------:R-:W4:Y:S04]  /*165a0*/  LDL.LU R67, [R1+0xcc8] ;  /* 0x000cc80001437983 */ /* 0x000f280000300800 */
[----:B------:R0:W4:Y:S04]  /*165b0*/  @P2 LDG.E.U16 R19, desc[UR24][R12.64] ;  /* 0x000000180c132981 */ /* 0x000128000c1e1500 */
[----:B------:R-:W4:Y:S01]  /*165c0*/  LDL.LU R73, [R1+0xcc4] ;  /* 0x000cc40001497983 */ /* 0x000f220000300800 */
[----:B0-----:R-:W-:-:S03]  /*165d0*/  @P2 IMAD.MOV.U32 R13, RZ, RZ, R36 ;  /* 0x000000ffff0d2224 */ /* 0x001fc600078e0024 */
[----:B------:R-:W4:Y:S01]  /*165e0*/  LDL.LU R36, [R1+0xcc0] ;  /* 0x000cc00001247983 */ /* 0x000f220000300800 */
[----:B------:R-:W-:Y:S01]  /*165f0*/  @P2 IMAD.MOV.U32 R12, RZ, RZ, R16 ;  /* 0x000000ffff0c2224 */ /* 0x000fe200078e0010 */
[----:B------:R-:W-:Y:S02]  /*16600*/  PRMT R38, RZ, 0x7610, R38 ;  /* 0x00007610ff267816 */ /* 0x000fe40000000026 */
[----:B------:R-:W4:Y:S01]  /*16610*/  LDL.LU R16, [R1+0xcbc] ;  /* 0x000cbc0001107983 */ /* 0x000f220000300800 */
[----:B------:R-:W-:Y:S02]  /*16620*/  PRMT R37, RZ, 0x7610, R37 ;  /* 0x00007610ff257816 */ /* 0x000fe40000000025 */
[----:B------:R-:W-:Y:S02]  /*16630*/  PRMT R66, RZ, 0x7610, R66 ;  /* 0x00007610ff427816 */ /* 0x000fe40000000042 */
[----:B--2---:R-:W-:-:S06]  /*16640*/  PRMT R18, RZ, 0x7610, R18 ;  /* 0x00007610ff127816 */ /* 0x004fcc0000000012 */
[----:B------:R0:W2:Y:S02]  /*16650*/  @P2 LDG.E.U16 R18, desc[UR24][R12.64] ;  /* 0x000000180c122981 */ /* 0x0000a4000c1e1500 */
[----:B0-----:R-:W-:Y:S01]  /*16660*/  @P2 IMAD.MOV.U32 R12, RZ, RZ, R45 ;  /* 0x000000ffff0c2224 */ /* 0x001fe200078e002d */
[----:B---3--:R-:W-:Y:S01]  /*16670*/  PRMT R17, RZ, 0x7610, R17 ;  /* 0x00007610ff117816 */ /* 0x008fe20000000011 */
[----:B------:R-:W-:Y:S02]  /*16680*/  @P2 IMAD.MOV.U32 R13, RZ, RZ, R40 ;  /* 0x000000ffff0d2224 */ /* 0x000fe400078e0028 */
[----:B------:R-:W3:Y:S04]  /*16690*/  LDL.LU R40, [R1+0xcb8] ;  /* 0x000cb80001287983 */ /* 0x000ee80000300800 */
[----:B------:R0:W2:Y:S04]  /*166a0*/  @P2 LDG.E.U16 R17, desc[UR24][R12.64] ;  /* 0x000000180c112981 */ /* 0x0000a8000c1e1500 */
[----:B------:R-:W2:Y:S01]  /*166b0*/  LDL.LU R45, [R1+0xcb4] ;  /* 0x000cb400012d7983 */ /* 0x000ea20000300800 */
[----:B0-----:R-:W-:-:S02]  /*166c0*/  @P2 IMAD.MOV.U32 R12, RZ, RZ, R57 ;  /* 0x000000ffff0c2224 */ /* 0x001fc400078e0039 */
[----:B------:R-:W-:Y:S01]  /*166d0*/  @P2 IMAD.MOV.U32 R13, RZ, RZ, R51 ;  /* 0x000000ffff0d2224 */ /* 0x000fe200078e0033 */
[----:B----4-:R-:W-:Y:S01]  /*166e0*/  PRMT R39, RZ, 0x7610, R39 ;  /* 0x00007610ff277816 */ /* 0x010fe20000000027 */
[----:B------:R-:W4:Y:S04]  /*166f0*/  LDL.LU R51, [R1+0xcb0] ;  /* 0x000cb00001337983 */ /* 0x000f280000300800 */
[----:B------:R-:W2:Y:S04]  /*16700*/  LDL.LU R57, [R1+0xcac] ;  /* 0x000cac0001397983 */ /* 0x000ea80000300800 */
[----:B------:R0:W2:Y:S02]  /*16710*/  @P2 LDG.E.U16 R39, desc[UR24][R12.64] ;  /* 0x000000180c272981 */ /* 0x0000a4000c1e1500 */
[----:B0-----:R-:W-:-:S02]  /*16720*/  @P2 IMAD.MOV.U32 R12, RZ, RZ, R69 ;  /* 0x000000ffff0c2224 */ /* 0x001fc400078e0045 */
[----:B------:R-:W-:Y:S02]  /*16730*/  @P2 IMAD.MOV.U32 R13, RZ, RZ, R63 ;  /* 0x000000ffff0d2224 */ /* 0x000fe400078e003f */
[----:B------:R-:W2:Y:S04]  /*16740*/  LDL.LU R63, [R1+0xca8] ;  /* 0x000ca800013f7983 */ /* 0x000ea80000300800 */
[----:B------:R0:W3:Y:S04]  /*16750*/  @P2 LDG.E.U16 R38, desc[UR24][R12.64] ;  /* 0x000000180c262981 */ /* 0x0000e8000c1e1500 */
[----:B------:R-:W3:Y:S01]  /*16760*/  LDL.LU R69, [R1+0xca4] ;  /* 0x000ca40001457983 */ /* 0x000ee20000300800 */
[----:B0-----:R-:W-:-:S02]  /*16770*/  @P2 IMAD.MOV.U32 R12, RZ, RZ, R65 ;  /* 0x000000ffff0c2224 */ /* 0x001fc400078e0041 */
[----:B------:R-:W-:Y:S02]  /*16780*/  @P2 IMAD.MOV.U32 R13, RZ, RZ, R75 ;  /* 0x000000ffff0d2224 */ /* 0x000fe400078e004b */
[----:B------:R-:W3:Y:S04]  /*16790*/  LDL.LU R75, [R1+0xca0] ;  /* 0x000ca000014b7983 */ /* 0x000ee80000300800 */
[----:B------:R-:W3:Y:S04]  /*167a0*/  LDL.LU R65, [R1+0xc9c] ;  /* 0x000c9c0001417983 */ /* 0x000ee80000300800 */
[----:B------:R0:W4:Y:S02]  /*167b0*/  @P2 LDG.E.U16 R37, desc[UR24][R12.64] ;  /* 0x000000180c252981 */ /* 0x000124000c1e1500 */
[----:B0-----:R-:W-:-:S02]  /*167c0*/  @P2 IMAD.MOV.U32 R13, RZ, RZ, R41 ;  /* 0x000000ffff0d2224 */ /* 0x001fc400078e0029 */
[----:B------:R-:W-:Y:S01]  /*167d0*/  @P2 IMAD.MOV.U32 R12, RZ, RZ, R64 ;  /* 0x000000ffff0c2224 */ /* 0x000fe200078e0040 */
[----:B------:R-:W4:Y:S04]  /*167e0*/  LDL.LU R41, [R1+0xc98] ;  /* 0x000c980001297983 */ /* 0x000f280000300800 */
[----:B------:R-:W4:Y:S01]  /*167f0*/  LDL.LU R64, [R1+0xc94] ;  /* 0x000c940001407983 */ /* 0x000f220000300800 */
[----:B------:R-:W-:Y:S02]  /*16800*/  PRMT R36, RZ, 0x7610, R36 ;  /* 0x00007610ff247816 */ /* 0x000fe40000000024 */
[----:B------:R-:W-:-:S04]  /*16810*/  PRMT R67, RZ, 0x7610, R67 ;  /* 0x00007610ff437816 */ /* 0x000fc80000000043 */
[----:B------:R0:W4:Y:S02]  /*16820*/  @P2 LDG.E.U16 R36, desc[UR24][R12.64] ;  /* 0x000000180c242981 */ /* 0x000124000c1e1500 */
[----:B0-----:R-:W-:Y:S02]  /*16830*/  @P2 IMAD.MOV.U32 R12, RZ, RZ, R53 ;  /* 0x000000ffff0c2224 */ /* 0x001fe400078e0035 */
[----:B------:R-:W-:Y:S02]  /*16840*/  @P2 IMAD.MOV.U32 R13, RZ, RZ, R47 ;  /* 0x000000ffff0d2224 */ /* 0x000fe400078e002f */
[----:B------:R-:W4:Y:S04]  /*16850*/  LDL.LU R47, [R1+0xc90] ;  /* 0x000c9000012f7983 */ /* 0x000f280000300800 */
[----:B------:R0:W4:Y:S04]  /*16860*/  @P2 LDG.E.U16 R67, desc[UR24][R12.64] ;  /* 0x000000180c432981 */ /* 0x000128000c1e1500 */
[----:B------:R-:W4:Y:S01]  /*16870*/  LDL.LU R53, [R1+0xc8c] ;  /* 0x000c8c0001357983 */ /* 0x000f220000300800 */
[----:B0-----:R-:W-:-:S02]  /*16880*/  @P2 IMAD.MOV.U32 R12, RZ, RZ, R70 ;  /* 0x000000ffff0c2224 */ /* 0x001fc400078e0046 */
[----:B------:R-:W-:Y:S02]  /*16890*/  @P2 IMAD.MOV.U32 R13, RZ, RZ, R59 ;  /* 0x000000ffff0d2224 */ /* 0x000fe400078e003b */
[----:B------:R-:W4:Y:S04]  /*168a0*/  LDL.LU R59, [R1+0xc88] ;  /* 0x000c8800013b7983 */ /* 0x000f280000300800 */
[----:B------:R0:W4:Y:S04]  /*168b0*/  @P2 LDG.E.U16 R66, desc[UR24][R12.64] ;  /* 0x000000180c422981 */ /* 0x000128000c1e1500 */
[----:B------:R-:W4:Y:S01]  /*168c0*/  LDL.LU R70, [R1+0xc84] ;  /* 0x000c840001467983 */ /* 0x000f220000300800 */
[----:B0-----:R-:W-:-:S02]  /*168d0*/  @P2 IMAD.MOV.U32 R13, RZ, RZ, R76 ;  /* 0x000000ffff0d2224 */ /* 0x001fc400078e004c */
[----:B------:R-:W-:Y:S01]  /*168e0*/  @P2 IMAD.MOV.U32 R12, RZ, RZ, R61 ;  /* 0x000000ffff0c2224 */ /* 0x000fe200078e003d */
[----:B------:R-:W4:Y:S04]  /*168f0*/  LDL.LU R76, [R1+0xc80] ;  /* 0x000c8000014c7983 */ /* 0x000f280000300800 */
[----:B------:R-:W4:Y:S01]  /*16900*/  LDL.LU R61, [R1+0xc7c] ;  /* 0x000c7c00013d7983 */ /* 0x000f220000300800 */
[----:B------:R-:W-:Y:S02]  /*16910*/  PRMT R62, RZ, 0x7610, R62 ;  /* 0x00007610ff3e7816 */ /* 0x000fe4000000003e */
[----:B--2---:R-:W-:Y:S02]  /*16920*/  PRMT R63, RZ, 0x7610, R63 ;  /* 0x00007610ff3f7816 */ /* 0x004fe4000000003f */
[----:B---3--:R-:W-:-:S06]  /*16930*/  PRMT R65, RZ, 0x7610, R65 ;  /* 0x00007610ff417816 */ /* 0x008fcc0000000041 */
[----:B------:R0:W2:Y:S02]  /*16940*/  @P2 LDG.E.U16 R65, desc[UR24][R12.64] ;  /* 0x000000180c412981 */ /* 0x0000a4000c1e1500 */
[----:B0-----:R-:W-:Y:S02]  /*16950*/  @P2 IMAD.MOV.U32 R12, RZ, RZ, R74 ;  /* 0x000000ffff0c2224 */ /* 0x001fe400078e004a */
[----:B------:R-:W-:Y:S02]  /*16960*/  @P2 IMAD.MOV.U32 R13, RZ, RZ, R77 ;  /* 0x000000ffff0d2224 */ /* 0x000fe400078e004d */
[----:B------:R-:W3:Y:S01]  /*16970*/  LDL.LU R77, [R1+0xc78] ;  /* 0x000c7800014d7983 */ /* 0x000ee20000300800 */
[----:B----4-:R-:W-:-:S03]  /*16980*/  PRMT R64, RZ, 0x7610, R64 ;  /* 0x00007610ff407816 */ /* 0x010fc60000000040 */
[----:B------:R-:W4:Y:S04]  /*16990*/  LDL.LU R74, [R1+0xc74] ;  /* 0x000c7400014a7983 */ /* 0x000f280000300800 */
[----:B------:R0:W2:Y:S02]  /*169a0*/  @P2 LDG.E.U16 R64, desc[UR24][R12.64] ;  /* 0x000000180c402981 */ /* 0x0000a4000c1e1500 */
[----:B0-----:R-:W-:Y:S02]  /*169b0*/  @P2 IMAD.MOV.U32 R12, RZ, RZ, R68 ;  /* 0x000000ffff0c2224 */ /* 0x001fe400078e0044 */
[----:B------:R-:W-:Y:S02]  /*169c0*/  @P2 IMAD.MOV.U32 R13, RZ, RZ, R71 ;  /* 0x000000ffff0d2224 */ /* 0x000fe400078e0047 */
[----:B------:R-:W2:Y:S04]  /*169d0*/  LDL.LU R71, [R1+0xc70] ;  /* 0x000c700001477983 */ /* 0x000ea80000300800 */
[----:B------:R0:W2:Y:S04]  /*169e0*/  @P2 LDG.E.U16 R63, desc[UR24][R12.64] ;  /* 0x000000180c3f2981 */ /* 0x0000a8000c1e1500 */
[----:B------:R-:W2:Y:S01]  /*169f0*/  LDL.LU R68, [R1+0xc6c] ;  /* 0x000c6c0001447983 */ /* 0x000ea20000300800 */
[----:B0-----:R-:W-:-:S03]  /*16a00*/  @P2 IMAD.MOV.U32 R13, RZ, RZ, R58 ;  /* 0x000000ffff0d2224 */ /* 0x001fc600078e003a */
[----:B------:R-:W2:Y:S01]  /*16a10*/  LDL.LU R58, [R1+0xc68] ;  /* 0x000c6800013a7983 */ /* 0x000ea20000300800 */
[----:B------:R-:W-:-:S03]  /*16a20*/  @P2 IMAD.MOV.U32 R12, RZ, RZ, R55 ;  /* 0x000000ffff0c2224 */ /* 0x000fc600078e0037 */
[----:B------:R-:W3:Y:S04]  /*16a30*/  LDL.LU R55, [R1+0xc64] ;  /* 0x000c640001377983 */ /* 0x000ee80000300800 */
[----:B------:R0:W3:Y:S02]  /*16a40*/  @P2 LDG.E.U16 R62, desc[UR24][R12.64] ;  /* 0x000000180c3e2981 */ /* 0x0000e4000c1e1500 */
[----:B0-----:R-:W-:Y:S02]  /*16a50*/  @P2 IMAD.MOV.U32 R13, RZ, RZ, R52 ;  /* 0x000000ffff0d2224 */ /* 0x001fe400078e0034 */
[----:B------:R-:W4:Y:S01]  /*16a60*/  LDL.LU R52, [R1+0xc60] ;  /* 0x000c600001347983 */ /* 0x000f220000300800 */
[----:B------:R-:W-:-:S03]  /*16a70*/  @P2 IMAD.MOV.U32 R12, RZ, RZ, R48 ;  /* 0x000000ffff0c2224 */ /* 0x000fc600078e0030 */
[----:B------:R-:W4:Y:S01]  /*16a80*/  LDL.LU R48, [R1+0xc5c] ;  /* 0x000c5c0001307983 */ /* 0x000f220000300800 */
[----:B------:R-:W-:-:S06]  /*16a90*/  PRMT R61, RZ, 0x7610, R61 ;  /* 0x00007610ff3d7816 */ /* 0x000fcc000000003d */
[----:B------:R0:W4:Y:S02]  /*16aa0*/  @P2 LDG.E.U16 R61, desc[UR24][R12.64] ;  /* 0x000000180c3d2981 */ /* 0x000124000c1e1500 */
[----:B0-----:R-:W-:Y:S02]  /*16ab0*/  @P2 IMAD.MOV.U32 R13, RZ, RZ, R46 ;  /* 0x000000ffff0d2224 */ /* 0x001fe400078e002e */
[----:B------:R-:W4:Y:S01]  /*16ac0*/  LDL.LU R46, [R1+0xc58] ;  /* 0x000c5800012e7983 */ /* 0x000f220000300800 */
[----:B------:R-:W-:-:S03]  /*16ad0*/  @P2 IMAD.MOV.U32 R12, RZ, RZ, R42 ;  /* 0x000000ffff0c2224 */ /* 0x000fc600078e002a */
[----:B------:R-:W4:Y:S01]  /*16ae0*/  LDL.LU R42, [R1+0xc54] ;  /* 0x000c5400012a7983 */ /* 0x000f220000300800 */
[----:B------:R-:W-:Y:S02]  /*16af0*/  PRMT R60, RZ, 0x7610, R60 ;  /* 0x00007610ff3c7816 */ /* 0x000fe4000000003c */
[----:B------:R-:W-:-:S04]  /*16b00*/  PRMT R59, RZ, 0x7610, R59 ;  /* 0x00007610ff3b7816 */ /* 0x000fc8000000003b */
[----:B------:R0:W4:Y:S02]  /*16b10*/  @P2 LDG.E.U16 R60, desc[UR24][R12.64] ;  /* 0x000000180c3c2981 */ /* 0x000124000c1e1500 */
[----:B0-----:R-:W-:Y:S02]  /*16b20*/  @P2 IMAD.MOV.U32 R12, RZ, RZ, R9 ;  /* 0x000000ffff0c2224 */ /* 0x001fe400078e0009 */
[----:B------:R-:W-:Y:S01]  /*16b30*/  @P2 IMAD.MOV.U32 R13, RZ, RZ, R11 ;  /* 0x000000ffff0d2224 */ /* 0x000fe200078e000b */
[----:B------:R-:W-:Y:S01]  /*16b40*/  PRMT R57, RZ, 0x7610, R57 ;  /* 0x00007610ff397816 */ /* 0x000fe20000000039 */
[----:B------:R-:W4:Y:S04]  /*16b50*/  LDL.LU R11, [R1+0xc50] ;  /* 0x000c5000010b7983 */ /* 0x000f280000300800 */
[----:B------:R0:W4:Y:S01]  /*16b60*/  @P2 LDG.E.U16 R59, desc[UR24][R12.64] ;  /* 0x000000180c3b2981 */ /* 0x000122000c1e1500 */
[----:B------:R-:W-:-:S02]  /*16b70*/  PRMT R56, RZ, 0x7610, R56 ;  /* 0x00007610ff387816 */ /* 0x000fc40000000038 */
[----:B------:R-:W-:Y:S01]  /*16b80*/  PRMT R54, RZ, 0x7610, R54 ;  /* 0x00007610ff367816 */ /* 0x000fe20000000036 */
[----:B------:R-:W4:Y:S01]  /*16b90*/  LDL.LU R9, [R1+0xc4c] ;  /* 0x000c4c0001097983 */ /* 0x000f220000300800 */
[----:B0-----:R-:W-:Y:S02]  /*16ba0*/  @P2 IMAD.MOV.U32 R12, RZ, RZ, R117 ;  /* 0x000000ffff0c2224 */ /* 0x001fe400078e0075 */
[----:B------:R-:W-:Y:S01]  /*16bb0*/  @P2 IMAD.MOV.U32 R13, RZ, RZ, R0 ;  /* 0x000000ffff0d2224 */ /* 0x000fe200078e0000 */
[----:B------:R-:W-:Y:S01]  /*16bc0*/  PRMT R53, RZ, 0x7610, R53 ;  /* 0x00007610ff357816 */ /* 0x000fe20000000035 */
[----:B------:R-:W4:Y:S01]  /*16bd0*/  LDL.LU R0, [R1+0xc48] ;  /* 0x000c480001007983 */ /* 0x000f220000300800 */
[----:B------:R-:W-:Y:S02]  /*16be0*/  PRMT R51, RZ, 0x7610, R51 ;  /* 0x00007610ff337816 */ /* 0x000fe40000000033 */
[----:B------:R-:W-:Y:S01]  /*16bf0*/  PRMT R50, RZ, 0x7610, R50 ;  /* 0x00007610ff327816 */ /* 0x000fe20000000032 */
[----:B------:R-:W4:Y:S01]  /*16c00*/  LDL.LU R117, [R1+0xc44] ;  /* 0x000c440001757983 */ /* 0x000f220000300800 */
[----:B------:R-:W-:-:S02]  /*16c10*/  PRMT R49, RZ, 0x7610, R49 ;  /* 0x00007610ff317816 */ /* 0x000fc40000000031 */
[----:B------:R-:W-:Y:S02]  /*16c20*/  PRMT R47, RZ, 0x7610, R47 ;  /* 0x00007610ff2f7816 */ /* 0x000fe4000000002f */
[----:B------:R-:W-:Y:S02]  /*16c30*/  PRMT R45, RZ, 0x7610, R45 ;  /* 0x00007610ff2d7816 */ /* 0x000fe4000000002d */
[----:B------:R-:W-:Y:S02]  /*16c40*/  PRMT R44, RZ, 0x7610, R44 ;  /* 0x00007610ff2c7816 */ /* 0x000fe4000000002c */
[----:B------:R-:W-:Y:S02]  /*16c50*/  PRMT R43, RZ, 0x7610, R43 ;  /* 0x00007610ff2b7816 */ /* 0x000fe4000000002b */
[----:B------:R-:W-:Y:S02]  /*16c60*/  PRMT R41, RZ, 0x7610, R41 ;  /* 0x00007610ff297816 */ /* 0x000fe40000000029 */
[----:B------:R-:W-:-:S02]  /*16c70*/  PRMT R40, RZ, 0x7610, R40 ;  /* 0x00007610ff287816 */ /* 0x000fc40000000028 */
[----:B--2---:R-:W-:-:S06]  /*16c80*/  PRMT R58, RZ, 0x7610, R58 ;  /* 0x00007610ff3a7816 */ /* 0x004fcc000000003a */
[----:B------:R0:W2:Y:S02]  /*16c90*/  @P2 LDG.E.U16 R58, desc[UR24][R12.64] ;  /* 0x000000180c3a2981 */ /* 0x0000a4000c1e1500 */
[----:B0-----:R-:W-:Y:S02]  /*16ca0*/  @P2 IMAD.MOV.U32 R12, RZ, RZ, R10 ;  /* 0x000000ffff0c2224 */ /* 0x001fe400078e000a */
[----:B------:R-:W-:Y:S01]  /*16cb0*/  @P2 IMAD.MOV.U32 R13, RZ, RZ, R115 ;  /* 0x000000ffff0d2224 */ /* 0x000fe200078e0073 */
[----:B---3--:R-:W-:Y:S01]  /*16cc0*/  PRMT R55, RZ, 0x7610, R55 ;  /* 0x00007610ff377816 */ /* 0x008fe20000000037 */
[----:B------:R-:W3:Y:S04]  /*16cd0*/  LDL.LU R115, [R1+0xc40] ;  /* 0x000c400001737983 */ /* 0x000ee80000300800 */
[----:B------:R0:W2:Y:S01]  /*16ce0*/  @P2 LDG.E.U16 R57, desc[UR24][R12.64] ;  /* 0x000000180c392981 */ /* 0x0000a2000c1e1500 */
[----:B----4-:R-:W-:-:S02]  /*16cf0*/  PRMT R52, RZ, 0x7610, R52 ;  /* 0x00007610ff347816 */ /* 0x010fc40000000034 */
[----:B------:R-:W-:Y:S01]  /*16d00*/  PRMT R48, RZ, 0x7610, R48 ;  /* 0x00007610ff307816 */ /* 0x000fe20000000030 */
[----:B------:R-:W4:Y:S01]  /*16d10*/  LDL.LU R10, [R1+0xc3c] ;  /* 0x000c3c00010a7983 */ /* 0x000f220000300800 */
[----:B0-----:R-:W-:Y:S02]  /*16d20*/  @P2 IMAD.MOV.U32 R12, RZ, RZ, R106 ;  /* 0x000000ffff0c2224 */ /* 0x001fe400078e006a */
[----:B------:R-:W-:-:S05]  /*16d30*/  @P2 IMAD.MOV.U32 R13, RZ, RZ, R98 ;  /* 0x000000ffff0d2224 */ /* 0x000fca00078e0062 */
[----:B------:R0:W2:Y:S02]  /*16d40*/  @P2 LDG.E.U16 R56, desc[UR24][R12.64] ;  /* 0x000000180c382981 */ /* 0x0000a4000c1e1500 */
        /* <DEDUP_REMOVED lines=23> */
[----:B------:R0:W2:Y:S01]  /*16ec0*/  @P2 LDG.E.U16 R48, desc[UR24][R12.64] ;  /* 0x000000180c302981 */ /* 0x0000a2000c1e1500 */
[----:B------:R-:W-:Y:S01]  /*16ed0*/  PRMT R46, RZ, 0x7610, R46 ;  /* 0x00007610ff2e7816 */ /* 0x000fe2000000002e */
        /* <DEDUP_REMOVED lines=30> */
[----:B------:R-:W-:Y:S01]  /*170c0*/  @P2 IMAD.MOV.U32 R13, RZ, RZ, R7 ;  /* 0x000000ffff0d2224 */ /* 0x000fe200078e0007 */
[----:B------:R-:W2:Y:S04]  /*170d0*/  LDL R6, [R1+0x190] ;  /* 0x0001900001067983 */ /* 0x000ea80000100800 */
[----:B------:R-:W3:Y:S01]  /*170e0*/  LDL R7, [R1+0x194] ;  /* 0x0001940001077983 */ /* 0x000ee20000100800 */
[----:B------:R-:W-:-:S02]  /*170f0*/  PRMT R70, RZ, 0x7610, R70 ;  /* 0x00007610ff467816 */ /* 0x000fc40000000046 */
[----:B------:R-:W-:Y:S01]  /*17100*/  PRMT R69, RZ, 0x7610, R69 ;  /* 0x00007610ff457816 */ /* 0x000fe20000000045 */
[----:B------:R-:W4:Y:S04]  /*17110*/  LDL.LU R120, [R1+0x27c] ;  /* 0x00027c0001787983 */ /* 0x000f280000300800 */
[----:B------:R0:W4:Y:S01]  /*17120*/  @P2 LDG.E.U16 R70, desc[UR24][R12.64] ;  /* 0x000000180c462981 */ /* 0x000122000c1e1500 */
[----:B------:R-:W-:Y:S02]  /*17130*/  PRMT R68, RZ, 0x7610, R68 ;  /* 0x00007610ff447816 */ /* 0x000fe40000000044 */
[----:B------:R-:W-:Y:S01]  /*17140*/  PRMT R78, RZ, 0x7610, R78 ;  /* 0x00007610ff4e7816 */ /* 0x000fe2000000004e */
[----:B------:R-:W4:Y:S01]  /*17150*/  LDL.LU R162, [R1+0x280] ;  /* 0x0002800001a27983 */ /* 0x000f220000300800 */
[----:B------:R-:W-:-:S02]  /*17160*/  PRMT R77, RZ, 0x7610, R77 ;  /* 0x00007610ff4d7816 */ /* 0x000fc4000000004d */
[----:B------:R-:W-:Y:S01]  /*17170*/  PRMT R76, RZ, 0x7610, R76 ;  /* 0x00007610ff4c7816 */ /* 0x000fe2000000004c */
[----:B------:R-:W4:Y:S01]  /*17180*/  LDL.LU R163, [R1+0x284] ;  /* 0x0002840001a37983 */ /* 0x000f220000300800 */
[----:B0-----:R-:W-:Y:S02]  /*17190*/  @P2 IMAD.MOV.U32 R12, RZ, RZ, R102 ;  /* 0x000000ffff0c2224 */ /* 0x001fe400078e0066 */
[----:B------:R-:W-:Y:S01]  /*171a0*/  @P2 IMAD.MOV.U32 R13, RZ, RZ, R103 ;  /* 0x000000ffff0d2224 */ /* 0x000fe200078e0067 */
[----:B------:R-:W-:Y:S01]  /*171b0*/  PRMT R75, RZ, 0x7610, R75 ;  /* 0x00007610ff4b7816 */ /* 0x000fe2000000004b */
[----:B------:R-:W4:Y:S04]  /*171c0*/  LDL.LU R154, [R1+0x288] ;  /* 0x00028800019a7983 */ /* 0x000f280000300800 */
[----:B------:R0:W4:Y:S01]  /*171d0*/  @P2 LDG.E.U16 R69, desc[UR24][R12.64] ;  /* 0x000000180c452981 */ /* 0x000122000c1e1500 */
[----:B------:R-:W-:-:S03]  /*171e0*/  PRMT R74, RZ, 0x7610, R74 ;  /* 0x00007610ff4a7816 */ /* 0x000fc6000000004a */
[----:B------:R-:W4:Y:S04]  /*171f0*/  LDL.LU R155, [R1+0x28c] ;  /* 0x00028c00019b7983 */ /* 0x000f280000300800 */
[----:B------:R-:W4:Y:S01]  /*17200*/  LDL.LU R146, [R1+0x290] ;  /* 0x0002900001927983 */ /* 0x000f220000300800 */
[----:B0-----:R-:W-:Y:S02]  /*17210*/  @P2 IMAD.MOV.U32 R12, RZ, RZ, R97 ;  /* 0x000000ffff0c2224 */ /* 0x001fe400078e0061 */
[----:B------:R-:W-:Y:S01]  /*17220*/  @P2 IMAD.MOV.U32 R13, RZ, RZ, R101 ;  /* 0x000000ffff0d2224 */ /* 0x000fe200078e0065 */
[----:B------:R-:W4:Y:S04]  /*17230*/  LDL.LU R147, [R1+0x294] ;  /* 0x0002940001937983 */ /* 0x000f280000300800 */
[----:B------:R0:W4:Y:S04]  /*17240*/  @P2 LDG.E.U16 R68, desc[UR24][R12.64] ;  /* 0x000000180c442981 */ /* 0x000128000c1e1500 */
[----:B------:R-:W4:Y:S04]  /*17250*/  LDL.LU R160, [R1+0x298] ;  /* 0x0002980001a07983 */ /* 0x000f280000300800 */
[----:B------:R-:W4:Y:S01]  /*17260*/  LDL.LU R161, [R1+0x29c] ;  /* 0x00029c0001a17983 */ /* 0x000f220000300800 */
[----:B0-----:R-:W-:-:S02]  /*17270*/  @P2 IMAD.MOV.U32 R12, RZ, RZ, R94 ;  /* 0x000000ffff0c2224 */ /* 0x001fc400078e005e */
[----:B------:R-:W-:Y:S01]  /*17280*/  @P2 IMAD.MOV.U32 R13, RZ, RZ, R95 ;  /* 0x000000ffff0d2224 */ /* 0x000fe200078e005f */
        /* <DEDUP_REMOVED lines=37> */
[----:B------:R-:W-:-:S05]  /*174e0*/  @P2 IMAD.MOV.U32 R13, RZ, RZ, R15 ;  /* 0x000000ffff0d2224 */ /* 0x000fca00078e000f */
[----:B------:R2:W4:Y:S02]  /*174f0*/  @P2 LDG.E.U16 R72, desc[UR24][R12.64] ;  /* 0x000000180c482981 */ /* 0x000524000c1e1500 */
[----:B--2---:R-:W-:Y:S02]  /*17500*/  @P0 IMAD.MOV.U32 R13, RZ, RZ, R6 ;  /* 0x000000ffff0d0224 */ /* 0x004fe400078e0006 */
[----:B------:R-:W2:Y:S01]  /*17510*/  LDL.LU R6, [R1+0x2ec] ;  /* 0x0002ec0001067983 */ /* 0x000ea20000300800 */
[----:B---3--:R-:W-:-:S03]  /*17520*/  @P0 IMAD.MOV.U32 R12, RZ, RZ, R7 ;  /* 0x000000ffff0c0224 */ /* 0x008fc600078e0007 */
[----:B------:R-:W3:Y:S01]  /*17530*/  LDL.LU R7, [R1+0x2f0] ;  /* 0x0002f00001077983 */ /* 0x000ee20000300800 */
[----:B------:R-:W-:Y:S02]  /*17540*/  @!P6 IMAD.MOV R117, RZ, RZ, -R117 ;  /* 0x000000ffff75e224 */ /* 0x000fe400078e0a75 */
[----:B------:R-:W-:-:S03]  /*17550*/  @!P5 IMAD.MOV R115, RZ, RZ, -R115 ;  /* 0x000000ffff73d224 */ /* 0x000fc600078e0a73 */
[----:B------:R-:W-:Y:S01]  /*17560*/  STL [R1+0xb88], R117 ;  /* 0x000b887501007387 */ /* 0x000fe20000100800 */
[----:B----4-:R-:W-:-:S03]  /*17570*/  SEL R110, R11, R120, !P3 ;  /* 0x000000780b6e7207 */ /* 0x010fc60005800000 */
[----:B------:R-:W-:Y:S01]  /*17580*/  STL [R1+0xb8c], R115 ;  /* 0x000b8c7301007387 */ /* 0x000fe20000100800 */
[----:B------:R-:W-:-:S03]  /*17590*/  SEL R109, R11, R162, !P3 ;  /* 0x000000a20b6d7207 */ /* 0x000fc60005800000 */
[----:B------:R-:W4:Y:S01]  /*175a0*/  LDL.LU R113, [R1+0x2f4] ;  /* 0x0002f40001717983 */ /* 0x000f220000300800 */
[----:B------:R-:W-:-:S03]  /*175b0*/  SEL R107, R11, R163, !P3 ;  /* 0x000000a30b6b7207 */ /* 0x000fc60005800000 */
[----:B------:R-:W4:Y:S01]  /*175c0*/  LDL.LU R112, [R1+0x2f8] ;  /* 0x0002f80001707983 */ /* 0x000f220000300800 */
[----:B------:R-:W-:-:S03]  /*175d0*/  SEL R106, R11, R154, !P3 ;  /* 0x0000009a0b6a7207 */ /* 0x000fc60005800000 */
[----:B------:R-:W4:Y:S04]  /*175e0*/  LDL.LU R120, [R1+0x2fc] ;  /* 0x0002fc0001787983 */ /* 0x000f280000300800 */
[----:B------:R-:W4:Y:S01]  /*175f0*/  LDL.LU R162, [R1+0x300] ;  /* 0x0003000001a27983 */ /* 0x000f220000300800 */
        /* <DEDUP_REMOVED lines=20> */
[----:B------:R-:W-:Y:S02]  /*17740*/  PRMT R16, RZ, 0x7610, R16 ;  /* 0x00007610ff107816 */ /* 0x000fe40000000010 */
[C---:B------:R-:W-:Y:S01]  /*17750*/  SEL R93, R11.reuse, R158, !P3 ;  /* 0x0000009e0b5d7207 */ /* 0x040fe20005800000 */
[----:B------:R-:W-:Y:S01]  /*17760*/  VIADD R3, R0, 0xd7 ;  /* 0x000000d700037836 */ /* 0x000fe20000000000 */
[----:B------:R-:W4:Y:S01]  /*17770*/  LDL.LU R158, [R1+0x330] ;  /* 0x00033000019e7983 */ /* 0x000f220000300800 */
[----:B------:R-:W-:-:S03]  /*17780*/  SEL R91, R11, R159, !P3 ;  /* 0x0000009f0b5b7207 */ /* 0x000fc60005800000 */
[----:B------:R-:W4:Y:S01]  /*17790*/  LDL.LU R159, [R1+0x334] ;  /* 0x00033400019f7983 */ /* 0x000f220000300800 */
[----:B------:R-:W-:-:S03]  /*177a0*/  SEL R90, R11, R150, !P3 ;  /* 0x000000960b5a7207 */ /* 0x000fc60005800000 */
[----:B------:R0:W4:Y:S04]  /*177b0*/  @P0 LDG.E.U16 R16, desc[UR24][R12.64] ;  /* 0x000000180c100981 */ /* 0x000128000c1e1500 */
        /* <DEDUP_REMOVED lines=13> */
[----:B------:R-:W-:Y:S02]  /*17890*/  ISETP.GE.AND P0, PT, R3, RZ, PT ;  /* 0x000000ff0300720c */ /* 0x000fe40003f06270 */
[C---:B------:R-:W-:Y:S02]  /*178a0*/  SEL R81, R11.reuse, R157, !P3 ;  /* 0x0000009d0b517207 */ /* 0x040fe40005800000 */
[----:B------:R-:W4:Y:S01]  /*178b0*/  LDL.LU R157, [R1+0x358] ;  /* 0x00035800019d7983 */ /* 0x000f220000300800 */
[----:B------:R-:W-:-:S03]  /*178c0*/  SEL R15, R11, R148, !P3 ;  /* 0x000000940b0f7207 */ /* 0x000fc60005800000 */
[----:B------:R-:W4:Y:S01]  /*178d0*/  LDL.LU R148, [R1+0x35c] ;  /* 0x00035c0001947983 */ /* 0x000f220000300800 */
[----:B------:R-:W-:Y:S02]  /*178e0*/  IABS R2, R3 ;  /* 0x0000000300027213 */ /* 0x000fe40000000000 */
[C---:B------:R-:W-:Y:S02]  /*178f0*/  SEL R14, R11.reuse, R149, !P3 ;  /* 0x000000950b0e7207 */ /* 0x040fe40005800000 */
[----:B------:R-:W4:Y:S01]  /*17900*/  LDL.LU R149, [R1+0x364] ;  /* 0x0003640001957983 */ /* 0x000f220000300800 */
[----:B0-----:R-:W-:-:S03]  /*17910*/  SEL R13, R11, R140, !P3 ;  /* 0x0000008c0b0d7207 */ /* 0x001fc60005800000 */
[----:B------:R-:W4:Y:S01]  /*17920*/  LDL.LU R140, [R1+0x368] ;  /* 0x00036800018c7983 */ /* 0x000f220000300800 */
[----:B------:R-:W-:-:S03]  /*17930*/  SEL R12, R11, R141, !P3 ;  /* 0x0000008d0b0c7207 */ /* 0x000fc60005800000 */
[----:B------:R-:W4:Y:S01]  /*17940*/  LDL.LU R141, [R1+0x36c] ;  /* 0x00036c00018d7983 */ /* 0x000f220000300800 */
[C---:B--2---:R-:W-:Y:S02]  /*17950*/  SEL R4, R11.reuse, R6, !P3 ;  /* 0x000000060b047207 */ /* 0x044fe40005800000 */
[----:B---3--:R-:W-:Y:S02]  /*17960*/  SEL R3, R11, R7, !P3 ;  /* 0x000000070b037207 */ /* 0x008fe40005800000 */
[----:B------:R-:W2:Y:S04]  /*17970*/  LDL.LU R7, [R1+0x374] ;  /* 0x0003740001077983 */ /* 0x000ea80000300800 */
[----:B------:R-:W3:Y:S01]  /*17980*/  LDL.LU R6, [R1+0x378] ;  /* 0x0003780001067983 */ /* 0x000ee20000300800 */
[----:B------:R-:W-:-:S02]  /*17990*/  IMAD R110, R110, UR9, RZ ;  /* 0x000000096e6e7c24 */ /* 0x000fc4000f8e02ff */
[----:B------:R-:W-:Y:S02]  /*179a0*/  IMAD R109, R109, UR9, RZ ;  /* 0x000000096d6d7c24 */ /* 0x000fe4000f8e02ff */
[----:B------:R-:W-:Y:S01]  /*179b0*/  IMAD R119, R3, UR9, RZ ;  /* 0x0000000903777c24 */ /* 0x000fe2000f8e02ff */
[-C--:B------:R-:W-:Y:S01]  /*179c0*/  LEA R3, P5, R110, R8.reuse, 0x1 ;  /* 0x000000086e037211 */ /* 0x080fe200078a08ff */
[----:B------:R-:W-:Y:S01]  /*179d0*/  IMAD R121, R4, UR9, RZ ;  /* 0x0000000904797c24 */ /* 0x000fe2000f8e02ff */
[----:B------:R-:W-:Y:S01]  /*179e0*/  STL [R1+0xb90], R11 ;  /* 0x000b900b01007387 */ /* 0x000fe20000100800 */
[----:B------:R-:W-:Y:S01]  /*179f0*/  LEA R4, P6, R109, R8, 0x1 ;  /* 0x000000086d047211 */ /* 0x000fe200078c08ff */
[----:B------:R-:W-:Y:S02]  /*17a00*/  IMAD R107, R107, UR9, RZ ;  /* 0x000000096b6b7c24 */ /* 0x000fe4000f8e02ff */
[----:B------:R0:W-:Y:S01]  /*17a10*/  STL [R1+0x1c4], R3 ;  /* 0x0001c40301007387 */ /* 0x0001e20000100800 */
[----:B------:R-:W-:-:S03]  /*17a20*/  IMAD R106, R106, UR9, RZ ;  /* 0x000000096a6a7c24 */ /* 0x000fc6000f8e02ff */
[----:B------:R-:W-:Y:S01]  /*17a30*/  STL [R1+0xbc4], R110 ;  /* 0x000bc46e01007387 */ /* 0x000fe20000100800 */
[----:B0-----:R-:W-:-:S03]  /*17a40*/  LEA.HI.X.SX32 R3, R110, R5, 0x1, P5 ;  /* 0x000000056e037211 */ /* 0x001fc600028f0eff */
[----:B------:R0:W-:Y:S04]  /*17a50*/  STL [R1+0x1cc], R4 ;  /* 0x0001cc0401007387 */ /* 0x0001e80000100800 */
[----:B------:R1:W-:Y:S01]  /*17a60*/  STL [R1+0x1c0], R3 ;  /* 0x0001c00301007387 */ /* 0x0003e20000100800 */
[----:B0-----:R-:W-:Y:S02]  /*17a70*/  LEA R4, P5, R107, R8, 0x1 ;  /* 0x000000086b047211 */ /* 0x001fe400078a08ff */
[----:B-1----:R-:W-:-:S03]  /*17a80*/  LEA.HI.X.SX32 R3, R109, R5, 0x1, P6 ;  /* 0x000000056d037211 */ /* 0x002fc600030f0eff */
[----:B------:R0:W-:Y:S01]  /*17a90*/  STL [R1+0x1d4], R4 ;  /* 0x0001d40401007387 */ /* 0x0001e20000100800 */
[----:B------:R-:W-:-:S03]  /*17aa0*/  IMAD R105, R105, UR9, RZ ;  /* 0x0000000969697c24 */ /* 0x000fc6000f8e02ff */
[----:B------:R-:W-:Y:S04]  /*17ab0*/  STL [R1+0xbc0], R109 ;  /* 0x000bc06d01007387 */ /* 0x000fe80000100800 */
[----:B------:R1:W-:Y:S01]  /*17ac0*/  STL [R1+0x1c8], R3 ;  /* 0x0001c80301007387 */ /* 0x0003e20000100800 */
[----:B0-----:R-:W-:-:S03]  /*17ad0*/  LEA R4, P6, R106, R8, 0x1 ;  /* 0x000000086a047211 */ /* 0x001fc600078c08ff */
[----:B------:R-:W-:Y:S01]  /*17ae0*/  STL [R1+0xbbc], R107 ;  /* 0x000bbc6b01007387 */ /* 0x000fe20000100800 */
[----:B------:R-:W-:Y:S01]  /*17af0*/  IMAD R103, R103, UR9, RZ ;  /* 0x0000000967677c24 */ /* 0x000fe2000f8e02ff */
[-C--:B-1----:R-:W-:Y:S02]  /*17b00*/  LEA.HI.X.SX32 R3, R107, R5.reuse, 0x1, P5 ;  /* 0x000000056b037211 */ /* 0x082fe400028f0eff */
        /* <DEDUP_REMOVED lines=22> */
[----:B-1----:R-:W-:-:S03]  /*17c70*/  LEA.HI.X.SX32 R3, R102, R5, 0x1, P5 ;  /* 0x0000000566037211 */ /* 0x002fc600028f0eff */
[----:B------:R0:W-:Y:S01]  /*17c80*/  STL [R1+0x260], R4 ;  /* 0x0002600401007387 */ /* 0x0001e20000100800 */
[----:B------:R-:W-:-:S03]  /*17c90*/  IMAD R98, R98, UR9, RZ ;  /* 0x0000000962627c24 */ /* 0x000fc6000f8e02ff */
[----:B------:R1:W-:Y:S01]  /*17ca0*/  STL [R1+0x254], R3 ;  /* 0x0002540301007387 */ /* 0x0003e20000100800 */
[----:B0-----:R-:W-:Y:S02]  /*17cb0*/  LEA R4, P5, R99, R8, 0x1 ;  /* 0x0000000863047211 */ /* 0x001fe400078a08ff */
[----:B-1----:R-:W-:-:S03]  /*17cc0*/  LEA.HI.X.SX32 R3, R101, R5, 0x1, P6 ;  /* 0x0000000565037211 */ /* 0x002fc600030f0eff */
[----:B------:R-:W-:Y:S01]  /*17cd0*/  STL [R1+0x268], R4 ;  /* 0x0002680401007387 */ /* 0x000fe20000100800 */
[----:B----4-:R-:W-:Y:S01]  /*17ce0*/  SEL R113, R11, R113, !P3 ;  /* 0x000000710b717207 */ /* 0x010fe20005800000 */
[----:B------:R-:W-:Y:S01]  /*17cf0*/  IMAD R97, R97, UR9, RZ ;  /* 0x0000000961617c24 */ /* 0x000fe2000f8e02ff */
[C---:B------:R-:W-:Y:S01]  /*17d00*/  SEL R112, R11.reuse, R112, !P3 ;  /* 0x000000700b707207 */ /* 0x040fe20005800000 */
[----:B------:R-:W-:Y:S01]  /*17d10*/  STL [R1+0xba8], R101 ;  /* 0x000ba86501007387 */ /* 0x000fe20000100800 */
[C---:B------:R-:W-:Y:S02]  /*17d20*/  SEL R120, R11.reuse, R120, !P3 ;  /* 0x000000780b787207 */ /* 0x040fe40005800000 */
[C---:B------:R-:W-:Y:S01]  /*17d30*/  SEL R126, R11.reuse, R162, !P3 ;  /* 0x000000a20b7e7207 */ /* 0x040fe20005800000 */
[----:B------:R0:W-:Y:S01]  /*17d40*/  STL [R1+0x25c], R3 ;  /* 0x00025c0301007387 */ /* 0x0001e20000100800 */
        /* <DEDUP_REMOVED lines=24> */
[----:B------:R-:W-:Y:S02]  /*17ed0*/  SEL R88, R11, R141, !P3 ;  /* 0x0000008d0b587207 */ /* 0x000fe40005800000 */
[----:B0-----:R-:W-:-:S02]  /*17ee0*/  LEA.HI.X.SX32 R3, R99, R5, 0x1, P5 ;  /* 0x0000000563037211 */ /* 0x001fc400028f0eff */
[----:B------:R-:W-:Y:S01]  /*17ef0*/  LEA R4, P5, R97, R8, 0x1 ;  /* 0x0000000861047211 */ /* 0x000fe200078a08ff */
[----:B------:R-:W-:Y:S02]  /*17f00*/  IMAD R95, R95, UR9, RZ ;  /* 0x000000095f5f7c24 */ /* 0x000fe4000f8e02ff */
[----:B------:R-:W-:Y:S02]  /*17f10*/  IMAD R94, R94, UR9, RZ ;  /* 0x000000095e5e7c24 */ /* 0x000fe4000f8e02ff */
[----:B------:R-:W-:Y:S02]  /*17f20*/  IMAD R93, R93, UR9, RZ ;  /* 0x000000095d5d7c24 */ /* 0x000fe4000f8e02ff */
[----:B------:R-:W-:Y:S02]  /*17f30*/  IMAD R91, R91, UR9, RZ ;  /* 0x000000095b5b7c24 */ /* 0x000fe4000f8e02ff */
[----:B------:R-:W-:Y:S02]  /*17f40*/  IMAD R90, R90, UR9, RZ ;  /* 0x000000095a5a7c24 */ /* 0x000fe4000f8e02ff */
[----:B------:R-:W-:-:S02]  /*17f50*/  IMAD R89, R89, UR9, RZ ;  /* 0x0000000959597c24 */ /* 0x000fc4000f8e02ff */
[----:B------:R-:W-:Y:S02]  /*17f60*/  IMAD R87, R87, UR9, RZ ;  /* 0x0000000957577c24 */ /* 0x000fe4000f8e02ff */
[----:B------:R-:W-:Y:S02]  /*17f70*/  IMAD R86, R86, UR9, RZ ;  /* 0x0000000956567c24 */ /* 0x000fe4000f8e02ff */
[----:B------:R-:W-:Y:S02]  /*17f80*/  IMAD R85, R85, UR9, RZ ;  /* 0x0000000955557c24 */ /* 0x000fe4000f8e02ff */
[----:B------:R-:W-:Y:S02]  /*17f90*/  IMAD R83, R83, UR9, RZ ;  /* 0x0000000953537c24 */ /* 0x000fe4000f8e02ff */
[----:B------:R-:W-:Y:S02]  /*17fa0*/  IMAD R82, R82, UR9, RZ ;  /* 0x0000000952527c24 */ /* 0x000fe4000f8e02ff */
[----:B------:R-:W-:-:S02]  /*17fb0*/  IMAD R81, R81, UR9, RZ ;  /* 0x0000000951517c24 */ /* 0x000fc4000f8e02ff */
[----:B------:R-:W-:Y:S02]  /*17fc0*/  IMAD R123, R12, UR9, RZ ;  /* 0x000000090c7b7c24 */ /* 0x000fe4000f8e02ff */
[----:B------:R-:W-:Y:S01]  /*17fd0*/  IMAD R15, R15, UR9, RZ ;  /* 0x000000090f0f7c24 */ /* 0x000fe2000f8e02ff */
[C---:B--2---:R-:W-:Y:S02]  /*17fe0*/  SEL R7, R11.reuse, R7, !P3 ;  /* 0x000000070b077207 */ /* 0x044fe40005800000 */
[----:B---3--:R-:W-:Y:S02]  /*17ff0*/  SEL R6, R11, R6, !P3 ;  /* 0x000000060b067207 */ /* 0x008fe40005800000 */
[----:B------:R-:W-:-:S05]  /*18000*/  LEA R11, P6, R98, R8, 0x1 ;  /* 0x00000008620b7211 */ /* 0x000fca00078c08ff */
[----:B------:R-:W-:Y:S04]  /*18010*/  STL [R1+0x270], R11 ;  /* 0x0002700b01007387 */ /* 0x000fe80000100800 */
[----:B------:R0:W-:Y:S04]  /*18020*/  STL [R1+0x264], R3 ;  /* 0x0002640301007387 */ /* 0x0001e80000100800 */
[----:B------:R-:W-:Y:S01]  /*18030*/  STL [R1+0x278], R4 ;  /* 0x0002780401007387 */ /* 0x000fe20000100800 */
[----:B0-----:R-:W-:-:S03]  /*18040*/  LEA.HI.X.SX32 R3, R98, R5, 0x1, P6 ;  /* 0x0000000562037211 */ /* 0x001fc600030f0eff */
[----:B------:R-:W-:Y:S01]  /*18050*/  STL [R1+0xba4], R98 ;  /* 0x000ba46201007387 */ /* 0x000fe20000100800 */
[----:B------:R-:W-:-:S03]  /*18060*/  LEA R11, P6, R95, R8, 0x1 ;  /* 0x000000085f0b7211 */ /* 0x000fc600078c08ff */
[----:B------:R0:W-:Y:S04]  /*18070*/  STL [R1+0x26c], R3 ;  /* 0x00026c0301007387 */ /* 0x0001e80000100800 */
[----:B------:R-:W-:Y:S01]  /*18080*/  STL [R1+0x280], R11 ;  /* 0x0002800b01007387 */ /* 0x000fe20000100800 */
[----:B0-----:R-:W-:Y:S02]  /*18090*/  LEA.HI.X.SX32 R3, R97, R5, 0x1, P5 ;  /* 0x0000000561037211 */ /* 0x001fe400028f0eff */
[----:B------:R-:W-:-:S03]  /*180a0*/  LEA R4, P5, R94, R8, 0x1 ;  /* 0x000000085e047211 */ /* 0x000fc600078a08ff */
        /* <DEDUP_REMOVED lines=10> */
[----:B------:R1:W-:Y:S01]  /*18150*/  STL [R1+0x298], R4 ;  /* 0x0002980401007387 */ /* 0x0003e20000100800 */
[-C--:B0-----:R-:W-:Y:S02]  /*18160*/  LEA.HI.X.SX32 R3, R93, R5.reuse, 0x1, P6 ;  /* 0x000000055d037211 */ /* 0x081fe400030f0eff */
[-C--:B------:R-:W-:Y:S02]  /*18170*/  LEA R11, P6, R90, R8.reuse, 0x1 ;  /* 0x000000085a0b7211 */ /* 0x080fe400078c08ff */
[----:B-1----:R-:W-:Y:S01]  /*18180*/  LEA.HI.X.SX32 R4, R91, R5, 0x1, P5 ;  /* 0x000000055b047211 */ /* 0x002fe200028f0eff */
[----:B------:R0:W-:Y:S04]  /*18190*/  STL [R1+0x28c], R3 ;  /* 0x00028c0301007387 */ /* 0x0001e80000100800 */
[----:B------:R-:W-:Y:S04]  /*181a0*/  STL [R1+0x2a0], R11 ;  /* 0x0002a00b01007387 */ /* 0x000fe80000100800 */
[----:B------:R1:W-:Y:S01]  /*181b0*/  STL [R1+0x294], R4 ;  /* 0x0002940401007387 */ /* 0x0003e20000100800 */
[----:B0-----:R-:W-:-:S02]  /*181c0*/  LEA R3, P5, R89, R8, 0x1 ;  /* 0x0000000859037211 */ /* 0x001fc400078a08ff */
[----:B-1----:R-:W-:-:S03]  /*181d0*/  LEA.HI.X.SX32 R4, R90, R5, 0x1, P6 ;  /* 0x000000055a047211 */ /* 0x002fc600030f0eff */
[----:B------:R0:W-:Y:S01]  /*181e0*/  STL [R1+0x2a8], R3 ;  /* 0x0002a80301007387 */ /* 0x0001e20000100800 */
[----:B------:R-:W-:-:S03]  /*181f0*/  LEA R11, P6, R87, R8, 0x1 ;  /* 0x00000008570b7211 */ /* 0x000fc600078c08ff */
[----:B------:R1:W-:Y:S01]  /*18200*/  STL [R1+0x29c], R4 ;  /* 0x00029c0401007387 */ /* 0x0003e20000100800 */
[----:B0-----:R-:W-:-:S03]  /*18210*/  LEA.HI.X.SX32 R3, R89, R5, 0x1, P5 ;  /* 0x0000000559037211 */ /* 0x001fc600028f0eff */
[----:B------:R0:W-:Y:S01]  /*18220*/  STL [R1+0x2b0], R11 ;  /* 0x0002b00b01007387 */ /* 0x0001e20000100800 */
[----:B-1----:R-:W-:-:S03]  /*18230*/  LEA R4, P5, R86, R8, 0x1 ;  /* 0x0000000856047211 */ /* 0x002fc600078a08ff */
[----:B------:R1:W-:Y:S04]  /*18240*/  STL [R1+0x2a4], R3 ;  /* 0x0002a40301007387 */ /* 0x0003e80000100800 */
[----:B------:R2:W-:Y:S01]  /*18250*/  STL [R1+0x2bc], R4 ;  /* 0x0002bc0401007387 */ /* 0x0005e20000100800 */
[-C--:B0-----:R-:W-:Y:S02]  /*18260*/  LEA.HI.X.SX32 R11, R86, R5.reuse, 0x1, P5 ;  /* 0x00000005560b7211 */ /* 0x081fe400028f0eff */
[----:B-1----:R-:W-:Y:S02]  /*18270*/  LEA.HI.X.SX32 R3, R87, R5, 0x1, P6 ;  /* 0x0000000557037211 */ /* 0x002fe400030f0eff */
[----:B--2---:R-:W-:-:S03]  /*18280*/  LEA R4, P6, R85, R8, 0x1 ;  /* 0x0000000855047211 */ /* 0x004fc600078c08ff */
[----:B------:R0:W-:Y:S04]  /*18290*/  STL [R1+0x2ac], R3 ;  /* 0x0002ac0301007387 */ /* 0x0001e80000100800 */
[----:B------:R-:W-:Y:S04]  /*182a0*/  STL [R1+0x2c4], R4 ;  /* 0x0002c40401007387 */ /* 0x000fe80000100800 */
[----:B------:R1:W-:Y:S01]  /*182b0*/  STL [R1+0x2b8], R11 ;  /* 0x0002b80b01007387 */ /* 0x0003e20000100800 */
[----:B0-----:R-:W-:-:S05]  /*182c0*/  LEA R3, P5, R83, R8, 0x1 ;  /* 0x0000000853037211 */ /* 0x001fca00078a08ff */
[----:B------:R0:W-:Y:S01]  /*182d0*/  STL [R1+0x2cc], R3 ;  /* 0x0002cc0301007387 */ /* 0x0001e20000100800 */
[----:B-1----:R-:W-:Y:S01]  /*182e0*/  LEA.HI.X.SX32 R11, R85, R5, 0x1, P6 ;  /* 0x00000005550b7211 */ /* 0x002fe200030f0eff */
[----:B------:R-:W-:-:S04]  /*182f0*/  IMAD R14, R14, UR9, RZ ;  /* 0x000000090e0e7c24 */ /* 0x000fc8000f8e02ff */
[----:B------:R1:W-:Y:S01]  /*18300*/  STL [R1+0x2c0], R11 ;  /* 0x0002c00b01007387 */ /* 0x0003e20000100800 */
[----:B0-----:R-:W-:Y:S02]  /*18310*/  LEA.HI.X.SX32 R3, R83, R5, 0x1, P5 ;  /* 0x0000000553037211 */ /* 0x001fe400028f0eff */
[-C--:B------:R-:W-:Y:S01]  /*18320*/  LEA R12, P5, R82, R8.reuse, 0x1 ;  /* 0x00000008520c7211 */ /* 0x080fe200078a08ff */
[----:B------:R-:W-:Y:S02]  /*18330*/  IMAD R124, R13, UR9, RZ ;  /* 0x000000090d7c7c24 */ /* 0x000fe4000f8e02ff */
[----:B------:R-:W-:Y:S01]  /*18340*/  STL [R1+0x2c8], R3 ;  /* 0x0002c80301007387 */ /* 0x000fe20000100800 */
[----:B-1----:R-:W-:-:S03]  /*18350*/  LEA R11, P6, R81, R8, 0x1 ;  /* 0x00000008510b7211 */ /* 0x002fc600078c08ff */
[----:B------:R0:W-:Y:S01]  /*18360*/  STL [R1+0x2d4], R12 ;  /* 0x0002d40c01007387 */ /* 0x0001e20000100800 */
[----:B------:R-:W-:-:S03]  /*18370*/  LEA.HI.X.SX32 R13, R82, R5, 0x1, P5 ;  /* 0x00000005520d7211 */ /* 0x000fc600028f0eff */
[----:B------:R1:W-:Y:S01]  /*18380*/  STL [R1+0x2dc], R11 ;  /* 0x0002dc0b01007387 */ /* 0x0003e20000100800 */
[----:B0-----:R-:W-:-:S03]  /*18390*/  LEA.HI.X.SX32 R12, R81, R5, 0x1, P6 ;  /* 0x00000005510c7211 */ /* 0x001fc600030f0eff */
[----:B------:R0:W-:Y:S01]  /*183a0*/  STL [R1+0x2d0], R13 ;  /* 0x0002d00d01007387 */ /* 0x0001e20000100800 */
[-C--:B------:R-:W-:Y:S02]  /*183b0*/  LEA R110, P6, R14, R8.reuse, 0x1 ;  /* 0x000000080e6e7211 */ /* 0x080fe400078c08ff */
[CC--:B-1----:R-:W-:Y:S01]  /*183c0*/  LEA R11, P5, R15.reuse, R8.reuse, 0x1 ;  /* 0x000000080f0b7211 */ /* 0x0c2fe200078a08ff */
[----:B------:R-:W-:Y:S04]  /*183d0*/  STL [R1+0x2d8], R12 ;  /* 0x0002d80c01007387 */ /* 0x000fe80000100800 */
[----:B------:R1:W-:Y:S01]  /*183e0*/  STL [R1+0x2e4], R11 ;  /* 0x0002e40b01007387 */ /* 0x0003e20000100800 */
[-C--:B0-----:R-:W-:Y:S02]  /*183f0*/  LEA.HI.X.SX32 R13, R15, R5.reuse, 0x1, P5 ;  /* 0x000000050f0d7211 */ /* 0x081fe400028f0eff */
[----:B------:R-:W-:Y:S01]  /*18400*/  LEA R109, P5, R124, R8, 0x1 ;  /* 0x000000087c6d7211 */ /* 0x000fe200078a08ff */
[----:B------:R-:W-:Y:S01]  /*18410*/  STL [R1+0x2ec], R110 ;  /* 0x0002ec6e01007387 */ /* 0x000fe20000100800 */
[----:B-1----:R-:W-:-:S02]  /*18420*/  LEA.HI.X.SX32 R11, R14, R5, 0x1, P6 ;  /* 0x000000050e0b7211 */ /* 0x002fc400030f0eff */
[----:B------:R-:W-:Y:S01]  /*18430*/  LEA R107, P6, R123, R8, 0x1 ;  /* 0x000000087b6b7211 */ /* 0x000fe200078c08ff */
[----:B------:R-:W-:Y:S01]  /*18440*/  STL [R1+0x2e0], R13 ;  /* 0x0002e00d01007387 */ /* 0x000fe20000100800 */
[----:B------:R-:W-:-:S03]  /*18450*/  LEA.HI.X.SX32 R14, R124, R5, 0x1, P5 ;  /* 0x000000057c0e7211 */ /* 0x000fc600028f0eff */
[----:B------:R0:W-:Y:S04]  /*18460*/  STL [R1+0x2e8], R11 ;  /* 0x0002e80b01007387 */ /* 0x0001e80000100800 */
[----:B------:R-:W-:Y:S01]  /*18470*/  STL [R1+0x2f4], R109 ;  /* 0x0002f46d01007387 */ /* 0x000fe20000100800 */
[----:B0-----:R-:W-:-:S03]  /*18480*/  LEA.HI.X.SX32 R11, R123, R5, 0x1, P6 ;  /* 0x000000057b0b7211 */ /* 0x001fc600030f0eff */
[----:B------:R-:W-:Y:S01]  /*18490*/  STL [R1+0x2f0], R14 ;  /* 0x0002f00e01007387 */ /* 0x000fe20000100800 */
[----:B------:R-:W-:-:S03]  /*184a0*/  LEA R106, P5, R121, R8, 0x1 ;  /* 0x00000008796a7211 */ /* 0x000fc600078a08ff */
[----:B------:R-:W-:Y:S04]  /*184b0*/  STL [R1+0x2fc], R107 ;  /* 0x0002fc6b01007387 */ /* 0x000fe80000100800 */
[----:B------:R0:W-:Y:S01]  /*184c0*/  STL [R1+0x2f8], R11 ;  /* 0x0002f80b01007387 */ /* 0x0001e20000100800 */
[----:B------:R-:W-:Y:S01]  /*184d0*/  IMAD R113, R113, UR9, RZ ;  /* 0x0000000971717c24 */ /* 0x000fe2000f8e02ff */
[----:B------:R-:W-:Y:S01]  /*184e0*/  LEA.HI.X.SX32 R15, R121, R5, 0x1, P5 ;  /* 0x00000005790f7211 */ /* 0x000fe200028f0eff */
[----:B------:R-:W-:Y:S01]  /*184f0*/  IMAD R112, R112, UR9, RZ ;  /* 0x0000000970707c24 */ /* 0x000fe2000f8e02ff */
[-C--:B0-----:R-:W-:Y:S02]  /*18500*/  LEA R11, P6, R119, R8.reuse, 0x1 ;  /* 0x00000008770b7211 */ /* 0x081fe400078c08ff */
[----:B------:R-:W-:-:S03]  /*18510*/  LEA R105, P5, R113, R8, 0x1 ;  /* 0x0000000871697211 */ /* 0x000fc600078a08ff */
[----:B------:R0:W-:Y:S04]  /*18520*/  STL [R1+0x30c], R11 ;  /* 0x00030c0b01007387 */ /* 0x0001e80000100800 */
[----:B------:R-:W-:Y:S01]  /*18530*/  STL [R1+0x304], R106 ;  /* 0x0003046a01007387 */ /* 0x000fe20000100800 */
[----:B0-----:R-:W-:-:S03]  /*18540*/  LEA.HI.X.SX32 R11, R119, R5, 0x1, P6 ;  /* 0x00000005770b7211 */ /* 0x001fc600030f0eff */
[----:B------:R-:W-:Y:S01]  /*18550*/  STL [R1+0x300], R15 ;  /* 0x0003000f01007387 */ /* 0x000fe20000100800 */
[----:B------:R-:W-:Y:S01]  /*18560*/  LEA R81, P6, R112, R8, 0x1 ;  /* 0x0000000870517211 */ /* 0x000fe200078c08ff */
[----:B------:R-:W-:Y:S02]  /*18570*/  IMAD R120, R120, UR9, RZ ;  /* 0x0000000978787c24 */ /* 0x000fe4000f8e02ff */
[----:B------:R0:W-:Y:S01]  /*18580*/  STL [R1+0x308], R11 ;  /* 0x0003080b01007387 */ /* 0x0001e20000100800 */
[----:B------:R-:W-:-:S03]  /*18590*/  IMAD R126, R126, UR9, RZ ;  /* 0x000000097e7e7c24 */ /* 0x000fc6000f8e02ff */
[----:B------:R1:W-:Y:S01]  /*185a0*/  STL [R1+0x31c], R81 ;  /* 0x00031c5101007387 */ /* 0x0003e20000100800 */
[----:B0-----:R-:W-:-:S03]  /*185b0*/  LEA.HI.X.SX32 R11, R113, R5, 0x1, P5 ;  /* 0x00000005710b7211 */ /* 0x001fc600028f0eff */
[----:B------:R-:W-:Y:S01]  /*185c0*/  STL [R1+0x314], R105 ;  /* 0x0003146901007387 */ /* 0x000fe20000100800 */
[----:B-1----:R-:W-:-:S03]  /*185d0*/  LEA.HI.X.SX32 R81, R112, R5, 0x1, P6 ;  /* 0x0000000570517211 */ /* 0x002fc600030f0eff */
[----:B------:R0:W-:Y:S01]  /*185e0*/  STL [R1+0x310], R11 ;  /* 0x0003100b01007387 */ /* 0x0001e20000100800 */
[----:B------:R-:W-:-:S03]  /*185f0*/  LEA R103, P6, R126, R8, 0x1 ;  /* 0x000000087e677211 */ /* 0x000fc600078c08ff */
[----:B------:R-:W-:Y:S01]  /*18600*/  STL [R1+0x318], R81 ;  /* 0x0003185101007387 */ /* 0x000fe20000100800 */
[----:B0-----:R-:W-:Y:S01]  /*18610*/  LEA R11, P5, R120, R8, 0x1 ;  /* 0x00000008780b7211 */ /* 0x001fe200078a08ff */
[----:B------:R-:W-:-:S04]  /*18620*/  IMAD R136, R136, UR9, RZ ;  /* 0x0000000988887c24 */ /* 0x000fc8000f8e02ff */
[----:B------:R0:W-:Y:S01]  /*18630*/  STL [R1+0x324], R11 ;  /* 0x0003240b01007387 */ /* 0x0001e20000100800 */
[----:B------:R-:W-:Y:S01]  /*18640*/  IMAD R132, R132, UR9, RZ ;  /* 0x0000000984847c24 */ /* 0x000fe2000f8e02ff */
[-C--:B------:R-:W-:Y:S02]  /*18650*/  LEA.HI.X.SX32 R102, R126, R5.reuse, 0x1, P6 ;  /* 0x000000057e667211 */ /* 0x080fe400030f0eff */
[----:B------:R-:W-:Y:S01]  /*18660*/  STL [R1+0x32c], R103 ;  /* 0x00032c6701007387 */ /* 0x000fe20000100800 */
[----:B0-----:R-:W-:Y:S02]  /*18670*/  LEA.HI.X.SX32 R11, R120, R5, 0x1, P5 ;  /* 0x00000005780b7211 */ /* 0x001fe400028f0eff */
[----:B------:R-:W-:-:S03]  /*18680*/  LEA R101, P5, R132, R8, 0x1 ;  /* 0x0000000884657211 */ /* 0x000fc600078a08ff */
[----:B------:R0:W-:Y:S01]  /*18690*/  STL [R1+0x320], R11 ;  /* 0x0003200b01007387 */ /* 0x0001e20000100800 */
[----:B------:R-:W-:-:S03]  /*186a0*/  IMAD R99, R137, UR9, RZ ;  /* 0x0000000989637c24 */ /* 0x000fc6000f8e02ff */
[----:B------:R-:W-:Y:S01]  /*186b0*/  STL [R1+0x328], R102 ;  /* 0x0003286601007387 */ /* 0x000fe20000100800 */
[----:B0-----:R-:W-:Y:S01]  /*186c0*/  LEA R11, P6, R136, R8, 0x1 ;  /* 0x00000008880b7211 */ /* 0x001fe200078c08ff */
[----:B------:R-:W-:-:S04]  /*186d0*/  IMAD R97, R135, UR9, RZ ;  /* 0x0000000987617c24 */ /* 0x000fc8000f8e02ff */
[----:B------:R0:W-:Y:S01]  /*186e0*/  STL [R1+0x33c], R11 ;  /* 0x00033c0b01007387 */ /* 0x0001e20000100800 */
[----:B------:R-:W-:-:S03]  /*186f0*/  LEA.HI.X.SX32 R83, R136, R5, 0x1, P6 ;  /* 0x0000000588537211 */ /* 0x000fc600030f0eff */
[----:B------:R-:W-:Y:S01]  /*18700*/  STL [R1+0x334], R101 ;  /* 0x0003346501007387 */ /* 0x000fe20000100800 */
[----:B0-----:R-:W-:Y:S02]  /*18710*/  LEA.HI.X.SX32 R11, R132, R5, 0x1, P5 ;  /* 0x00000005840b7211 */ /* 0x001fe400028f0eff */
[----:B------:R-:W-:-:S03]  /*18720*/  LEA R98, P6, R97, R8, 0x1 ;  /* 0x0000000861627211 */ /* 0x000fc600078c08ff */
[----:B------:R0:W-:Y:S04]  /*18730*/  STL [R1+0x330], R11 ;  /* 0x0003300b01007387 */ /* 0x0001e80000100800 */
[----:B------:R1:W-:Y:S01]  /*18740*/  STL [R1+0x338], R83 ;  /* 0x0003385301007387 */ /* 0x0003e20000100800 */
[----:B0-----:R-:W-:Y:S01]  /*18750*/  LEA R11, P5, R99, R8, 0x1 ;  /* 0x00000008630b7211 */ /* 0x001fe200078a08ff */
[----:B------:R-:W-:-:S03]  /*18760*/  IMAD R94, R134, UR9, RZ ;  /* 0x00000009865e7c24 */ /* 0x000fc6000f8e02ff */
[----:B-1----:R-:W-:Y:S01]  /*18770*/  LEA.HI.X.SX32 R83, R99, R5, 0x1, P5 ;  /* 0x0000000563537211 */ /* 0x002fe200028f0eff */
[----:B------:R0:W-:Y:S01]  /*18780*/  STL [R1+0x344], R11 ;  /* 0x0003440b01007387 */ /* 0x0001e20000100800 */
[----:B------:R-:W-:-:S03]  /*18790*/  IMAD R91, R133, UR9, RZ ;  /* 0x00000009855b7c24 */ /* 0x000fc6000f8e02ff */
[----:B------:R-:W-:Y:S01]  /*187a0*/  STL [R1+0x34c], R98 ;  /* 0x00034c6201007387 */ /* 0x000fe20000100800 */
[----:B0-----:R-:W-:-:S03]  /*187b0*/  LEA.HI.X.SX32 R11, R97, R5, 0x1, P6 ;  /* 0x00000005610b7211 */ /* 0x001fc600030f0eff */
[----:B------:R-:W-:Y:S04]  /*187c0*/  STL [R1+0x340], R83 ;  /* 0x0003405301007387 */ /* 0x000fe80000100800 */
[----:B------:R-:W-:Y:S01]  /*187d0*/  STL [R1+0xba0], R97 ;  /* 0x000ba06101007387 */ /* 0x000fe20000100800 */
[----:B------:R-:W-:-:S03]  /*187e0*/  LEA R95, P6, R91, R8, 0x1 ;  /* 0x000000085b5f7211 */ /* 0x000fc600078c08ff */
[----:B------:R0:W-:Y:S01]  /*187f0*/  STL [R1+0x348], R11 ;  /* 0x0003480b01007387 */ /* 0x0001e20000100800 */
[----:B------:R-:W-:Y:S02]  /*18800*/  IMAD R89, R131, UR9, RZ ;  /* 0x0000000983597c24 */ /* 0x000fe4000f8e02ff */
[----:B------:R-:W-:Y:S01]  /*18810*/  IMAD R4, R130, UR9, RZ ;  /* 0x0000000982047c24 */ /* 0x000fe2000f8e02ff */
[----:B0-----:R-:W-:-:S04]  /*18820*/  LEA R11, P5, R94, R8, 0x1 ;  /* 0x000000085e0b7211 */ /* 0x001fc800078a08ff */
[----:B------:R-:W-:Y:S01]  /*18830*/  LEA.HI.X.SX32 R97, R94, R5, 0x1, P5 ;  /* 0x000000055e617211 */ /* 0x000fe200028f0eff */
[----:B------:R0:W-:Y:S01]  /*18840*/  STL [R1+0x354], R11 ;  /* 0x0003540b01007387 */ /* 0x0001e20000100800 */
[----:B------:R-:W-:-:S03]  /*18850*/  IMAD R86, R129, UR9, RZ ;  /* 0x0000000981567c24 */ /* 0x000fc6000f8e02ff */
[----:B------:R1:W-:Y:S01]  /*18860*/  STL [R1+0xb98], R94 ;  /* 0x000b985e01007387 */ /* 0x0003e20000100800 */
[----:B0-----:R-:W-:-:S03]  /*18870*/  LEA.HI.X.SX32 R11, R91, R5, 0x1, P6 ;  /* 0x000000055b0b7211 */ /* 0x001fc600030f0eff */
[----:B------:R-:W-:Y:S01]  /*18880*/  STL [R1+0x35c], R95 ;  /* 0x00035c5f01007387 */ /* 0x000fe20000100800 */
[-C--:B------:R-:W-:Y:S02]  /*18890*/  LEA R83, P6, R4, R8.reuse, 0x1 ;  /* 0x0000000804537211 */ /* 0x080fe400078c08ff */
[----:B-1----:R-:W-:Y:S01]  /*188a0*/  LEA R94, P5, R89, R8, 0x1 ;  /* 0x00000008595e7211 */ /* 0x002fe200078a08ff */
[----:B------:R-:W-:Y:S01]  /*188b0*/  STL [R1+0x350], R97 ;  /* 0x0003506101007387 */ /* 0x000fe20000100800 */
[----:B------:R-:W-:-:S03]  /*188c0*/  IMAD R3, R128, UR9, RZ ;  /* 0x0000000980037c24 */ /* 0x000fc6000f8e02ff */
[----:B------:R0:W-:Y:S04]  /*188d0*/  STL [R1+0x358], R11 ;  /* 0x0003580b01007387 */ /* 0x0001e80000100800 */
[----:B------:R1:W-:Y:S01]  /*188e0*/  STL [R1+0x36c], R83 ;  /* 0x00036c5301007387 */ /* 0x0003e20000100800 */
[----:B0-----:R-:W-:-:S03]  /*188f0*/  LEA.HI.X.SX32 R11, R89, R5, 0x1, P5 ;  /* 0x00000005590b7211 */ /* 0x001fc600028f0eff */
[----:B------:R-:W-:Y:S01]  /*18900*/  STL [R1+0x364], R94 ;  /* 0x0003645e01007387 */ /* 0x000fe20000100800 */
[----:B-1----:R-:W-:-:S03]  /*18910*/  LEA.HI.X.SX32 R83, R4, R5, 0x1, P6 ;  /* 0x0000000504537211 */ /* 0x002fc600030f0eff */
[----:B------:R-:W-:Y:S01]  /*18920*/  STL [R1+0xb94], R89 ;  /* 0x000b945901007387 */ /* 0x000fe20000100800 */
[----:B------:R-:W-:Y:S01]  /*18930*/  LEA R4, P5, R86, R8, 0x1 ;  /* 0x0000000856047211 */ /* 0x000fe200078a08ff */
[----:B------:R-:W-:Y:S02]  /*18940*/  IMAD R13, R125, UR9, RZ ;  /* 0x000000097d0d7c24 */ /* 0x000fe4000f8e02ff */
[----:B------:R0:W-:Y:S01]  /*18950*/  STL [R1+0x360], R11 ;  /* 0x0003600b01007387 */ /* 0x0001e20000100800 */
[----:B------:R-:W-:-:S03]  /*18960*/  IMAD R12, R127, UR9, RZ ;  /* 0x000000097f0c7c24 */ /* 0x000fc6000f8e02ff */
[----:B------:R-:W-:Y:S01]  /*18970*/  STL [R1+0x368], R83 ;  /* 0x0003685301007387 */ /* 0x000fe20000100800 */
[----:B------:R-:W-:-:S03]  /*18980*/  IMAD R90, R115, UR9, RZ ;  /* 0x00000009735a7c24 */ /* 0x000fc6000f8e02ff */
[----:B------:R1:W-:Y:S01]  /*18990*/  STL [R1+0x374], R4 ;  /* 0x0003740401007387 */ /* 0x0003e20000100800 */
[----:B0-----:R-:W-:Y:S01]  /*189a0*/  LEA R11, P6, R3, R8, 0x1 ;  /* 0x00000008030b7211 */ /* 0x001fe200078c08ff */
[----:B------:R-:W-:-:S03]  /*189b0*/  IMAD R15, R118, UR9, RZ ;  /* 0x00000009760f7c24 */ /* 0x000fc6000f8e02ff */
[-C--:B------:R-:W-:Y:S01]  /*189c0*/  LEA.HI.X.SX32 R3, R3, R5.reuse, 0x1, P6 ;  /* 0x0000000503037211 */ /* 0x080fe200030f0eff */
[----:B------:R-:W-:Y:S01]  /*189d0*/  IMAD R14, R122, UR9, RZ ;  /* 0x000000097a0e7c24 */ /* 0x000fe2000f8e02ff */
[-C--:B------:R-:W-:Y:S02]  /*189e0*/  LEA R115, P6, R13, R8.reuse, 0x1 ;  /* 0x000000080d737211 */ /* 0x080fe400078c08ff */
[----:B-1----:R-:W-:Y:S01]  /*189f0*/  LEA.HI.X.SX32 R4, R86, R5, 0x1, P5 ;  /* 0x0000000556047211 */ /* 0x002fe200028f0eff */
[----:B------:R0:W-:Y:S01]  /*18a00*/  STL [R1+0x37c], R11 ;  /* 0x00037c0b01007387 */ /* 0x0001e20000100800 */
[----:B------:R-:W-:Y:S01]  /*18a10*/  LEA R89, P5, R12, R8, 0x1 ;  /* 0x000000080c597211 */ /* 0x000fe200078a08ff */
[----:B------:R-:W-:Y:S02]  /*18a20*/  IMAD R82, R116, UR9, RZ ;  /* 0x0000000974527c24 */ /* 0x000fe4000f8e02ff */
[----:B------:R-:W-:Y:S01]  /*18a30*/  STL [R1+0x370], R4 ;  /* 0x0003700401007387 */ /* 0x000fe20000100800 */
[----:B------:R-:W-:-:S03]  /*18a40*/  IMAD R81, R117, UR9, RZ ;  /* 0x0000000975517c24 */ /* 0x000fc6000f8e02ff */
[----:B------:R1:W-:Y:S01]  /*18a50*/  STL [R1+0x378], R3 ;  /* 0x0003780301007387 */ /* 0x0003e20000100800 */
[-C--:B0-----:R-:W-:Y:S02]  /*18a60*/  LEA.HI.X.SX32 R11, R13, R5.reuse, 0x1, P6 ;  /* 0x000000050d0b7211 */ /* 0x081fe400030f0eff */
[CC--:B------:R-:W-:Y:S01]  /*18a70*/  LEA R155, P6, R15.reuse, R8.reuse, 0x1 ;  /* 0x000000080f9b7211 */ /* 0x0c0fe200078c08ff */
[----:B------:R-:W-:Y:S01]  /*18a80*/  IMAD R85, R114, UR9, RZ ;  /* 0x0000000972557c24 */ /* 0x000fe2000f8e02ff */
[-C--:B-1----:R-:W-:Y:S02]  /*18a90*/  LEA.HI.X.SX32 R3, R12, R5.reuse, 0x1, P5 ;  /* 0x000000050c037211 */ /* 0x082fe400028f0eff */
[C---:B------:R-:W-:Y:S02]  /*18aa0*/  LEA R163, P5, R14.reuse, R8, 0x1 ;  /* 0x000000080ea37211 */ /* 0x040fe400078a08ff */
[-C--:B------:R-:W-:Y:S02]  /*18ab0*/  LEA.HI.X.SX32 R162, R15, R5.reuse, 0x1, P6 ;  /* 0x000000050fa27211 */ /* 0x080fe400030f0eff */
[----:B------:R-:W-:-:S02]  /*18ac0*/  LEA.HI.X.SX32 R117, R14, R5, 0x1, P5 ;  /* 0x000000050e757211 */ /* 0x000fc400028f0eff */
[-C--:B------:R-:W-:Y:S02]  /*18ad0*/  LEA R161, P6, R82, R8.reuse, 0x1 ;  /* 0x0000000852a17211 */ /* 0x080fe400078c08ff */
[-C--:B------:R-:W-:Y:S01]  /*18ae0*/  LEA R147, P5, R81, R8.reuse, 0x1 ;  /* 0x0000000851937211 */ /* 0x080fe200078a08ff */
[----:B------:R-:W-:Y:S01]  /*18af0*/  IMAD R83, R108, UR9, RZ ;  /* 0x000000096c537c24 */ /* 0x000fe2000f8e02ff */
[-C--:B------:R-:W-:Y:S01]  /*18b00*/  LEA.HI.X.SX32 R146, R82, R5.reuse, 0x1, P6 ;  /* 0x0000000552927211 */ /* 0x080fe200030f0eff */
[----:B------:R-:W-:Y:S01]  /*18b10*/  IMAD R87, R111, UR9, RZ ;  /* 0x000000096f577c24 */ /* 0x000fe2000f8e02ff */
[-C--:B------:R-:W-:Y:S01]  /*18b20*/  LEA.HI.X.SX32 R154, R81, R5.reuse, 0x1, P5 ;  /* 0x00000005519a7211 */ /* 0x080fe200028f0eff */
[----:B------:R-:W-:Y:S01]  /*18b30*/  STL [R1+0x384], R89 ;  /* 0x0003845901007387 */ /* 0x000fe20000100800 */
[CC--:B------:R-:W-:Y:S02]  /*18b40*/  LEA R156, P6, R85.reuse, R8.reuse, 0x1 ;  /* 0x00000008559c7211 */ /* 0x0c0fe400078c08ff */
[----:B------:R-:W-:Y:S01]  /*18b50*/  LEA R153, P5, R90, R8, 0x1 ;  /* 0x000000085a997211 */ /* 0x000fe200078a08ff */
[----:B------:R0:W-:Y:S01]  /*18b60*/  STL [R1+0x380], R3 ;  /* 0x0003800301007387 */ /* 0x0001e20000100800 */
[----:B------:R-:W-:Y:S01]  /*18b70*/  LEA.HI.X.SX32 R152, R85, R5, 0x1, P6 ;  /* 0x0000000555987211 */ /* 0x000fe200030f0eff */
[----:B------:R-:W-:-:S02]  /*18b80*/  IMAD R4, R100, UR9, RZ ;  /* 0x0000000964047c24 */ /* 0x000fc4000f8e02ff */
[----:B------:R-:W-:Y:S01]  /*18b90*/  STL [R1+0x38c], R115 ;  /* 0x00038c7301007387 */ /* 0x000fe20000100800 */
[----:B------:R-:W-:Y:S01]  /*18ba0*/  LEA.HI.X.SX32 R160, R90, R5, 0x1, P5 ;  /* 0x000000055aa07211 */ /* 0x000fe200028f0eff */
[----:B------:R-:W-:Y:S01]  /*18bb0*/  IMAD R86, R104, UR9, RZ ;  /* 0x0000000968567c24 */ /* 0x000fe2000f8e02ff */
[-C--:B------:R-:W-:Y:S01]  /*18bc0*/  LEA R140, P6, R83, R8.reuse, 0x1 ;  /* 0x00000008538c7211 */ /* 0x080fe200078c08ff */
[----:B------:R-:W-:Y:S01]  /*18bd0*/  STL [R1+0x388], R11 ;  /* 0x0003880b01007387 */ /* 0x000fe20000100800 */
[----:B------:R-:W-:-:S03]  /*18be0*/  LEA R149, P5, R87, R8, 0x1 ;  /* 0x0000000857957211 */ /* 0x000fc600078a08ff */
[----:B------:R-:W-:Y:S01]  /*18bf0*/  STL [R1+0x394], R163 ;  /* 0x000394a301007387 */ /* 0x000fe20000100800 */
[----:B------:R-:W-:-:S03]  /*18c00*/  LEA.HI.X.SX32 R144, R83, R5, 0x1, P6 ;  /* 0x0000000553907211 */ /* 0x000fc600030f0eff */
[----:B------:R-:W-:Y:S01]  /*18c10*/  STL [R1+0x39c], R155 ;  /* 0x00039c9b01007387 */ /* 0x000fe20000100800 */
[----:B0-----:R-:W-:-:S03]  /*18c20*/  IMAD R3, R92, UR9, RZ ;  /* 0x000000095c037c24 */ /* 0x001fc6000f8e02ff */
[----:B------:R-:W-:Y:S01]  /*18c30*/  STL [R1+0x390], R117 ;  /* 0x0003907501007387 */ /* 0x000fe20000100800 */
[----:B------:R-:W-:-:S03]  /*18c40*/  LEA.HI.X.SX32 R145, R87, R5, 0x1, P5 ;  /* 0x0000000557917211 */ /* 0x000fc600028f0eff */
[----:B------:R-:W-:Y:S01]  /*18c50*/  STL [R1+0x398], R162 ;  /* 0x000398a201007387 */ /* 0x000fe20000100800 */
[-C--:B------:R-:W-:Y:S01]  /*18c60*/  LEA R151, P6, R4, R8.reuse, 0x1 ;  /* 0x0000000804977211 */ /* 0x080fe200078c08ff */
[----:B------:R-:W-:Y:S02]  /*18c70*/  IMAD R13, R96, UR9, RZ ;  /* 0x00000009600d7c24 */ /* 0x000fe4000f8e02ff */
[----:B------:R-:W-:Y:S01]  /*18c80*/  STL [R1+0x3a4], R147 ;  /* 0x0003a49301007387 */ /* 0x000fe20000100800 */
[----:B------:R-:W-:-:S03]  /*18c90*/  LEA R141, P5, R86, R8, 0x1 ;  /* 0x00000008568d7211 */ /* 0x000fc600078a08ff */
[----:B------:R-:W-:Y:S01]  /*18ca0*/  STL [R1+0x3ac], R161 ;  /* 0x0003aca101007387 */ /* 0x000fe20000100800 */
[----:B------:R-:W-:-:S03]  /*18cb0*/  LEA.HI.X.SX32 R158, R4, R5, 0x1, P6 ;  /* 0x00000005049e7211 */ /* 0x000fc600030f0eff */
[----:B------:R-:W-:Y:S01]  /*18cc0*/  STL [R1+0x3a0], R154 ;  /* 0x0003a09a01007387 */ /* 0x000fe20000100800 */
[----:B------:R-:W-:-:S03]  /*18cd0*/  IMAD R12, R7, UR9, RZ ;  /* 0x00000009070c7c24 */ /* 0x000fc6000f8e02ff */
        /* <DEDUP_REMOVED lines=14> */
[----:B------:R-:W-:-:S03]  /*18dc0*/  LEA R157, P6, R12, R8, 0x1 ;  /* 0x000000080c9d7211 */ /* 0x000fc600078c08ff */
        /* <DEDUP_REMOVED lines=8> */
[----:B------:R-:W-:Y:S04]  /*18e50*/  STL [R1+0x3d0], R159 ;  /* 0x0003d09f01007387 */ /* 0x000fe80000100800 */
[----:B------:R-:W-:Y:S04]  /*18e60*/  STL [R1+0x3d8], R158 ;  /* 0x0003d89e01007387 */ /* 0x000fe80000100800 */
[----:B------:R-:W-:Y:S01]  /*18e70*/  STL [R1+0x3e4], R7 ;  /* 0x0003e40701007387 */ /* 0x000fe20000100800 */
[----:B------:R-:W-:-:S03]  /*18e80*/  LEA.HI.X.SX32 R148, R15, R5, 0x1, P6 ;  /* 0x000000050f947211 */ /* 0x000fc600030f0eff */
        /* <DEDUP_REMOVED lines=10> */
[----:B------:R-:W3:Y:S04]  /*18f30*/  LDL.LU R137, [R1+0x594] ;  /* 0x0005940001897983 */ /* 0x000ee80000300800 */
[----:B------:R-:W4:Y:S04]  /*18f40*/  LDL.LU R138, [R1+0x590] ;  /* 0x00059000018a7983 */ /* 0x000f280000300800 */
        /* <DEDUP_REMOVED lines=13> */
[----:B------:R-:W-:Y:S01]  /*19020*/  IMAD.MOV.U32 R12, RZ, RZ, R2 ;  /* 0x000000ffff0c7224 */ /* 0x000fe200078e0002 */
[----:B------:R-:W0:Y:S01]  /*19030*/  S2R R81, SR_TID.X ;  /* 0x0000000000517919 */ /* 0x000e220000002100 */
[----:B------:R-:W1:Y:S01]  /*19040*/  S2R R2, SR_TID.X ;  /* 0x0000000000027919 */ /* 0x000e620000002100 */
[----:B------:R-:W-:-:S05]  /*19050*/  VIADD R4, R0, 0xdd ;  /* 0x000000dd00047836 */ /* 0x000fca0000000000 */
[----:B------:R-:W-:Y:S01]  /*19060*/  IABS R14, R4 ;  /* 0x00000004000e7213 */ /* 0x000fe20000000000 */
[----:B------:R-:W-:-:S04]  /*19070*/  VIADD R3, R0, 0xdc ;  /* 0x000000dc00037836 */ /* 0x000fc80000000000 */
[----:B------:R-:W-:Y:S01]  /*19080*/  IMAD.HI.U32 R15, R10, R14, RZ ;  /* 0x0000000e0a0f7227 */ /* 0x000fe200078e00ff */
[----:B------:R-:W-:Y:S02]  /*19090*/  ISETP.GE.AND P5, PT, R3, RZ, PT ;  /* 0x000000ff0300720c */ /* 0x000fe40003fa6270 */
[----:B------:R-:W-:Y:S01]  /*190a0*/  IABS R13, R3 ;  /* 0x00000003000d7213 */ /* 0x000fe20000000000 */
[----:B------:R-:W-:Y:S02]  /*190b0*/  IMAD.MOV R15, RZ, RZ, -R15 ;  /* 0x000000ffff0f7224 */ /* 0x000fe400078e0a0f */
[----:B------:R-:W-:Y:S02]  /*190c0*/  VIADD R91, R0, 0xde ;  /* 0x000000de005b7836 */ /* 0x000fe40000000000 */
[----:B------:R-:W-:Y:S01]  /*190d0*/  IMAD.HI.U32 R3, R10, R12, RZ ;  /* 0x0000000c0a037227 */ /* 0x000fe200078e00ff */
[----:B------:R-:W-:-:S03]  /*190e0*/  ISETP.GE.AND P6, PT, R4, RZ, PT ;  /* 0x000000ff0400720c */ /* 0x000fc60003fc6270 */
[----:B------:R-:W-:Y:S01]  /*190f0*/  IMAD R14, R9, R15, R14 ;  /* 0x0000000f090e7224 */ /* 0x000fe200078e020e */
[----:B------:R-:W-:Y:S01]  /*19100*/  IABS R15, R91 ;  /* 0x0000005b000f7213 */ /* 0x000fe20000000000 */
[----:B------:R-:W-:Y:S01]  /*19110*/  IMAD.HI.U32 R4, R10, R13, RZ ;  /* 0x0000000d0a047227 */ /* 0x000fe200078e00ff */
[----:B------:R-:W-:-:S04]  /*19120*/  @!UP1 UIADD3 UR4, UPT, UPT, -UR6, 0x100000, URZ ;  /* 0x0010000006049890 */ /* 0x000fc8000fffe1ff */
[----:B------:R-:W-:Y:S02]  /*19130*/  @!UP1 USHF.L.U32 UR5, UR4, 0xb, URZ ;  /* 0x0000000b04059899 */ /* 0x000fe400080006ff */
[----:B------:R-:W-:Y:S01]  /*19140*/  @!UP1 USHF.L.U32 UR4, UR4, 0x1, URZ ;  /* 0x0000000104049899 */ /* 0x000fe200080006ff */
[----:B0-----:R-:W-:Y:S01]  /*19150*/  LOP3.LUT R119, R81, 0x3f, RZ, 0xc0, !PT ;  /* 0x0000003f51777812 */ /* 0x001fe200078ec0ff */
[----:B------:R-:W-:Y:S01]  /*19160*/  IMAD.MOV R3, RZ, RZ, -R3 ;  /* 0x000000ffff037224 */ /* 0x000fe200078e0a03 */
[----:B------:R-:W-:Y:S02]  /*19170*/  PRMT R136, RZ, 0x7610, R136 ;  /* 0x00007610ff887816 */ /* 0x000fe40000000088 */
[----:B-1----:R-:W-:Y:S01]  /*19180*/  SHF.R.S32.HI R82, RZ, 0x6, R2 ;  /* 0x00000006ff527819 */ /* 0x002fe20000011402 */
[----:B------:R-:W-:Y:S01]  /*19190*/  IMAD.MOV R4, RZ, RZ, -R4 ;  /* 0x000000ffff047224 */ /* 0x000fe200078e0a04 */
[----:B------:R-:W-:Y:S01]  /*191a0*/  PRMT R132, RZ, 0x7610, R132 ;  /* 0x00007610ff847816 */ /* 0x000fe20000000084 */
[----:B------:R-:W-:Y:S01]  /*191b0*/  IMAD R12, R9, R3, R12 ;  /* 0x00000003090c7224 */ /* 0x000fe200078e020c */
[----:B------:R-:W-:Y:S01]  /*191c0*/  SGXT R82, R82, 0x1 ;  /* 0x000000015252781a */ /* 0x000fe20000000200 */
[----:B------:R-:W-:Y:S01]  /*191d0*/  IMAD.HI.U32 R3, R10, R15, RZ ;  /* 0x0000000f0a037227 */ /* 0x000fe200078e00ff */
[----:B------:R-:W-:Y:S01]  /*191e0*/  PRMT R126, RZ, 0x7610, R126 ;  /* 0x00007610ff7e7816 */ /* 0x000fe2000000007e */
[----:B------:R-:W0:Y:S02]  /*191f0*/  LDCU UR6, c[0x0][0x3b0] ;  /* 0x00007600ff0677ac */ /* 0x000e240008000800 */
[----:B------:R-:W-:-:S02]  /*19200*/  IMAD.SHL.U32 R81, R119, 0x2, RZ ;  /* 0x0000000277517824 */ /* 0x000fc400078e00ff */
[----:B------:R-:W-:Y:S01]  /*19210*/  IMAD R13, R9, R4, R13 ;  /* 0x00000004090d7224 */ /* 0x000fe200078e020d */
[----:B------:R-:W-:Y:S01]  /*19220*/  VOTEU.ALL UP1, P1 ;  /* 0x0000000000ff7886 */ /* 0x000fe20000820000 */
[----:B------:R-:W-:Y:S01]  /*19230*/  IMAD.MOV R4, RZ, RZ, -R3 ;  /* 0x000000ffff047224 */ /* 0x000fe200078e0a03 */
[----:B------:R-:W-:-:S03]  /*19240*/  LOP3.LUT R3, R81, 0x90, R82, 0x78, !PT ;  /* 0x0000009051037812 */ /* 0x000fc600078e7852 */
[----:B------:R1:W0:Y:S01]  /*19250*/  @!UP1 SYNCS.EXCH.64 URZ, [UR10+0x28008], UR4 ;  /* 0x028008040aff95b2 */ /* 0x0002220008000100 */
[----:B------:R-:W-:Y:S01]  /*19260*/  IMAD R15, R9, R4, R15 ;  /* 0x00000004090f7224 */ /* 0x000fe200078e020f */
[----:B------:R-:W-:Y:S02]  /*19270*/  PRMT R120, RZ, 0x7610, R120 ;  /* 0x00007610ff787816 */ /* 0x000fe40000000078 */
[----:B------:R-:W-:Y:S02]  /*19280*/  PRMT R113, RZ, 0x7610, R113 ;  /* 0x00007610ff717816 */ /* 0x000fe40000000071 */
[----:B------:R-:W-:Y:S02]  /*19290*/  PRMT R112, RZ, 0x7610, R112 ;  /* 0x00007610ff707816 */ /* 0x000fe40000000070 */
[----:B------:R-:W-:Y:S02]  /*192a0*/  PRMT R99, RZ, 0x7610, R99 ;  /* 0x00007610ff637816 */ /* 0x000fe40000000063 */
[----:B------:R-:W-:-:S02]  /*192b0*/  PRMT R87, RZ, 0x7610, R87 ;  /* 0x00007610ff577816 */ /* 0x000fc40000000057 */
[----:B------:R-:W-:Y:S01]  /*192c0*/  PRMT R90, RZ, 0x7610, R90 ;  /* 0x00007610ff5a7816 */ /* 0x000fe2000000005a */
[----:B-1----:R-:W1:Y:S01]  /*192d0*/  LDCU UR4, c[0x0][0x3b0] ;  /* 0x00007600ff0477ac */ /* 0x002e620008000800 */
[----:B------:R-:W-:Y:S02]  /*192e0*/  PRMT R86, RZ, 0x7610, R86 ;  /* 0x00007610ff567816 */ /* 0x000fe40000000056 */
[----:B------:R-:W-:Y:S01]  /*192f0*/  PRMT R85, RZ, 0x7610, R85 ;  /* 0x00007610ff557816 */ /* 0x000fe20000000055 */
[----:B------:R-:W0:Y:S01]  /*19300*/  LDCU UR5, c[0x0][0x3b0] ;  /* 0x00007600ff0577ac */ /* 0x000e220008000800 */
[----:B--2---:R2:W-:Y:S04]  /*19310*/  STS.U16 [R3+UR10+0x20000], R135 ;  /* 0x0200008703007988 */ /* 0x0045e8000800040a */
[----:B---3--:R3:W-:Y:S04]  /*19320*/  STS.U16 [R3+UR10+0x20400], R137 ;  /* 0x0204008903007988 */ /* 0x0087e8000800040a */
[----:B----4-:R4:W-:Y:S04]  /*19330*/  STS.U16 [R3+UR10+0x20800], R138 ;  /* 0x0208008a03007988 */ /* 0x0109e8000800040a */
[----:B--2---:R-:W2:Y:S04]  /*19340*/  LDL.LU R135, [R1+0x558] ;  /* 0x0005580001877983 */ /* 0x004ea80000300800 */
[----:B---3--:R-:W3:Y:S04]  /*19350*/  LDL.LU R137, [R1+0x554] ;  /* 0x0005540001897983 */ /* 0x008ee80000300800 */
[----:B----4-:R-:W4:Y:S04]  /*19360*/  LDL.LU R138, [R1+0x550] ;  /* 0x00055000018a7983 */ /* 0x010f280000300800 */
        /* <DEDUP_REMOVED lines=9> */
[----:B------:R0:W-:Y:S04]  /*19400*/  STS.U16 [R3+UR10+0x23c00], R139 ;  /* 0x023c008b03007988 */ /* 0x0001e8000800040a */
[----:B------:R-:W4:Y:S04]  /*19410*/  LDL.LU R116, [R1+0x528] ;  /* 0x0005280001747983 */ /* 0x000f280000300800 */
[----:B0-----:R-:W4:Y:S04]  /*19420*/  LDL.LU R139, [R1+0x524] ;  /* 0x00052400018b7983 */ /* 0x001f280000300800 */
[----:B------:R-:W4:Y:S04]  /*19430*/  LDL.LU R118, [R1+0x520] ;  /* 0x0005200001767983 */ /* 0x000f280000300800 */
[----:B------:R-:W4:Y:S01]  /*19440*/  LDL.LU R119, [R1+0x51c] ;  /* 0x00051c0001777983 */ /* 0x000f220000300800 */
[----:B------:R-:W-:-:S03]  /*19450*/  LOP3.LUT R4, R3, 0x20, RZ, 0x3c, !PT ;  /* 0x0000002003047812 */ /* 0x000fc600078e3cff */
[----:B------:R0:W-:Y:S04]  /*19460*/  STS.U16 [R3+UR10+0x20c00], R121 ;  /* 0x020c007903007988 */ /* 0x0001e8000800040a */
[----:B------:R1:W-:Y:S04]  /*19470*/  STS.U16 [R3+UR10+0x21000], R122 ;  /* 0x0210007a03007988 */ /* 0x0003e8000800040a */
[----:B------:R1:W-:Y:S04]  /*19480*/  STS.U16 [R3+UR10+0x21400], R123 ;  /* 0x0214007b03007988 */ /* 0x0003e8000800040a */
[----:B0-----:R-:W4:Y:S04]  /*19490*/  LDL.LU R121, [R1+0x518] ;  /* 0x0005180001797983 */ /* 0x001f280000300800 */
[----:B-1----:R-:W4:Y:S04]  /*194a0*/  LDL.LU R122, [R1+0x514] ;  /* 0x00051400017a7983 */ /* 0x002f280000300800 */
[----:B------:R0:W-:Y:S04]  /*194b0*/  STS.U16 [R3+UR10+0x21800], R124 ;  /* 0x0218007c03007988 */ /* 0x0001e8000800040a */
        /* <DEDUP_REMOVED lines=8> */
[----:B------:R-:W4:Y:S04]  /*19540*/  LDL.LU R123, [R1+0x510] ;  /* 0x00051000017b7983 */ /* 0x000f280000300800 */
[----:B0-----:R-:W4:Y:S04]  /*19550*/  LDL.LU R124, [R1+0x50c] ;  /* 0x00050c00017c7983 */ /* 0x001f280000300800 */
[----:B-1----:R-:W4:Y:S04]  /*19560*/  LDL.LU R125, [R1+0x508] ;  /* 0x00050800017d7983 */ /* 0x002f280000300800 */
[----:B------:R-:W4:Y:S04]  /*19570*/  LDL.LU R127, [R1+0x504] ;  /* 0x00050400017f7983 */ /* 0x000f280000300800 */
[----:B------:R-:W4:Y:S04]  /*19580*/  LDL.LU R128, [R1+0x500] ;  /* 0x0005000001807983 */ /* 0x000f280000300800 */
[----:B------:R-:W4:Y:S04]  /*19590*/  LDL.LU R129, [R1+0x4fc] ;  /* 0x0004fc0001817983 */ /* 0x000f280000300800 */
[----:B------:R-:W4:Y:S04]  /*195a0*/  LDL.LU R130, [R1+0x4f8] ;  /* 0x0004f80001827983 */ /* 0x000f280000300800 */
[----:B------:R-:W4:Y:S04]  /*195b0*/  LDL.LU R131, [R1+0x4f4] ;  /* 0x0004f40001837983 */ /* 0x000f280000300800 */
[----:B------:R-:W4:Y:S04]  /*195c0*/  LDL.LU R133, [R1+0x4f0] ;  /* 0x0004f00001857983 */ /* 0x000f280000300800 */
[----:B------:R-:W4:Y:S04]  /*195d0*/  LDL.LU R134, [R1+0x4ec] ;  /* 0x0004ec0001867983 */ /* 0x000f280000300800 */
[----:B--2---:R0:W-:Y:S04]  /*195e0*/  STS.U16 [R4+UR10+0x20100], R135 ;  /* 0x0201008704007988 */ /* 0x0041e8000800040a */
[----:B---3--:R1:W-:Y:S04]  /*195f0*/  STS.U16 [R4+UR10+0x20500], R137 ;  /* 0x0205008904007988 */ /* 0x0083e8000800040a */
[----:B----4-:R2:W-:Y:S04]  /*19600*/  STS.U16 [R4+UR10+0x20900], R138 ;  /* 0x0209008a04007988 */ /* 0x0105e8000800040a */
[----:B------:R3:W-:Y:S04]  /*19610*/  STS.U16 [R4+UR10+0x20d00], R88 ;  /* 0x020d005804007988 */ /* 0x0007e8000800040a */
[----:B------:R-:W-:Y:S04]  /*19620*/  STS.U16 [R4+UR10+0x21100], R81 ;  /* 0x0211005104007988 */ /* 0x000fe8000800040a */
[----:B------:R-:W-:Y:S04]  /*19630*/  STS.U16 [R4+UR10+0x21500], R92 ;  /* 0x0215005c04007988 */ /* 0x000fe8000800040a */
[----:B------:R-:W-:Y:S04]  /*19640*/  STS.U16 [R4+UR10+0x21900], R96 ;  /* 0x0219006004007988 */ /* 0x000fe8000800040a */
[----:B------:R-:W-:Y:S04]  /*19650*/  STS.U16 [R4+UR10+0x21d00], R100 ;  /* 0x021d006404007988 */ /* 0x000fe8000800040a */
[----:B------:R-:W-:Y:S04]  /*19660*/  STS.U16 [R4+UR10+0x22100], R104 ;  /* 0x0221006804007988 */ /* 0x000fe8000800040a */
[----:B0-----:R-:W4:Y:S04]  /*19670*/  LDL.LU R135, [R1+0x4e8] ;  /* 0x0004e80001877983 */ /* 0x001f280000300800 */
[----:B------:R-:W-:Y:S04]  /*19680*/  STS.U16 [R4+UR10+0x22500], R108 ;  /* 0x0225006c04007988 */ /* 0x000fe8000800040a */
[----:B-1----:R-:W4:Y:S04]  /*19690*/  LDL.LU R137, [R1+0x4e4] ;  /* 0x0004e40001897983 */ /* 0x002f280000300800 */
[----:B------:R-:W-:Y:S04]  /*196a0*/  STS.U16 [R4+UR10+0x22900], R111 ;  /* 0x0229006f04007988 */ /* 0x000fe8000800040a */
[----:B--2---:R-:W2:Y:S04]  /*196b0*/  LDL.LU R138, [R1+0x4e0] ;  /* 0x0004e000018a7983 */ /* 0x004ea80000300800 */
[----:B------:R-:W-:Y:S04]  /*196c0*/  STS.U16 [R4+UR10+0x22d00], R114 ;  /* 0x022d007204007988 */ /* 0x000fe8000800040a */
[----:B------:R-:W-:Y:S04]  /*196d0*/  STS.U16 [R4+UR10+0x23100], R116 ;  /* 0x0231007404007988 */ /* 0x000fe8000800040a */
[----:B---3--:R-:W3:Y:S04]  /*196e0*/  LDL.LU R88, [R1+0xc38] ;  /* 0x000c380001587983 */ /* 0x008ee80000300800 */
[----:B------:R0:W-:Y:S04]  /*196f0*/  STS.U16 [R4+UR10+0x23500], R139 ;  /* 0x0235008b04007988 */ /* 0x0001e8000800040a */
[----:B0-----:R-:W3:Y:S04]  /*19700*/  LDL.LU R139, [R1+0x4dc] ;  /* 0x0004dc00018b7983 */ /* 0x001ee80000300800 */
[----:B------:R-:W-:Y:S04]  /*19710*/  STS.U16 [R4+UR10+0x23900], R118 ;  /* 0x0239007604007988 */ /* 0x000fe8000800040a */
[----:B------:R0:W-:Y:S04]  /*19720*/  STS.U16 [R4+UR10+0x23d00], R119 ;  /* 0x023d007704007988 */ /* 0x0001e8000800040a */
[----:B------:R-:W3:Y:S04]  /*19730*/  LDL.LU R96, [R1+0x4d8] ;  /* 0x0004d80001607983 */ /* 0x000ee80000300800 */
[----:B------:R-:W3:Y:S01]  /*19740*/  LDL.LU R100, [R1+0x4d4] ;  /* 0x0004d40001647983 */ /* 0x000ee20000300800 */
[----:B0-----:R-:W-:-:S03]  /*19750*/  LOP3.LUT R4, R3, 0x40, RZ, 0x3c, !PT ;  /* 0x0000004003047812 */ /* 0x001fc600078e3cff */
[----:B------:R-:W3:Y:S04]  /*19760*/  LDL.LU R104, [R1+0x4d0] ;  /* 0x0004d00001687983 */ /* 0x000ee80000300800 */
[----:B------:R0:W-:Y:S04]  /*19770*/  STS.U16 [R4+UR10+0x20200], R121 ;  /* 0x0202007904007988 */ /* 0x0001e8000800040a */
[----:B------:R-:W-:Y:S04]  /*19780*/  STS.U16 [R4+UR10+0x20600], R122 ;  /* 0x0206007a04007988 */ /* 0x000fe8000800040a */
[----:B------:R-:W3:Y:S04]  /*19790*/  LDL.LU R108, [R1+0x4cc] ;  /* 0x0004cc00016c7983 */ /* 0x000ee80000300800 */
[----:B------:R-:W3:Y:S04]  /*197a0*/  LDL.LU R111, [R1+0x4c8] ;  /* 0x0004c800016f7983 */ /* 0x000ee80000300800 */
[----:B------:R-:W3:Y:S04]  /*197b0*/  LDL.LU R114, [R1+0x4c4] ;  /* 0x0004c40001727983 */ /* 0x000ee80000300800 */
[----:B------:R-:W3:Y:S04]  /*197c0*/  LDL.LU R116, [R1+0x4c0] ;  /* 0x0004c00001747983 */ /* 0x000ee80000300800 */
[----:B------:R-:W-:Y:S04]  /*197d0*/  STS.U16 [R4+UR10+0x20a00], R123 ;  /* 0x020a007b04007988 */ /* 0x000fe8000800040a */
        /* <DEDUP_REMOVED lines=9> */
[----:B------:R-:W3:Y:S04]  /*19870*/  LDL.LU R118, [R1+0x4bc] ;  /* 0x0004bc0001767983 */ /* 0x000ee80000300800 */
[----:B------:R-:W3:Y:S04]  /*19880*/  LDL.LU R119, [R1+0x4b8] ;  /* 0x0004b80001777983 */ /* 0x000ee80000300800 */
[----:B0-----:R-:W3:Y:S04]  /*19890*/  LDL.LU R121, [R1+0x4b4] ;  /* 0x0004b40001797983 */ /* 0x001ee80000300800 */
[----:B----4-:R-:W-:Y:S04]  /*198a0*/  STS.U16 [R4+UR10+0x23200], R135 ;  /* 0x0232008704007988 */ /* 0x010fe8000800040a */
[----:B------:R0:W-:Y:S04]  /*198b0*/  STS.U16 [R4+UR10+0x23600], R137 ;  /* 0x0236008904007988 */ /* 0x0001e8000800040a */
[----:B--2---:R1:W-:Y:S04]  /*198c0*/  STS.U16 [R4+UR10+0x23a00], R138 ;  /* 0x023a008a04007988 */ /* 0x0043e8000800040a */
[----:B0-----:R-:W2:Y:S04]  /*198d0*/  LDL.LU R137, [R1+0x4b0] ;  /* 0x0004b00001897983 */ /* 0x001ea80000300800 */
[----:B-1----:R-:W4:Y:S04]  /*198e0*/  LDL.LU R138, [R1+0x4ac] ;  /* 0x0004ac00018a7983 */ /* 0x002f280000300800 */
[----:B------:R-:W4:Y:S04]  /*198f0*/  LDL.LU R122, [R1+0x4a8] ;  /* 0x0004a800017a7983 */ /* 0x000f280000300800 */
[----:B------:R-:W4:Y:S04]  /*19900*/  LDL.LU R123, [R1+0x4a4] ;  /* 0x0004a400017b7983 */ /* 0x000f280000300800 */
[----:B---3--:R0:W-:Y:S04]  /*19910*/  STS.U16 [R4+UR10+0x23e00], R139 ;  /* 0x023e008b04007988 */ /* 0x0081e8000800040a */
[----:B0-----:R-:W3:Y:S04]  /*19920*/  LDL.LU R139, [R1+0x4a0] ;  /* 0x0004a000018b7983 */ /* 0x001ee80000300800 */
[----:B------:R-:W3:Y:S04]  /*19930*/  LDL.LU R124, [R1+0x498] ;  /* 0x00049800017c7983 */ /* 0x000ee80000300800 */
[----:B------:R-:W3:Y:S04]  /*19940*/  LDL.LU R125, [R1+0x494] ;  /* 0x00049400017d7983 */ /* 0x000ee80000300800 */
[----:B------:R-:W3:Y:S04]  /*19950*/  LDL.LU R127, [R1+0x490] ;  /* 0x00049000017f7983 */ /* 0x000ee80000300800 */
[----:B------:R-:W3:Y:S04]  /*19960*/  LDL.LU R128, [R1+0x48c] ;  /* 0x00048c0001807983 */ /* 0x000ee80000300800 */
[----:B------:R-:W3:Y:S04]  /*19970*/  LDL.LU R129, [R1+0x488] ;  /* 0x0004880001817983 */ /* 0x000ee80000300800 */
[----:B------:R-:W3:Y:S01]  /*19980*/  LDL.LU R130, [R1+0x484] ;  /* 0x0004840001827983 */ /* 0x000ee20000300800 */
[----:B------:R-:W-:-:S03]  /*19990*/  LOP3.LUT R4, R2, 0x40, RZ, 0xc0, !PT ;  /* 0x0000004002047812 */ /* 0x000fc600078ec0ff */
[----:B------:R-:W3:Y:S04]  /*199a0*/  LDL.LU R131, [R1+0x480] ;  /* 0x0004800001837983 */ /* 0x000ee80000300800 */
[----:B------:R-:W3:Y:S04]  /*199b0*/  LDL.LU R133, [R1+0x47c] ;  /* 0x00047c0001857983 */ /* 0x000ee80000300800 */
[----:B------:R-:W3:Y:S04]  /*199c0*/  LDL.LU R134, [R1+0x478] ;  /* 0x0004780001867983 */ /* 0x000ee80000300800 */
[----:B------:R-:W3:Y:S04]  /*199d0*/  LDL.LU R135, [R1+0x474] ;  /* 0x0004740001877983 */ /* 0x000ee80000300800 */
[----:B------:R-:W3:Y:S01]  /*199e0*/  LDL.LU R2, [R1+0x470] ;  /* 0x0004700001027983 */ /* 0x000ee20000300800 */
[----:B------:R-:W0:Y:S01]  /*199f0*/  S2R R81, SR_TID.X ;  /* 0x0000000000517919 */ /* 0x000e220000002100 */
[----:B------:R-:W-:-:S05]  /*19a00*/  LOP3.LUT R92, R3, 0x60, RZ, 0x3c, !PT ;  /* 0x00000060035c7812 */ /* 0x000fca00078e3cff */
        /* <DEDUP_REMOVED lines=9> */
[----:B------:R-:W-:Y:S01]  /*19aa0*/  STS.U16 [R92+UR10+0x22700], R121 ;  /* 0x022700795c007988 */ /* 0x000fe2000800040a */
[----:B0-----:R-:W-:-:S05]  /*19ab0*/  LOP3.LUT R81, R81, 0x3f, RZ, 0xc0, !PT ;  /* 0x0000003f51517812 */ /* 0x001fca00078ec0ff */
[----:B------:R-:W-:-:S04]  /*19ac0*/  IMAD.SHL.U32 R81, R81, 0x2, RZ ;  /* 0x0000000251517824 */ /* 0x000fc800078e00ff */
[----:B------:R-:W-:Y:S01]  /*19ad0*/  IMAD R4, R4, 0x200, R81 ;  /* 0x0000020004047824 */ /* 0x000fe200078e0251 */
[----:B--2---:R0:W-:Y:S04]  /*19ae0*/  STS.U16 [R92+UR10+0x22b00], R137 ;  /* 0x022b00895c007988 */ /* 0x0041e8000800040a */
[----:B----4-:R1:W-:Y:S04]  /*19af0*/  STS.U16 [R92+UR10+0x22f00], R138 ;  /* 0x022f008a5c007988 */ /* 0x0103e8000800040a */
[----:B------:R-:W-:Y:S04]  /*19b00*/  STS.U16 [R92+UR10+0x23300], R122 ;  /* 0x0233007a5c007988 */ /* 0x000fe8000800040a */
[----:B0-----:R-:W2:Y:S04]  /*19b10*/  LDL.LU R137, [R1+0x46c] ;  /* 0x00046c0001897983 */ /* 0x001ea80000300800 */
[----:B------:R-:W-:Y:S04]  /*19b20*/  STS.U16 [R92+UR10+0x23700], R123 ;  /* 0x0237007b5c007988 */ /* 0x000fe8000800040a */
[----:B-1----:R-:W4:Y:S04]  /*19b30*/  LDL.LU R138, [R1+0x468] ;  /* 0x00046800018a7983 */ /* 0x002f280000300800 */
[----:B---3--:R0:W-:Y:S04]  /*19b40*/  STS.U16 [R92+UR10+0x23b00], R139 ;  /* 0x023b008b5c007988 */ /* 0x0081e8000800040a */
[----:B------:R1:W-:Y:S04]  /*19b50*/  STS.U16 [R92+UR10+0x23f00], R16 ;  /* 0x023f00105c007988 */ /* 0x0003e8000800040a */
[----:B0-----:R-:W3:Y:S04]  /*19b60*/  LDL.LU R139, [R1+0x464] ;  /* 0x00046400018b7983 */ /* 0x001ee80000300800 */
[----:B-1----:R-:W3:Y:S04]  /*19b70*/  LDL.LU R92, [R1+0x460] ;  /* 0x00046000015c7983 */ /* 0x002ee80000300800 */
[----:B------:R-:W3:Y:S04]  /*19b80*/  LDL.LU R96, [R1+0x45c] ;  /* 0x00045c0001607983 */ /* 0x000ee80000300800 */
        /* <DEDUP_REMOVED lines=9> */
[----:B------:R0:W-:Y:S04]  /*19c20*/  STS.U16 [R4+UR10+0x2800], R2 ;  /* 0x0028000204007988 */ /* 0x0001e8000800040a */
[----:B------:R-:W3:Y:S04]  /*19c30*/  LDL.LU R122, [R1+0x434] ;  /* 0x00043400017a7983 */ /* 0x000ee80000300800 */
[----:B0-----:R-:W3:Y:S04]  /*19c40*/  LDL.LU R2, [R1+0x430] ;  /* 0x0004300001027983 */ /* 0x001ee80000300800 */
[----:B------:R0:W-:Y:S04]  /*19c50*/  STS.U16 [R4+UR10], R124 ;  /* 0x0000007c04007988 */ /* 0x0001e8000800040a */
[----:B------:R-:W3:Y:S04]  /*19c60*/  LDL.LU R123, [R1+0x428] ;  /* 0x00042800017b7983 */ /* 0x000ee80000300800 */
[----:B------:R1:W-:Y:S04]  /*19c70*/  STS.U16 [R4+UR10+0x400], R125 ;  /* 0x0004007d04007988 */ /* 0x0003e8000800040a */
[----:B0-----:R-:W3:Y:S04]  /*19c80*/  LDL.LU R124, [R1+0x424] ;  /* 0x00042400017c7983 */ /* 0x001ee80000300800 */
[----:B------:R0:W-:Y:S04]  /*19c90*/  STS.U16 [R4+UR10+0x800], R127 ;  /* 0x0008007f04007988 */ /* 0x0001e8000800040a */
[----:B-1----:R-:W3:Y:S04]  /*19ca0*/  LDL.LU R125, [R1+0x420] ;  /* 0x00042000017d7983 */ /* 0x002ee80000300800 */
        /* <DEDUP_REMOVED lines=14> */
[----:B-1----:R-:W3:Y:S04]  /*19d90*/  LDL.LU R135, [R1+0x21c] ;  /* 0x00021c0001877983 */ /* 0x002ee80000300800 */
[----:B--2---:R0:W-:Y:S04]  /*19da0*/  STS.U16 [R4+UR10+0x2c00], R137 ;  /* 0x002c008904007988 */ /* 0x0041e8000800040a */
[----:B----4-:R1:W-:Y:S04]  /*19db0*/  STS.U16 [R4+UR10+0x3000], R138 ;  /* 0x0030008a04007988 */ /* 0x0103e8000800040a */
[----:B0-----:R-:W2:Y:S04]  /*19dc0*/  LDL.LU R137, [R1+0x218] ;  /* 0x0002180001897983 */ /* 0x001ea80000300800 */
[----:B-1----:R-:W4:Y:S04]  /*19dd0*/  LDL.LU R138, [R1+0x214] ;  /* 0x00021400018a7983 */ /* 0x002f280000300800 */
[----:B---3--:R0:W-:Y:S04]  /*19de0*/  STS.U16 [R4+UR10+0x3400], R139 ;  /* 0x0034008b04007988 */ /* 0x0081e8000800040a */
[----:B------:R1:W-:Y:S04]  /*19df0*/  STS.U16 [R4+UR10+0x3800], R92 ;  /* 0x0038005c04007988 */ /* 0x0003e8000800040a */
[----:B------:R3:W-:Y:S04]  /*19e00*/  STS.U16 [R4+UR10+0x3c00], R96 ;  /* 0x003c006004007988 */ /* 0x0007e8000800040a */
[----:B0-----:R-:W2:Y:S04]  /*19e10*/  LDL.LU R139, [R1+0x208] ;  /* 0x00020800018b7983 */ /* 0x001ea80000300800 */
[----:B------:R-:W2:Y:S04]  /*19e20*/  LDL.LU R16, [R1+0x204] ;  /* 0x0002040001107983 */ /* 0x000ea80000300800 */
[----:B-1----:R-:W2:Y:S04]  /*19e30*/  LDL.LU R92, [R1+0xc34] ;  /* 0x000c3400015c7983 */ /* 0x002ea80000300800 */
[----:B---3--:R-:W3:Y:S04]  /*19e40*/  LDL.LU R96, [R1+0xc30] ;  /* 0x000c300001607983 */ /* 0x008ee80000300800 */
[----:B------:R0:W-:Y:S04]  /*19e50*/  STS.U16 [R4+UR10+0x4000], R100 ;  /* 0x0040006404007988 */ /* 0x0001e8000800040a */
[----:B------:R1:W-:Y:S04]  /*19e60*/  STS.U16 [R4+UR10+0x4400], R104 ;  /* 0x0044006804007988 */ /* 0x0003e8000800040a */
[----:B------:R1:W-:Y:S04]  /*19e70*/  STS.U16 [R4+UR10+0x4800], R108 ;  /* 0x0048006c04007988 */ /* 0x0003e8000800040a */
[----:B0-----:R-:W2:Y:S04]  /*19e80*/  LDL.LU R100, [R1+0xc2c] ;  /* 0x000c2c0001647983 */ /* 0x001ea80000300800 */
[----:B-1----:R-:W2:Y:S04]  /*19e90*/  LDL.LU R104, [R1+0xc28] ;  /* 0x000c280001687983 */ /* 0x002ea80000300800 */
[----:B------:R-:W2:Y:S04]  /*19ea0*/  LDL.LU R108, [R1+0xc24] ;  /* 0x000c2400016c7983 */ /* 0x000ea80000300800 */
        /* <DEDUP_REMOVED lines=14> */
[----:B0-----:R-:W2:Y:S04]  /*19f90*/  LDL.LU R122, [R1+0xc08] ;  /* 0x000c0800017a7983 */ /* 0x001ea80000300800 */
[----:B-1----:R-:W2:Y:S04]  /*19fa0*/  LDL.LU R2, [R1+0xc04] ;  /* 0x000c040001027983 */ /* 0x002ea80000300800 */
[----:B------:R0:W-:Y:S04]  /*19fb0*/  STS.U16 [R4+UR10+0x7000], R123 ;  /* 0x0070007b04007988 */ /* 0x0001e8000800040a */
[----:B------:R1:W-:Y:S04]  /*19fc0*/  STS.U16 [R4+UR10+0x7400], R124 ;  /* 0x0074007c04007988 */ /* 0x0003e8000800040a */
[----:B------:R1:W-:Y:S04]  /*19fd0*/  STS.U16 [R4+UR10+0x7800], R125 ;  /* 0x0078007d04007988 */ /* 0x0003e8000800040a */
[----:B0-----:R-:W3:Y:S04]  /*19fe0*/  LDL.LU R123, [R1+0xc00] ;  /* 0x000c0000017b7983 */ /* 0x001ee80000300800 */
[----:B-1----:R-:W3:Y:S04]  /*19ff0*/  LDL.LU R124, [R1+0xbfc] ;  /* 0x000bfc00017c7983 */ /* 0x002ee80000300800 */
[----:B------:R-:W3:Y:S04]  /*1a000*/  LDL.LU R125, [R1+0xbf8] ;  /* 0x000bf800017d7983 */ /* 0x000ee80000300800 */
[----:B------:R0:W-:Y:S04]  /*1a010*/  STS.U16 [R4+UR10+0x7c00], R127 ;  /* 0x007c007f04007988 */ /* 0x0001e8000800040a */
[----:B0-----:R-:W3:Y:S04]  /*1a020*/  LDL.LU R127, [R1+0xbf4] ;  /* 0x000bf400017f7983 */ /* 0x001ee80000300800 */
[----:B--2---:R0:W-:Y:S02]  /*1a030*/  STS.U16 [R4+UR10+0x6c00], R2 ;  /* 0x006c000204007988 */ /* 0x0041e4000800040a */
[----:B0-----:R-:W-:-:S05]  /*1a040*/  LOP3.LUT R2, R4, 0x10, RZ, 0x3c, !PT ;  /* 0x0000001004027812 */ /* 0x001fca00078e3cff */
[----:B------:R0:W-:Y:S04]  /*1a050*/  STS.U16 [R2+UR10+0x80], R128 ;  /* 0x0000808002007988 */ /* 0x0001e8000800040a */
[----:B------:R1:W-:Y:S04]  /*1a060*/  STS.U16 [R2+UR10+0x480], R129 ;  /* 0x0004808102007988 */ /* 0x0003e8000800040a */
[----:B------:R2:W-:Y:S04]  /*1a070*/  STS.U16 [R2+UR10+0x880], R130 ;  /* 0x0008808202007988 */ /* 0x0005e8000800040a */
[----:B0-----:R-:W3:Y:S04]  /*1a080*/  LDL.LU R128, [R1+0xbf0] ;  /* 0x000bf00001807983 */ /* 0x001ee80000300800 */
[----:B-1----:R-:W3:Y:S04]  /*1a090*/  LDL.LU R129, [R1+0xbec] ;  /* 0x000bec0001817983 */ /* 0x002ee80000300800 */
[----:B--2---:R-:W2:Y:S04]  /*1a0a0*/  LDL.LU R130, [R1+0xbe8] ;  /* 0x000be80001827983 */ /* 0x004ea80000300800 */
[----:B------:R0:W-:Y:S04]  /*1a0b0*/  STS.U16 [R2+UR10+0xc80], R131 ;  /* 0x000c808302007988 */ /* 0x0001e8000800040a */
[----:B------:R1:W-:Y:S04]  /*1a0c0*/  STS.U16 [R2+UR10+0x1080], R133 ;  /* 0x0010808502007988 */ /* 0x0003e8000800040a */
[----:B------:R4:W-:Y:S04]  /*1a0d0*/  STS.U16 [R2+UR10+0x1480], R134 ;  /* 0x0014808602007988 */ /* 0x0009e8000800040a */
[----:B0-----:R-:W2:Y:S04]  /*1a0e0*/  LDL.LU R131, [R1+0xbe4] ;  /* 0x000be40001837983 */ /* 0x001ea80000300800 */
[----:B-1----:R-:W2:Y:S04]  /*1a0f0*/  LDL.LU R133, [R1+0xbe0] ;  /* 0x000be00001857983 */ /* 0x002ea80000300800 */
[----:B----4-:R-:W4:Y:S04]  /*1a100*/  LDL.LU R134, [R1+0xbdc] ;  /* 0x000bdc0001867983 */ /* 0x010f280000300800 */
[----:B------:R0:W-:Y:S04]  /*1a110*/  STS.U16 [R2+UR10+0x1880], R135 ;  /* 0x0018808702007988 */ /* 0x0001e8000800040a */
[----:B------:R1:W-:Y:S04]  /*1a120*/  STS.U16 [R2+UR10+0x1c80], R137 ;  /* 0x001c808902007988 */ /* 0x0003e8000800040a */
[----:B------:R1:W-:Y:S04]  /*1a130*/  STS.U16 [R2+UR10+0x2080], R138 ;  /* 0x0020808a02007988 */ /* 0x0003e8000800040a */
[----:B0-----:R-:W2:Y:S04]  /*1a140*/  LDL.LU R135, [R1+0xbd8] ;  /* 0x000bd80001877983 */ /* 0x001ea80000300800 */
[----:B-1----:R-:W2:Y:S04]  /*1a150*/  LDL.LU R137, [R1+0xbd4] ;  /* 0x000bd40001897983 */ /* 0x002ea80000300800 */
[----:B------:R-:W2:Y:S04]  /*1a160*/  LDL.LU R138, [R1+0xbd0] ;  /* 0x000bd000018a7983 */ /* 0x000ea80000300800 */
[----:B------:R0:W-:Y:S04]  /*1a170*/  STS.U16 [R2+UR10+0x2480], R139 ;  /* 0x0024808b02007988 */ /* 0x0001e8000800040a */
[----:B0-----:R-:W2:Y:S04]  /*1a180*/  LDL.LU R139, [R1+0xbcc] ;  /* 0x000bcc00018b7983 */ /* 0x001ea80000300800 */
[----:B------:R0:W-:Y:S02]  /*1a190*/  STS.U16 [R2+UR10+0x2880], R16 ;  /* 0x0028801002007988 */ /* 0x0001e4000800040a */
[----:B0-----:R-:W-:-:S02]  /*1a1a0*/  LOP3.LUT R16, R4, 0x20, RZ, 0x3c, !PT ;  /* 0x0000002004107812 */ /* 0x001fc400078e3cff */
[----:B--2---:R-:W-:Y:S04]  /*1a1b0*/  STS.U16 [R2+UR10+0x2c80], R139 ;  /* 0x002c808b02007988 */ /* 0x004fe8000800040a */
[----:B------:R-:W-:Y:S04]  /*1a1c0*/  STS.U16 [R2+UR10+0x3080], R138 ;  /* 0x0030808a02007988 */ /* 0x000fe8000800040a */
[----:B------:R-:W-:Y:S04]  /*1a1d0*/  STS.U16 [R2+UR10+0x3480], R137 ;  /* 0x0034808902007988 */ /* 0x000fe8000800040a */
[----:B------:R-:W-:Y:S04]  /*1a1e0*/  STS.U16 [R2+UR10+0x3880], R135 ;  /* 0x0038808702007988 */ /* 0x000fe8000800040a */
[----:B----4-:R-:W-:Y:S04]  /*1a1f0*/  STS.U16 [R2+UR10+0x3c80], R134 ;  /* 0x003c808602007988 */ /* 0x010fe8000800040a */
[----:B------:R-:W-:Y:S04]  /*1a200*/  STS.U16 [R2+UR10+0x4080], R133 ;  /* 0x0040808502007988 */ /* 0x000fe8000800040a */
[----:B------:R-:W-:Y:S04]  /*1a210*/  STS.U16 [R2+UR10+0x4480], R131 ;  /* 0x0044808302007988 */ /* 0x000fe8000800040a */
[----:B------:R-:W-:Y:S04]  /*1a220*/  STS.U16 [R2+UR10+0x4880], R130 ;  /* 0x0048808202007988 */ /* 0x000fe8000800040a */
[----:B---3--:R-:W-:Y:S04]  /*1a230*/  STS.U16 [R2+UR10+0x4c80], R129 ;  /* 0x004c808102007988 */ /* 0x008fe8000800040a */
        /* <DEDUP_REMOVED lines=11> */
[----:B------:R0:W-:Y:S04]  /*1a2f0*/  STS.U16 [R2+UR10+0x7c80], R111 ;  /* 0x007c806f02007988 */ /* 0x0001e8000800040a */
        /* <DEDUP_REMOVED lines=26> */
[----:B0-----:R-:W2:Y:S04]  /*1a4a0*/  LDL.LU R2, [R1+0xbc8] ;  /* 0x000bc80001027983 */ /* 0x001ea80000300800 */
[----:B------:R-:W-:Y:S04]  /*1a4b0*/  STS.U16 [R16+UR10+0x6900], R18 ;  /* 0x0069001210007988 */ /* 0x000fe8000800040a */
[----:B------:R0:W-:Y:S04]  /*1a4c0*/  STS.U16 [R16+UR10+0x6d00], R17 ;  /* 0x006d001110007988 */ /* 0x0001e8000800040a */
[----:B------:R-:W-:Y:S04]  /*1a4d0*/  STS.U16 [R16+UR10+0x7100], R39 ;  /* 0x0071002710007988 */ /* 0x000fe8000800040a */
[----:B------:R-:W-:Y:S04]  /*1a4e0*/  STS.U16 [R16+UR10+0x7500], R38 ;  /* 0x0075002610007988 */ /* 0x000fe8000800040a */
[----:B------:R-:W-:Y:S04]  /*1a4f0*/  STS.U16 [R16+UR10+0x7900], R37 ;  /* 0x0079002510007988 */ /* 0x000fe8000800040a */
[----:B------:R1:W-:Y:S04]  /*1a500*/  STS.U16 [R16+UR10+0x7d00], R36 ;  /* 0x007d002410007988 */ /* 0x0003e8000800040a */
[----:B0-----:R-:W3:Y:S04]  /*1a510*/  LDL R17, [R1+0x1c0] ;  /* 0x0001c00001117983 */ /* 0x001ee80000100800 */
[----:B------:R-:W4:Y:S04]  /*1a520*/  LDL R23, [R1+0x1c8] ;  /* 0x0001c80001177983 */ /* 0x000f280000100800 */
[----:B-1----:R-:W3:Y:S04]  /*1a530*/  LDL R16, [R1+0x1c4] ;  /* 0x0001c40001107983 */ /* 0x002ee80000100800 */
[----:B------:R-:W4:Y:S01]  /*1a540*/  LDL R92, [R1+0x1cc] ;  /* 0x0001cc00015c7983 */ /* 0x000f220000100800 */
[----:B------:R-:W-:-:S02]  /*1a550*/  PRMT R139, RZ, 0x7610, R139 ;  /* 0x00007610ff8b7816 */ /* 0x000fc4000000008b */
[----:B------:R-:W-:Y:S01]  /*1a560*/  PRMT R138, RZ, 0x7610, R138 ;  /* 0x00007610ff8a7816 */ /* 0x000fe2000000008a */
[----:B------:R-:W4:Y:S01]  /*1a570*/  LDL R18, [R1+0x260] ;  /* 0x0002600001127983 */ /* 0x000f220000100800 */
[----:B------:R-:W-:Y:S02]  /*1a580*/  PRMT R137, RZ, 0x7610, R137 ;  /* 0x00007610ff897816 */ /* 0x000fe40000000089 */
[----:B------:R-:W-:Y:S01]  /*1a590*/  PRMT R135, RZ, 0x7610, R135 ;  /* 0x00007610ff877816 */ /* 0x000fe20000000087 */
[----:B------:R-:W4:Y:S01]  /*1a5a0*/  LDL R19, [R1+0x264] ;  /* 0x0002640001137983 */ /* 0x000f220000100800 */
[----:B------:R-:W-:Y:S02]  /*1a5b0*/  LOP3.LUT R22, R4, 0x30, RZ, 0x3c, !PT ;  /* 0x0000003004167812 */ /* 0x000fe400078e3cff */
[----:B------:R-:W-:Y:S01]  /*1a5c0*/  PRMT R134, RZ, 0x7610, R134 ;  /* 0x00007610ff867816 */ /* 0x000fe20000000086 */
[----:B------:R-:W4:Y:S01]  /*1a5d0*/  LDL R20, [R1+0x268] ;  /* 0x0002680001147983 */ /* 0x000f220000100800 */
[----:B--2---:R-:W-:-:S06]  /*1a5e0*/  PRMT R2, RZ, 0x7610, R2 ;  /* 0x00007610ff027816 */ /* 0x004fcc0000000002 */
[----:B---3--:R4:W2:Y:S02]  /*1a5f0*/  @P2 LDG.E.U16 R2, desc[UR24][R16.64] ;  /* 0x0000001810022981 */ /* 0x0088a4000c1e1500 */
[----:B----4-:R-:W-:Y:S02]  /*1a600*/  @P2 IMAD.MOV.U32 R16, RZ, RZ, R92 ;  /* 0x000000ffff102224 */ /* 0x010fe400078e005c */
[----:B------:R-:W-:Y:S01]  /*1a610*/  @P2 IMAD.MOV.U32 R17, RZ, RZ, R23 ;  /* 0x000000ffff112224 */ /* 0x000fe200078e0017 */
[----:B------:R-:W-:Y:S04]  /*1a620*/  STS.U16 [R22+UR10+0x180], R67 ;  /* 0x0001804316007988 */ /* 0x000fe8000800040a */
[----:B------:R0:W3:Y:S01]  /*1a630*/  @P2 LDG.E.U16 R139, desc[UR24][R16.64] ;  /* 0x00000018108b2981 */ /* 0x0000e2000c1e1500 */
[----:B------:R-:W-:-:S03]  /*1a640*/  LOP3.LUT R21, R4, 0x40, RZ, 0x3c, !PT ;  /* 0x0000004004157812 */ /* 0x000fc600078e3cff */
[----:B------:R-:W4:Y:S04]  /*1a650*/  LDL R23, [R1+0x274] ;  /* 0x0002740001177983 */ /* 0x000f280000100800 */
[----:B------:R-:W2:Y:S04]  /*1a660*/  LDL R92, [R1+0x278] ;  /* 0x00027800015c7983 */ /* 0x000ea80000100800 */
[----:B------:R-:W0:Y:S04]  /*1a670*/  LDL R16, [R1+0x1d0] ;  /* 0x0001d00001107983 */ /* 0x000e280000100800 */
[----:B------:R-:W0:Y:S02]  /*1a680*/  LDL R17, [R1+0x1d4] ;  /* 0x0001d40001117983 */ /* 0x000e240000100800 */
[----:B0-----:R-:W-:-:S04]  /*1a690*/  @P2 LOP3.LUT R17, R17, R16, RZ, 0x3c, !PT ;  /* 0x0000001011112212 */ /* 0x001fc800078e3cff */
[----:B------:R-:W-:-:S04]  /*1a6a0*/  @P2 LOP3.LUT R16, R17, R16, RZ, 0x3c, !PT ;  /* 0x0000001011102212 */ /* 0x000fc800078e3cff */
[----:B------:R-:W-:-:S05]  /*1a6b0*/  @P2 LOP3.LUT R17, R17, R16, RZ, 0x3c, !PT ;  /* 0x0000001011112212 */ /* 0x000fca00078e3cff */
[----:B------:R0:W2:Y:S04]  /*1a6c0*/  @P2 LDG.E.U16 R138, desc[UR24][R16.64] ;  /* 0x00000018108a2981 */ /* 0x0000a8000c1e1500 */
        /* <DEDUP_REMOVED lines=19> */
[----:B------:R-:W0:Y:S04]  /*1a800*/  LDL R17, [R1+0x258] ;  /* 0x0002580001117983 */ /* 0x000e280000100800 */
        /* <DEDUP_REMOVED lines=37> */
[----:B------:R3:W-:Y:S04]  /*1aa60*/  STS.U16 [R21+UR10+0x1a00], R72 ;  /* 0x001a004815007988 */ /* 0x0007e8000800040a */
[----:B-1----:R-:W2:Y:S04]  /*1aa70*/  LDL R22, [R1+0x270] ;  /* 0x0002700001167983 */ /* 0x002ea80000100800 */
[----:B---3--:R-:W3:Y:S01]  /*1aa80*/  LDL R21, [R1+0x26c] ;  /* 0x00026c0001157983 */ /* 0x008ee20000100800 */
[----:B0-----:R-:W-:-:S04]  /*1aa90*/  @P2 LOP3.LUT R17, R17, R16, RZ, 0x3c, !PT ;  /* 0x0000001011112212 */ /* 0x001fc800078e3cff */
[----:B------:R-:W-:-:S04]  /*1aaa0*/  @P2 LOP3.LUT R16, R17, R16, RZ, 0x3c, !PT ;  /* 0x0000001011102212 */ /* 0x000fc800078e3cff */
[----:B------:R-:W-:-:S05]  /*1aab0*/  @P2 LOP3.LUT R17, R17, R16, RZ, 0x3c, !PT ;  /* 0x0000001011112212 */ /* 0x000fca00078e3cff */
[----:B------:R0:W2:Y:S04]  /*1aac0*/  @P2 LDG.E.U16 R134, desc[UR24][R16.64] ;  /* 0x0000001810862981 */ /* 0x0000a8000c1e1500 */
[----:B------:R-:W2:Y:S01]  /*1aad0*/  LDL R17, [R1+0x25c] ;  /* 0x00025c0001117983 */ /* 0x000ea20000100800 */
[----:B------:R-:W-:Y:S01]  /*1aae0*/  PRMT R133, RZ, 0x7610, R133 ;  /* 0x00007610ff857816 */ /* 0x000fe20000000085 */
[----:B0-----:R-:W-:Y:S01]  /*1aaf0*/  @P2 IMAD.MOV.U32 R16, RZ, RZ, R18 ;  /* 0x000000ffff102224 */ /* 0x001fe200078e0012 */
[----:B------:R-:W-:Y:S01]  /*1ab00*/  PRMT R131, RZ, 0x7610, R131 ;  /* 0x00007610ff837816 */ /* 0x000fe20000000083 */
[----:B------:R-:W3:Y:S01]  /*1ab10*/  LDL R18, [R1+0x2b0] ;  /* 0x0002b00001127983 */ /* 0x000ee20000100800 */
[----:B------:R-:W-:-:S03]  /*1ab20*/  PRMT R130, RZ, 0x7610, R130 ;  /* 0x00007610ff827816 */ /* 0x000fc60000000082 */
[----:B--2---:R0:W2:Y:S02]  /*1ab30*/  @P2 LDG.E.U16 R133, desc[UR24][R16.64] ;  /* 0x0000001810852981 */ /* 0x0040a4000c1e1500 */
[----:B0-----:R-:W-:Y:S02]  /*1ab40*/  @P2 IMAD.MOV.U32 R16, RZ, RZ, R20 ;  /* 0x000000ffff102224 */ /* 0x001fe400078e0014 */
[----:B------:R-:W-:Y:S01]  /*1ab50*/  @P2 IMAD.MOV.U32 R17, RZ, RZ, R19 ;  /* 0x000000ffff112224 */ /* 0x000fe200078e0013 */
[----:B------:R-:W-:Y:S01]  /*1ab60*/  PRMT R129, RZ, 0x7610, R129 ;  /* 0x00007610ff817816 */ /* 0x000fe20000000081 */
[----:B------:R-:W2:Y:S04]  /*1ab70*/  LDL R19, [R1+0x2b8] ;  /* 0x0002b80001137983 */ /* 0x000ea80000100800 */
[----:B------:R0:W2:Y:S01]  /*1ab80*/  @P2 LDG.E.U16 R132, desc[UR24][R16.64] ;  /* 0x0000001810842981 */ /* 0x0000a2000c1e1500 */
[----:B------:R-:W-:-:S02]  /*1ab90*/  PRMT R128, RZ, 0x7610, R128 ;  /* 0x00007610ff807816 */ /* 0x000fc40000000080 */
[----:B------:R-:W-:Y:S01]  /*1aba0*/  PRMT R127, RZ, 0x7610, R127 ;  /* 0x00007610ff7f7816 */ /* 0x000fe2000000007f */
[----:B------:R-:W2:Y:S01]  /*1abb0*/  LDL R20, [R1+0x2bc] ;  /* 0x0002bc0001147983 */ /* 0x000ea20000100800 */
[----:B0-----:R-:W-:Y:S02]  /*1abc0*/  @P2 IMAD.MOV.U32 R16, RZ, RZ, R22 ;  /* 0x000000ffff102224 */ /* 0x001fe400078e0016 */
[----:B---3--:R-:W-:Y:S01]  /*1abd0*/  @P2 IMAD.MOV.U32 R17, RZ, RZ, R21 ;  /* 0x000000ffff112224 */ /* 0x008fe200078e0015 */
[----:B------:R-:W-:Y:S01]  /*1abe0*/  PRMT R125, RZ, 0x7610, R125 ;  /* 0x00007610ff7d7816 */ /* 0x000fe2000000007d */
[----:B------:R-:W3:Y:S04]  /*1abf0*/  LDL R21, [R1+0x2c0] ;  /* 0x0002c00001157983 */ /* 0x000ee80000100800 */
[----:B------:R0:W2:Y:S01]  /*1ac00*/  @P2 LDG.E.U16 R131, desc[UR24][R16.64] ;  /* 0x0000001810832981 */ /* 0x0000a2000c1e1500 */
[----:B------:R-:W-:-:S03]  /*1ac10*/  PRMT R124, RZ, 0x7610, R124 ;  /* 0x00007610ff7c7816 */ /* 0x000fc6000000007c */
[----:B------:R-:W2:Y:S01]  /*1ac20*/  LDL R22, [R1+0x2c4] ;  /* 0x0002c40001167983 */ /* 0x000ea20000100800 */
[----:B0-----:R-:W-:Y:S02]  /*1ac30*/  @P2 IMAD.MOV.U32 R16, RZ, RZ, R92 ;  /* 0x000000ffff102224 */ /* 0x001fe400078e005c */
[----:B----4-:R-:W-:Y:S01]  /*1ac40*/  @P2 IMAD.MOV.U32 R17, RZ, RZ, R23 ;  /* 0x000000ffff112224 */ /* 0x010fe200078e0017 */
[----:B------:R-:W4:Y:S04]  /*1ac50*/  LDL R92, [R1+0x2cc] ;  /* 0x0002cc00015c7983 */ /* 0x000f280000100800 */
[----:B------:R0:W2:Y:S04]  /*1ac60*/  @P2 LDG.E.U16 R130, desc[UR24][R16.64] ;  /* 0x0000001810822981 */ /* 0x0000a8000c1e1500 */
        /* <DEDUP_REMOVED lines=56> */
[----:B------:R4:W2:Y:S04]  /*1aff0*/  @P2 LDG.E.U16 R121, desc[UR24][R16.64] ;  /* 0x0000001810792981 */ /* 0x0008a8000c1e1500 */
[----:B------:R-:W2:Y:S01]  /*1b000*/  LDL R22, [R1+0x31c] ;  /* 0x00031c0001167983 */ /* 0x000ea20000100800 */
[----:B----4-:R-:W-:-:S02]  /*1b010*/  @P2 IMAD.MOV.U32 R16, RZ, RZ, R92 ;  /* 0x000000ffff102224 */ /* 0x010fc400078e005c */
[----:B------:R-:W-:Y:S01]  /*1b020*/  @P2 IMAD.MOV.U32 R17, RZ, RZ, R23 ;  /* 0x000000ffff112224 */ /* 0x000fe200078e0017 */
        /* <DEDUP_REMOVED lines=22> */
[----:B0-----:R-:W-:-:S03]  /*1b190*/  @P2 IMAD.MOV.U32 R16, RZ, RZ, R110 ;  /* 0x000000ffff102224 */ /* 0x001fc600078e006e */
[----:B------:R-:W3:Y:S04]  /*1b1a0*/  LDL.LU R110, [R1+0xbc4] ;  /* 0x000bc400016e7983 */ /* 0x000ee80000300800 */
[----:B--2---:R0:W2:Y:S04]  /*1b1b0*/  @P2 LDG.E.U16 R114, desc[UR24][R16.64] ;  /* 0x0000001810722981 */ /* 0x0040a8000c1e1500 */
[----:B------:R-:W2:Y:S01]  /*1b1c0*/  LDL R17, [R1+0x2f0] ;  /* 0x0002f00001117983 */ /* 0x000ea20000100800 */
[----:B0-----:R-:W-:-:S03]  /*1b1d0*/  @P2 IMAD.MOV.U32 R16, RZ, RZ, R109 ;  /* 0x000000ffff102224 */ /* 0x001fc600078e006d */
[----:B------:R-:W3:Y:S04]  /*1b1e0*/  LDL.LU R109, [R1+0xbc0] ;  /* 0x000bc000016d7983 */ /* 0x000ee80000300800 */
[----:B--2---:R0:W2:Y:S04]  /*1b1f0*/  @P2 LDG.E.U16 R113, desc[UR24][R16.64] ;  /* 0x0000001810712981 */ /* 0x0040a8000c1e1500 */
[----:B------:R-:W2:Y:S01]  /*1b200*/  LDL R17, [R1+0x2f8] ;  /* 0x0002f80001117983 */ /* 0x000ea20000100800 */
[----:B0-----:R-:W-:-:S03]  /*1b210*/  @P2 IMAD.MOV.U32 R16, RZ, RZ, R107 ;  /* 0x000000ffff102224 */ /* 0x001fc600078e006b */
[----:B------:R-:W3:Y:S01]  /*1b220*/  LDL.LU R107, [R1+0xbbc] ;  /* 0x000bbc00016b7983 */ /* 0x000ee20000300800 */
[----:B------:R-:W-:-:S03]  /*1b230*/  PRMT R111, RZ, 0x7610, R111 ;  /* 0x00007610ff6f7816 */ /* 0x000fc6000000006f */
[----:B--2---:R0:W2:Y:S04]  /*1b240*/  @P2 LDG.E.U16 R112, desc[UR24][R16.64] ;  /* 0x0000001810702981 */ /* 0x0040a8000c1e1500 */
[----:B------:R-:W2:Y:S01]  /*1b250*/  LDL R17, [R1+0x300] ;  /* 0x0003000001117983 */ /* 0x000ea20000100800 */
[----:B0-----:R-:W-:-:S03]  /*1b260*/  @P2 IMAD.MOV.U32 R16, RZ, RZ, R106 ;  /* 0x000000ffff102224 */ /* 0x001fc600078e006a */
[----:B------:R-:W4:Y:S01]  /*1b270*/  LDL.LU R106, [R1+0xbb8] ;  /* 0x000bb800016a7983 */ /* 0x000f220000300800 */
[----:B---3--:R-:W-:Y:S02]  /*1b280*/  PRMT R110, RZ, 0x7610, R110 ;  /* 0x00007610ff6e7816 */ /* 0x008fe4000000006e */
[----:B------:R-:W-:Y:S02]  /*1b290*/  PRMT R109, RZ, 0x7610, R109 ;  /* 0x00007610ff6d7816 */ /* 0x000fe4000000006d */
[----:B------:R-:W-:Y:S02]  /*1b2a0*/  PRMT R108, RZ, 0x7610, R108 ;  /* 0x00007610ff6c7816 */ /* 0x000fe4000000006c */
[----:B------:R-:W-:Y:S01]  /*1b2b0*/  PRMT R107, RZ, 0x7610, R107 ;  /* 0x00007610ff6b7816 */ /* 0x000fe2000000006b */
[----:B--2---:R0:W2:Y:S02]  /*1b2c0*/  @P2 LDG.E.U16 R111, desc[UR24][R16.64] ;  /* 0x00000018106f2981 */ /* 0x0040a4000c1e1500 */
[----:B0-----:R-:W-:-:S02]  /*1b2d0*/  @P2 IMAD.MOV.U32 R16, RZ, RZ, R19 ;  /* 0x000000ffff102224 */ /* 0x001fc400078e0013 */
[----:B------:R-:W-:-:S05]  /*1b2e0*/  @P2 IMAD.MOV.U32 R17, RZ, RZ, R18 ;  /* 0x000000ffff112224 */ /* 0x000fca00078e0012 */
[----:B------:R0:W3:Y:S02]  /*1b2f0*/  @P2 LDG.E.U16 R110, desc[UR24][R16.64] ;  /* 0x00000018106e2981 */ /* 0x0000e4000c1e1500 */
[----:B0-----:R-:W-:Y:S02]  /*1b300*/  @P2 IMAD.MOV.U32 R16, RZ, RZ, R105 ;  /* 0x000000ffff102224 */ /* 0x001fe400078e0069 */
[----:B------:R-:W-:Y:S01]  /*1b310*/  @P2 IMAD.MOV.U32 R17, RZ, RZ, R20 ;  /* 0x000000ffff112224 */ /* 0x000fe200078e0014 */
[----:B----4-:R-:W-:Y:S01]  /*1b320*/  PRMT R106, RZ, 0x7610, R106 ;  /* 0x00007610ff6a7816 */ /* 0x010fe2000000006a */
[----:B------:R-:W4:Y:S04]  /*1b330*/  LDL.LU R105, [R1+0xbb4] ;  /* 0x000bb40001697983 */ /* 0x000f280000300800 */
[----:B------:R0:W2:Y:S04]  /*1b340*/  @P2 LDG.E.U16 R109, desc[UR24][R16.64] ;  /* 0x00000018106d2981 */ /* 0x0000a8000c1e1500 */
[----:B------:R-:W2:Y:S04]  /*1b350*/  LDL R18, [R1+0x368] ;  /* 0x0003680001127983 */ /* 0x000ea80000100800 */
[----:B------:R-:W2:Y:S01]  /*1b360*/  LDL R19, [R1+0x36c] ;  /* 0x00036c0001137983 */ /* 0x000ea20000100800 */
[----:B0-----:R-:W-:-:S02]  /*1b370*/  @P2 IMAD.MOV.U32 R16, RZ, RZ, R22 ;  /* 0x000000ffff102224 */ /* 0x001fc400078e0016 */
[----:B------:R-:W-:Y:S01]  /*1b380*/  @P2 IMAD.MOV.U32 R17, RZ, RZ, R21 ;  /* 0x000000ffff112224 */ /* 0x000fe200078e0015 */
[----:B------:R-:W2:Y:S04]  /*1b390*/  LDL R20, [R1+0x370] ;  /* 0x0003700001147983 */ /* 0x000ea80000100800 */
[----:B------:R0:W2:Y:S04]  /*1b3a0*/  @P2 LDG.E.U16 R108, desc[UR24][R16.64] ;  /* 0x00000018106c2981 */ /* 0x0000a8000c1e1500 */
[----:B------:R-:W2:Y:S01]  /*1b3b0*/  LDL R21, [R1+0x374] ;  /* 0x0003740001157983 */ /* 0x000ea20000100800 */
[----:B0-----:R-:W-:-:S02]  /*1b3c0*/  @P2 IMAD.MOV.U32 R16, RZ, RZ, R92 ;  /* 0x000000ffff102224 */ /* 0x001fc400078e005c */
[----:B------:R-:W-:-:S05]  /*1b3d0*/  @P2 IMAD.MOV.U32 R17, RZ, RZ, R23 ;  /* 0x000000ffff112224 */ /* 0x000fca00078e0017 */
[----:B------:R0:W2:Y:S02]  /*1b3e0*/  @P2 LDG.E.U16 R107, desc[UR24][R16.64] ;  /* 0x00000018106b2981 */ /* 0x0000a4000c1e1500 */
[----:B0-----:R-:W-:Y:S02]  /*1b3f0*/  @P2 IMAD.MOV.U32 R16, RZ, RZ, R103 ;  /* 0x000000ffff102224 */ /* 0x001fe400078e0067 */
[----:B------:R-:W-:Y:S02]  /*1b400*/  @P2 IMAD.MOV.U32 R17, RZ, RZ, R102 ;  /* 0x000000ffff112224 */ /* 0x000fe400078e0066 */
[----:B------:R-:W2:Y:S04]  /*1b410*/  LDL.LU R102, [R1+0xbb0] ;  /* 0x000bb00001667983 */ /* 0x000ea80000300800 */
[----:B------:R-:W2:Y:S04]  /*1b420*/  LDL.LU R103, [R1+0xbac] ;  /* 0x000bac0001677983 */ /* 0x000ea80000300800 */
[----:B------:R0:W2:Y:S04]  /*1b430*/  @P2 LDG.E.U16 R106, desc[UR24][R16.64] ;  /* 0x00000018106a2981 */ /* 0x0000a8000c1e1500 */
[----:B------:R-:W2:Y:S04]  /*1b440*/  LDL R22, [R1+0x378] ;  /* 0x0003780001167983 */ /* 0x000ea80000100800 */
[----:B------:R-:W2:Y:S04]  /*1b450*/  LDL R23, [R1+0x37c] ;  /* 0x00037c0001177983 */ /* 0x000ea80000100800 */
[----:B------:R-:W2:Y:S01]  /*1b460*/  LDL R17, [R1+0x330] ;  /* 0x0003300001117983 */ /* 0x000ea20000100800 */
[----:B0-----:R-:W-:-:S03]  /*1b470*/  @P2 IMAD.MOV.U32 R16, RZ, RZ, R101 ;  /* 0x000000ffff102224 */ /* 0x001fc600078e0065 */
[----:B------:R-:W3:Y:S04]  /*1b480*/  LDL R92, [R1+0x380] ;  /* 0x00038000015c7983 */ /* 0x000ee80000100800 */
[----:B------:R-:W3:Y:S01]  /*1b490*/  LDL.LU R101, [R1+0xba8] ;  /* 0x000ba80001657983 */ /* 0x000ee20000300800 */
[----:B----4-:R-:W-:-:S06]  /*1b4a0*/  PRMT R105, RZ, 0x7610, R105 ;  /* 0x00007610ff697816 */ /* 0x010fcc0000000069 */
[----:B--2---:R0:W2:Y:S04]  /*1b4b0*/  @P2 LDG.E.U16 R105, desc[UR24][R16.64] ;  /* 0x0000001810692981 */ /* 0x0040a8000c1e1500 */
[----:B------:R-:W0:Y:S04]  /*1b4c0*/  LDL R16, [R1+0x338] ;  /* 0x0003380001107983 */ /* 0x000e280000100800 */
[----:B------:R-:W0:Y:S01]  /*1b4d0*/  LDL R17, [R1+0x33c] ;  /* 0x00033c0001117983 */ /* 0x000e220000100800 */
[----:B------:R-:W-:Y:S02]  /*1b4e0*/  PRMT R104, RZ, 0x7610, R104 ;  /* 0x00007610ff687816 */ /* 0x000fe40000000068 */
[----:B0-----:R-:W-:-:S04]  /*1b4f0*/  @P2 LOP3.LUT R17, R17, R16, RZ, 0x3c, !PT ;  /* 0x0000001011112212 */ /* 0x001fc800078e3cff */
[----:B------:R-:W-:-:S04]  /*1b500*/  @P2 LOP3.LUT R16, R17, R16, RZ, 0x3c, !PT ;  /* 0x0000001011102212 */ /* 0x000fc800078e3cff */
[----:B------:R-:W-:-:S05]  /*1b510*/  @P2 LOP3.LUT R17, R17, R16, RZ, 0x3c, !PT ;  /* 0x0000001011112212 */ /* 0x000fca00078e3cff */
[----:B------:R0:W4:Y:S04]  /*1b520*/  @P2 LDG.E.U16 R104, desc[UR24][R16.64] ;  /* 0x0000001810682981 */ /* 0x000128000c1e1500 */
[----:B------:R-:W0:Y:S04]  /*1b530*/  LDL R16, [R1+0x340] ;  /* 0x0003400001107983 */ /* 0x000e280000100800 */
[----:B------:R-:W0:Y:S01]  /*1b540*/  LDL R17, [R1+0x344] ;  /* 0x0003440001117983 */ /* 0x000e220000100800 */
[----:B------:R-:W-:Y:S02]  /*1b550*/  PRMT R103, RZ, 0x7610, R103 ;  /* 0x00007610ff677816 */ /* 0x000fe40000000067 */
[----:B0-----:R-:W-:-:S04]  /*1b560*/  @P2 LOP3.LUT R17, R17, R16, RZ, 0x3c, !PT ;  /* 0x0000001011112212 */ /* 0x001fc800078e3cff */
[----:B------:R-:W-:-:S04]  /*1b570*/  @P2 LOP3.LUT R16, R17, R16, RZ, 0x3c, !PT ;  /* 0x0000001011102212 */ /* 0x000fc800078e3cff */
[----:B------:R-:W-:-:S05]  /*1b580*/  @P2 LOP3.LUT R17, R17, R16, RZ, 0x3c, !PT ;  /* 0x0000001011112212 */ /* 0x000fca00078e3cff */
[----:B------:R0:W2:Y:S04]  /*1b590*/  @P2 LDG.E.U16 R103, desc[UR24][R16.64] ;  /* 0x0000001810672981 */ /* 0x0000a8000c1e1500 */
[----:B------:R-:W2:Y:S01]  /*1b5a0*/  LDL R17, [R1+0x348] ;  /* 0x0003480001117983 */ /* 0x000ea20000100800 */
[----:B------:R-:W-:Y:S01]  /*1b5b0*/  PRMT R102, RZ, 0x7610, R102 ;  /* 0x00007610ff667816 */ /* 0x000fe20000000066 */
[----:B0-----:R-:W-:Y:S02]  /*1b5c0*/  @P2 IMAD.MOV.U32 R16, RZ, RZ, R98 ;  /* 0x000000ffff102224 */ /* 0x001fe400078e0062 */
[----:B------:R-:W3:Y:S04]  /*1b5d0*/  LDL.LU R98, [R1+0xba4] ;  /* 0x000ba40001627983 */ /* 0x000ee80000300800 */
[----:B--2---:R0:W2:Y:S04]  /*1b5e0*/  @P2 LDG.E.U16 R102, desc[UR24][R16.64] ;  /* 0x0000001810662981 */ /* 0x0040a8000c1e1500 */
[----:B------:R-:W0:Y:S01]  /*1b5f0*/  LDL R17, [R1+0x354] ;  /* 0x0003540001117983 */ /* 0x000e220000100800 */
[----:B---3--:R-:W-:Y:S01]  /*1b600*/  PRMT R101, RZ, 0x7610, R101 ;  /* 0x00007610ff657816 */ /* 0x008fe20000000065 */
[----:B0-----:R-:W-:-:S02]  /*1b610*/  @P2 IMAD.MOV.U32 R16, RZ, RZ, R17 ;  /* 0x000000ffff102224 */ /* 0x001fc400078e0011 */
[----:B------:R-:W-:Y:S02]  /*1b620*/  @P2 IMAD.MOV.U32 R17, RZ, RZ, R97 ;  /* 0x000000ffff112224 */ /* 0x000fe400078e0061 */
[----:B------:R-:W3:Y:S04]  /*1b630*/  LDL.LU R97, [R1+0xba0] ;  /* 0x000ba00001617983 */ /* 0x000ee80000300800 */
[----:B------:R0:W2:Y:S04]  /*1b640*/  @P2 LDG.E.U16 R101, desc[UR24][R16.64] ;  /* 0x0000001810652981 */ /* 0x0000a8000c1e1500 */
[----:B------:R-:W2:Y:S01]  /*1b650*/  LDL R17, [R1+0x358] ;  /* 0x0003580001117983 */ /* 0x000ea20000100800 */
[----:B------:R-:W-:Y:S01]  /*1b660*/  PRMT R100, RZ, 0x7610, R100 ;  /* 0x00007610ff647816 */ /* 0x000fe20000000064 */
[----:B0-----:R-:W-:-:S02]  /*1b670*/  @P2 IMAD.MOV.U32 R16, RZ, RZ, R95 ;  /* 0x000000ffff102224 */ /* 0x001fc400078e005f */
[----:B------:R-:W3:Y:S04]  /*1b680*/  LDL.LU R95, [R1+0xb9c] ;  /* 0x000b9c00015f7983 */ /* 0x000ee80000300800 */
[----:B--2---:R0:W2:Y:S04]  /*1b690*/  @P2 LDG.E.U16 R100, desc[UR24][R16.64] ;  /* 0x0000001810642981 */ /* 0x0040a8000c1e1500 */
[----:B------:R-:W2:Y:S01]  /*1b6a0*/  LDL R17, [R1+0x360] ;  /* 0x0003600001117983 */ /* 0x000ea20000100800 */
[----:B0-----:R-:W-:-:S03]  /*1b6b0*/  @P2 IMAD.MOV.U32 R16, RZ, RZ, R94 ;  /* 0x000000ffff102224 */ /* 0x001fc600078e005e */
[----:B------:R-:W4:Y:S01]  /*1b6c0*/  LDL.LU R94, [R1+0xb98] ;  /* 0x000b9800015e7983 */ /* 0x000f220000300800 */
[----:B------:R-:W-:Y:S02]  /*1b6d0*/  PRMT R98, RZ, 0x7610, R98 ;  /* 0x00007610ff627816 */ /* 0x000fe40000000062 */
[----:B---3--:R-:W-:Y:S02]  /*1b6e0*/  PRMT R97, RZ, 0x7610, R97 ;  /* 0x00007610ff617816 */ /* 0x008fe40000000061 */
[----:B------:R-:W-:Y:S02]  /*1b6f0*/  PRMT R96, RZ, 0x7610, R96 ;  /* 0x00007610ff607816 */ /* 0x000fe40000000060 */
        /* <DEDUP_REMOVED lines=8> */
[----:B------:R-:W-:-:S05]  /*1b780*/  @P2 IMAD.MOV.U32 R17, RZ, RZ, R20 ;  /* 0x000000ffff112224 */ /* 0x000fca00078e0014 */
[----:B------:R0:W2:Y:S02]  /*1b790*/  @P2 LDG.E.U16 R97, desc[UR24][R16.64] ;  /* 0x0000001810612981 */ /* 0x0000a4000c1e1500 */
[----:B0-----:R-:W-:Y:S02]  /*1b7a0*/  @P2 IMAD.MOV.U32 R16, RZ, RZ, R23 ;  /* 0x000000ffff102224 */ /* 0x001fe400078e0017 */
[----:B------:R-:W-:-:S05]  /*1b7b0*/  @P2 IMAD.MOV.U32 R17, RZ, RZ, R22 ;  /* 0x000000ffff112224 */ /* 0x000fca00078e0016 */
[----:B------:R0:W2:Y:S02]  /*1b7c0*/  @P2 LDG.E.U16 R96, desc[UR24][R16.64] ;  /* 0x0000001810602981 */ /* 0x0000a4000c1e1500 */
[----:B0-----:R-:W-:Y:S02]  /*1b7d0*/  @P2 IMAD.MOV.U32 R16, RZ, RZ, R89 ;  /* 0x000000ffff102224 */ /* 0x001fe400078e0059 */
[----:B------:R-:W2:Y:S01]  /*1b7e0*/  LDL.LU R89, [R1+0xb94] ;  /* 0x000b940001597983 */ /* 0x000ea20000300800 */
[----:B------:R-:W-:Y:S01]  /*1b7f0*/  @P2 IMAD.MOV.U32 R17, RZ, RZ, R92 ;  /* 0x000000ffff112224 */ /* 0x000fe200078e005c */
[----:B----4-:R-:W-:-:S04]  /*1b800*/  PRMT R94, RZ, 0x7610, R94 ;  /* 0x00007610ff5e7816 */ /* 0x010fc8000000005e */
[----:B------:R0:W4:Y:S02]  /*1b810*/  @P2 LDG.E.U16 R95, desc[UR24][R16.64] ;  /* 0x00000018105f2981 */ /* 0x000124000c1e1500 */
[----:B0-----:R-:W-:Y:S02]  /*1b820*/  @P2 IMAD.MOV.U32 R16, RZ, RZ, R115 ;  /* 0x000000ffff102224 */ /* 0x001fe400078e0073 */
[----:B------:R-:W-:Y:S01]  /*1b830*/  @P2 IMAD.MOV.U32 R17, RZ, RZ, R11 ;  /* 0x000000ffff112224 */ /* 0x000fe200078e000b */
[----:B------:R-:W-:Y:S01]  /*1b840*/  PRMT R60, RZ, 0x7610, R60 ;  /* 0x00007610ff3c7816 */ /* 0x000fe2000000003c */
[----:B------:R-:W3:Y:S04]  /*1b850*/  LDL.LU R11, [R1+0xb90] ;  /* 0x000b9000010b7983 */ /* 0x000ee80000300800 */
[----:B------:R0:W3:Y:S01]  /*1b860*/  @P2 LDG.E.U16 R94, desc[UR24][R16.64] ;  /* 0x00000018105e2981 */ /* 0x0000e2000c1e1500 */
[----:B------:R-:W-:-:S02]  /*1b870*/  PRMT R73, RZ, 0x7610, R73 ;  /* 0x00007610ff497816 */ /* 0x000fc40000000049 */
[----:B------:R-:W-:Y:S01]  /*1b880*/  PRMT R59, RZ, 0x7610, R59 ;  /* 0x00007610ff3b7816 */ /* 0x000fe2000000003b */
[----:B------:R-:W3:Y:S01]  /*1b890*/  LDL.LU R115, [R1+0xb8c] ;  /* 0x000b8c0001737983 */ /* 0x000ee20000300800 */
[----:B0-----:R-:W-:Y:S02]  /*1b8a0*/  @P2 IMAD.MOV.U32 R16, RZ, RZ, R163 ;  /* 0x000000ffff102224 */ /* 0x001fe400078e00a3 */
[----:B------:R-:W-:Y:S01]  /*1b8b0*/  @P2 IMAD.MOV.U32 R17, RZ, RZ, R117 ;  /* 0x000000ffff112224 */ /* 0x000fe200078e0075 */
[----:B------:R-:W-:Y:S01]  /*1b8c0*/  PRMT R72, RZ, 0x7610, R72 ;  /* 0x00007610ff487816 */ /* 0x000fe20000000048 */
[----:B------:R-:W3:Y:S04]  /*1b8d0*/  LDL.LU R117, [R1+0xb88] ;  /* 0x000b880001757983 */ /* 0x000ee80000300800 */
[----:B------:R0:W3:Y:S01]  /*1b8e0*/  @P2 LDG.E.U16 R61, desc[UR24][R16.64] ;  /* 0x00000018103d2981 */ /* 0x0000e2000c1e1500 */
[----:B------:R-:W-:-:S03]  /*1b8f0*/  PRMT R88, RZ, 0x7610, R88 ;  /* 0x00007610ff587816 */ /* 0x000fc60000000058 */
[----:B------:R-:W5:Y:S01]  /*1b900*/  LDL.LU R163, [R1+0xb84] ;  /* 0x000b840001a37983 */ /* 0x000f620000300800 */
[----:B0-----:R-:W-:Y:S02]  /*1b910*/  @P2 IMAD.MOV.U32 R16, RZ, RZ, R155 ;  /* 0x000000ffff102224 */ /* 0x001fe400078e009b */
[----:B------:R-:W-:Y:S02]  /*1b920*/  @P2 IMAD.MOV.U32 R17, RZ, RZ, R162 ;  /* 0x000000ffff112224 */ /* 0x000fe400078e00a2 */
[----:B------:R-:W5:Y:S04]  /*1b930*/  LDL.LU R162, [R1+0xb80] ;  /* 0x000b800001a27983 */ /* 0x000f680000300800 */
[----:B------:R0:W3:Y:S04]  /*1b940*/  @P2 LDG.E.U16 R74, desc[UR24][R16.64] ;  /* 0x00000018104a2981 */ /* 0x0000e8000c1e1500 */
[----:B------:R-:W5:Y:S01]  /*1b950*/  LDL.LU R155, [R1+0xb7c] ;  /* 0x000b7c00019b7983 */ /* 0x000f620000300800 */
[----:B0-----:R-:W-:-:S02]  /*1b960*/  @P2 IMAD.MOV.U32 R16, RZ, RZ, R147 ;  /* 0x000000ffff102224 */ /* 0x001fc400078e0093 */
[----:B------:R-:W-:Y:S02]  /*1b970*/  @P2 IMAD.MOV.U32 R17, RZ, RZ, R154 ;  /* 0x000000ffff112224 */ /* 0x000fe400078e009a */
[----:B------:R-:W5:Y:S04]  /*1b980*/  LDL.LU R154, [R1+0xb78] ;  /* 0x000b7800019a7983 */ /* 0x000f680000300800 */
[----:B------:R0:W3:Y:S04]  /*1b990*/  @P2 LDG.E.U16 R87, desc[UR24][R16.64] ;  /* 0x0000001810572981 */ /* 0x0000e8000c1e1500 */
[----:B------:R-:W5:Y:S01]  /*1b9a0*/  LDL.LU R147, [R1+0xb74] ;  /* 0x000b740001937983 */ /* 0x000f620000300800 */
[----:B0-----:R-:W-:-:S02]  /*1b9b0*/  @P2 IMAD.MOV.U32 R16, RZ, RZ, R161 ;  /* 0x000000ffff102224 */ /* 0x001fc400078e00a1 */
[----:B------:R-:W-:Y:S02]  /*1b9c0*/  @P2 IMAD.MOV.U32 R17, RZ, RZ, R146 ;  /* 0x000000ffff112224 */ /* 0x000fe400078e0092 */
[----:B------:R-:W5:Y:S04]  /*1b9d0*/  LDL.LU R146, [R1+0xb70] ;  /* 0x000b700001927983 */ /* 0x000f680000300800 */
        /* <DEDUP_REMOVED lines=12> */
[----:B------:R-:W3:Y:S01]  /*1baa0*/  LDL.LU R156, [R1+0xac4] ;  /* 0x000ac400019c7983 */ /* 0x000ee20000300800 */
[----:B0-----:R-:W-:-:S02]  /*1bab0*/  @P2 IMAD.MOV.U32 R16, RZ, RZ, R149 ;  /* 0x000000ffff102224 */ /* 0x001fc400078e0095 */
[----:B------:R-:W-:Y:S02]  /*1bac0*/  @P2 IMAD.MOV.U32 R17, RZ, RZ, R145 ;  /* 0x000000ffff112224 */ /* 0x000fe400078e0091 */
[----:B------:R-:W5:Y:S04]  /*1bad0*/  LDL.LU R145, [R1+0xb5c] ;  /* 0x000b5c0001917983 */ /* 0x000f680000300800 */
[----:B------:R0:W4:Y:S01]  /*1bae0*/  @P2 LDG.E.U16 R86, desc[UR24][R16.64] ;  /* 0x0000001810562981 */ /* 0x000122000c1e1500 */
[----:B------:R-:W-:-:S03]  /*1baf0*/  PRMT R71, RZ, 0x7610, R71 ;  /* 0x00007610ff477816 */ /* 0x000fc60000000047 */
[----:B------:R-:W4:Y:S01]  /*1bb00*/  LDL.LU R149, [R1+0xad8] ;  /* 0x000ad80001957983 */ /* 0x000f220000300800 */
[----:B0-----:R-:W-:Y:S02]  /*1bb10*/  @P2 IMAD.MOV.U32 R16, RZ, RZ, R140 ;  /* 0x000000ffff102224 */ /* 0x001fe400078e008c */
[----:B------:R-:W-:Y:S02]  /*1bb20*/  @P2 IMAD.MOV.U32 R17, RZ, RZ, R144 ;  /* 0x000000ffff112224 */ /* 0x000fe400078e0090 */
[----:B------:R-:W5:Y:S04]  /*1bb30*/  LDL.LU R144, [R1+0xb58] ;  /* 0x000b580001907983 */ /* 0x000f680000300800 */
[----:B------:R-:W4:Y:S01]  /*1bb40*/  LDL.LU R140, [R1+0xae4] ;  /* 0x000ae400018c7983 */ /* 0x000f220000300800 */
[----:B------:R-:W-:-:S02]  /*1bb50*/  PRMT R84, RZ, 0x7610, R84 ;  /* 0x00007610ff547816 */ /* 0x000fc40000000054 */
[----:B--2---:R-:W-:-:S06]  /*1bb60*/  PRMT R89, RZ, 0x7610, R89 ;  /* 0x00007610ff597816 */ /* 0x004fcc0000000059 */
[----:B------:R0:W2:Y:S02]  /*1bb70*/  @P2 LDG.E.U16 R89, desc[UR24][R16.64] ;  /* 0x0000001810592981 */ /* 0x0000a4000c1e1500 */
[----:B0-----:R-:W-:Y:S02]  /*1bb80*/  @P2 IMAD.MOV.U32 R16, RZ, RZ, R141 ;  /* 0x000000ffff102224 */ /* 0x001fe400078e008d */
[----:B------:R-:W-:Y:S02]  /*1bb90*/  @P2 IMAD.MOV.U32 R17, RZ, RZ, R159 ;  /* 0x000000ffff112224 */ /* 0x000fe400078e009f */
[----:B------:R-:W5:Y:S04]  /*1bba0*/  LDL.LU R159, [R1+0xb54] ;  /* 0x000b5400019f7983 */ /* 0x000f680000300800 */
[----:B------:R0:W2:Y:S04]  /*1bbb0*/  @P2 LDG.E.U16 R59, desc[UR24][R16.64] ;  /* 0x00000018103b2981 */ /* 0x0000a8000c1e1500 */
[----:B------:R-:W2:Y:S01]  /*1bbc0*/  LDL.LU R141, [R1+0xaf4] ;  /* 0x000af400018d7983 */ /* 0x000ea20000300800 */
[----:B0-----:R-:W-:-:S02]  /*1bbd0*/  @P2 IMAD.MOV.U32 R16, RZ, RZ, R151 ;  /* 0x000000ffff102224 */ /* 0x001fc400078e0097 */
[----:B------:R-:W-:Y:S02]  /*1bbe0*/  @P2 IMAD.MOV.U32 R17, RZ, RZ, R158 ;  /* 0x000000ffff112224 */ /* 0x000fe400078e009e */
[----:B------:R-:W5:Y:S04]  /*1bbf0*/  LDL.LU R158, [R1+0xb50] ;  /* 0x000b5000019e7983 */ /* 0x000f680000300800 */
[----:B------:R0:W2:Y:S04]  /*1bc00*/  @P2 LDG.E.U16 R72, desc[UR24][R16.64] ;  /* 0x0000001810482981 */ /* 0x0000a8000c1e1500 */
[----:B------:R-:W5:Y:S01]  /*1bc10*/  LDL.LU R151, [R1+0xb4c] ;  /* 0x000b4c0001977983 */ /* 0x000f620000300800 */
[----:B0-----:R-:W-:-:S02]  /*1bc20*/  @P2 IMAD.MOV.U32 R16, RZ, RZ, R7 ;  /* 0x000000ffff102224 */ /* 0x001fc400078e0007 */
        /* <DEDUP_REMOVED lines=20> */
[----:B------:R-:W-:-:S05]  /*1bd70*/  @P2 IMAD.MOV.U32 R17, RZ, RZ, R148 ;  /* 0x000000ffff112224 */ /* 0x000fca00078e0094 */
[----:B------:R4:W2:Y:S04]  /*1bd80*/  @P2 LDG.E.U16 R84, desc[UR24][R16.64] ;  /* 0x0000001810542981 */ /* 0x0008a8000c1e1500 */
[----:B------:R-:W2:Y:S01]  /*1bd90*/  LDL.LU R16, [R1+0x210] ;  /* 0x0002100001107983 */ /* 0x000ea20000300800 */
[----:B---3--:R-:W-:-:S05]  /*1bda0*/  SEL R18, R11, R156, !P3 ;  /* 0x0000009c0b127207 */ /* 0x008fca0005800000 */
[----:B------:R-:W-:Y:S01]  /*1bdb0*/  IMAD R19, R18, UR9, RZ ;  /* 0x0000000912137c24 */ /* 0x000fe2000f8e02ff */
[----:B----4-:R-:W-:-:S05]  /*1bdc0*/  SEL R17, R11, R149, !P3 ;  /* 0x000000950b117207 */ /* 0x010fca0005800000 */
[----:B------:R-:W-:Y:S01]  /*1bdd0*/  IMAD R21, R17, UR9, RZ ;  /* 0x0000000911157c24 */ /* 0x000fe2000f8e02ff */
[----:B------:R-:W-:-:S05]  /*1bde0*/  SEL R18, R11, R140, !P3 ;  /* 0x0000008c0b127207 */ /* 0x000fca0005800000 */
[----:B------:R-:W-:Y:S01]  /*1bdf0*/  IMAD R22, R18, UR9, RZ ;  /* 0x0000000912167c24 */ /* 0x000fe2000f8e02ff */
[----:B------:R-:W-:Y:S01]  /*1be00*/  PRMT R83, RZ, 0x7610, R83 ;  /* 0x00007610ff537816 */ /* 0x000fe20000000053 */
[----:B------:R-:W0:Y:S01]  /*1be10*/  LDCU UR9, c[0x0][0x3b0] ;  /* 0x00007600ff0977ac */ /* 0x000e220008000800 */
[----:B------:R-:W-:Y:S02]  /*1be20*/  PRMT R48, RZ, 0x7610, R48 ;  /* 0x00007610ff307816 */ /* 0x000fe40000000030 */
[----:B------:R-:W-:Y:S02]  /*1be30*/  PRMT R57, RZ, 0x7610, R57 ;  /* 0x00007610ff397816 */ /* 0x000fe40000000039 */
[----:B--2---:R-:W-:-:S05]  /*1be40*/  SEL R17, R11, R141, !P3 ;  /* 0x0000008d0b117207 */ /* 0x004fca0005800000 */
[----:B------:R-:W-:Y:S01]  /*1be50*/  IMAD R23, R17, UR4, RZ ;  /* 0x0000000411177c24 */ /* 0x000fe2000f8e02ff */
[----:B------:R-:W1:Y:S01]  /*1be60*/  LDCU UR4, c[0x0][0x3b0] ;  /* 0x00007600ff0477ac */ /* 0x000e620008000800 */
[----:B------:R-:W-:-:S05]  /*1be70*/  SEL R20, R11, R7, !P3 ;  /* 0x000000070b147207 */ /* 0x000fca0005800000 */
[----:B------:R-:W-:Y:S01]  /*1be80*/  IMAD R20, R20, UR5, RZ ;  /* 0x0000000514147c24 */ /* 0x000fe2000f8e02ff */
[----:B------:R-:W-:Y:S01]  /*1be90*/  PRMT R70, RZ, 0x7610, R70 ;  /* 0x00007610ff467816 */ /* 0x000fe20000000046 */
[----:B------:R-:W2:Y:S01]  /*1bea0*/  LDCU UR5, c[0x0][0x3b0] ;  /* 0x00007600ff0577ac */ /* 0x000ea20008000800 */
[----:B------:R-:W-:Y:S01]  /*1beb0*/  SEL R17, R11, R6, !P3 ;  /* 0x000000060b117207 */ /* 0x000fe20005800000 */
[----:B------:R-:W-:Y:S01]  /*1bec0*/  @!P4 IMAD.MOV R16, RZ, RZ, -R16 ;  /* 0x000000ffff10c224 */ /* 0x000fe200078e0a10 */
[----:B------:R-:W-:-:S04]  /*1bed0*/  LEA R92, P4, R19, R8, 0x1 ;  /* 0x00000008135c7211 */ /* 0x000fc800078808ff */
[-C--:B------:R-:W-:Y:S02]  /*1bee0*/  LEA.HI.X.SX32 R19, R19, R5.reuse, 0x1, P4 ;  /* 0x0000000513137211 */ /* 0x080fe400020f0eff */
[CC--:B------:R-:W-:Y:S01]  /*1bef0*/  LEA R141, P4, R21.reuse, R8.reuse, 0x1 ;  /* 0x00000008158d7211 */ /* 0x0c0fe200078808ff */
[----:B------:R3:W-:Y:S03]  /*1bf00*/  STL [R1+0x40c], R92 ;  /* 0x00040c5c01007387 */ /* 0x0007e60000100800 */
[-C--:B------:R-:W-:Y:S02]  /*1bf10*/  LEA.HI.X.SX32 R21, R21, R5.reuse, 0x1, P4 ;  /* 0x0000000515157211 */ /* 0x080fe400020f0eff */
[C---:B------:R-:W-:Y:S01]  /*1bf20*/  LEA R7, P4, R22.reuse, R8, 0x1 ;  /* 0x0000000816077211 */ /* 0x040fe200078808ff */
[----:B------:R4:W-:Y:S04]  /*1bf30*/  STL [R1+0x408], R19 ;  /* 0x0004081301007387 */ /* 0x0009e80000100800 */
[----:B------:R0:W-:Y:S04]  /*1bf40*/  STL [R1+0x414], R141 ;  /* 0x0004148d01007387 */ /* 0x0001e80000100800 */
[----:B------:R-:W-:Y:S04]  /*1bf50*/  STL [R1+0x410], R21 ;  /* 0x0004101501007387 */ /* 0x000fe80000100800 */
[----:B------:R0:W-:Y:S04]  /*1bf60*/  STL [R1+0x41c], R7 ;  /* 0x00041c0701007387 */ /* 0x0001e80000100800 */
[----:B------:R-:W2:Y:S01]  /*1bf70*/  LDL.LU R148, [R1+0xb04] ;  /* 0x000b040001947983 */ /* 0x000ea20000300800 */
[----:B------:R-:W-:Y:S01]  /*1bf80*/  @P2 IMAD.MOV.U32 R18, RZ, RZ, R92 ;  /* 0x000000ffff122224 */ /* 0x000fe200078e005c */
[----:B------:R-:W-:-:S02]  /*1bf90*/  LEA.HI.X.SX32 R156, R22, R5, 0x1, P4 ;  /* 0x00000005169c7211 */ /* 0x000fc400020f0eff */
[----:B------:R-:W2:Y:S01]  /*1bfa0*/  LDL.LU R149, [R1+0xb0c] ;  /* 0x000b0c0001957983 */ /* 0x000ea20000300800 */
[----:B------:R-:W-:-:S03]  /*1bfb0*/  LEA R6, P4, R23, R8, 0x1 ;  /* 0x0000000817067211 */ /* 0x000fc600078808ff */
[----:B------:R-:W2:Y:S01]  /*1bfc0*/  LDL.LU R140, [R1+0xb10] ;  /* 0x000b1000018c7983 */ /* 0x000ea20000300800 */
[----:B------:R-:W-:-:S03]  /*1bfd0*/  LEA.HI.X.SX32 R93, R23, R5, 0x1, P4 ;  /* 0x00000005175d7211 */ /* 0x000fc600020f0eff */
[----:B------:R0:W2:Y:S01]  /*1bfe0*/  @P2 LDG.E.U16 R83, desc[UR24][R18.64] ;  /* 0x0000001812532981 */ /* 0x0000a2000c1e1500 */
[----:B---3--:R-:W-:-:S03]  /*1bff0*/  LEA R92, P4, R20, R8, 0x1 ;  /* 0x00000008145c7211 */ /* 0x008fc600078808ff */
[----:B------:R-:W-:Y:S04]  /*1c000*/  STL [R1+0x418], R156 ;  /* 0x0004189c01007387 */ /* 0x000fe80000100800 */
[----:B------:R3:W-:Y:S01]  /*1c010*/  STL [R1+0x424], R6 ;  /* 0x0004240601007387 */ /* 0x0007e20000100800 */
[----:B0-----:R-:W-:Y:S02]  /*1c020*/  @P2 IMAD.MOV.U32 R18, RZ, RZ, R141 ;  /* 0x000000ffff122224 */ /* 0x001fe400078e008d */
[----:B----4-:R-:W-:Y:S01]  /*1c030*/  @P2 IMAD.MOV.U32 R19, RZ, RZ, R21 ;  /* 0x000000ffff132224 */ /* 0x010fe200078e0015 */
[----:B------:R-:W4:Y:S04]  /*1c040*/  LDL.LU R141, [R1+0xaec] ;  /* 0x000aec00018d7983 */ /* 0x000f280000300800 */
[----:B------:R-:W-:Y:S04]  /*1c050*/  STL [R1+0x420], R93 ;  /* 0x0004205d01007387 */ /* 0x000fe80000100800 */
[----:B------:R0:W4:Y:S01]  /*1c060*/  @P2 LDG.E.U16 R48, desc[UR24][R18.64] ;  /* 0x0000001812302981 */ /* 0x000122000c1e1500 */
[----:B------:R-:W-:Y:S01]  /*1c070*/  IMAD R17, R17, UR6, RZ ;  /* 0x0000000611117c24 */ /* 0x000fe2000f8e02ff */
[----:B------:R-:W-:Y:S01]  /*1c080*/  LEA.HI.X.SX32 R22, R20, R5, 0x1, P4 ;  /* 0x0000000514167211 */ /* 0x000fe200020f0eff */
[----:B------:R-:W1:Y:S01]  /*1c090*/  LDCU UR6, c[0x0][0x3b0] ;  /* 0x00007600ff0677ac */ /* 0x000e620008000800 */
[----:B------:R-:W-:Y:S01]  /*1c0a0*/  STL [R1+0x42c], R92 ;  /* 0x00042c5c01007387 */ /* 0x000fe20000100800 */
[----:B0-----:R-:W-:-:S03]  /*1c0b0*/  @P2 IMAD.MOV.U32 R18, RZ, RZ, R7 ;  /* 0x000000ffff122224 */ /* 0x001fc600078e0007 */
[----:B------:R-:W4:Y:S01]  /*1c0c0*/  LDL.LU R7, [R1+0xafc] ;  /* 0x000afc0001077983 */ /* 0x000f220000300800 */
[----:B------:R-:W-:Y:S01]  /*1c0d0*/  @P2 IMAD.MOV.U32 R19, RZ, RZ, R156 ;  /* 0x000000ffff132224 */ /* 0x000fe200078e009c */
[----:B------:R-:W-:Y:S02]  /*1c0e0*/  LEA R21, P4, R17, R8, 0x1 ;  /* 0x0000000811157211 */ /* 0x000fe400078808ff */
[----:B------:R-:W-:Y:S04]  /*1c0f0*/  STL [R1+0x428], R22 ;  /* 0x0004281601007387 */ /* 0x000fe80000100800 */
[----:B------:R0:W4:Y:S04]  /*1c100*/  @P2 LDG.E.U16 R57, desc[UR24][R18.64] ;  /* 0x0000001812392981 */ /* 0x000128000c1e1500 */
[----:B------:R-:W-:Y:S01]  /*1c110*/  STL [R1+0x434], R21 ;  /* 0x0004341501007387 */ /* 0x000fe20000100800 */
[----:B0-----:R-:W-:-:S03]  /*1c120*/  @P2 IMAD.MOV.U32 R18, RZ, RZ, R6 ;  /* 0x000000ffff122224 */ /* 0x001fc600078e0006 */
[----:B---3--:R-:W3:Y:S01]  /*1c130*/  LDL.LU R6, [R1+0xaf8] ;  /* 0x000af80001067983 */ /* 0x008ee20000300800 */
[----:B------:R-:W-:Y:S01]  /*1c140*/  @P2 IMAD.MOV.U32 R19, RZ, RZ, R93 ;  /* 0x000000ffff132224 */ /* 0x000fe200078e005d */
[----:B------:R-:W-:Y:S02]  /*1c150*/  LEA.HI.X.SX32 R17, R17, R5, 0x1, P4 ;  /* 0x0000000511117211 */ /* 0x000fe400020f0eff */
[----:B------:R-:W-:Y:S02]  /*1c160*/  ISETP.GT.U32.AND P4, PT, R9, R12, PT ;  /* 0x0000000c0900720c */ /* 0x000fe40003f84070 */
[----:B------:R0:W3:Y:S01]  /*1c170*/  @P2 LDG.E.U16 R70, desc[UR24][R18.64] ;  /* 0x0000001812462981 */ /* 0x0000e2000c1e1500 */
[----:B------:R-:W-:Y:S02]  /*1c180*/  PRMT R82, RZ, 0x7610, R82 ;  /* 0x00007610ff527816 */ /* 0x000fe40000000052 */
[----:B------:R-:W-:Y:S01]  /*1c190*/  PRMT R47, RZ, 0x7610, R47 ;  /* 0x00007610ff2f7816 */ /* 0x000fe2000000002f */
[----:B------:R1:W-:Y:S01]  /*1c1a0*/  STL [R1+0x430], R17 ;  /* 0x0004301101007387 */ /* 0x0003e20000100800 */
[----:B0-----:R-:W-:-:S02]  /*1c1b0*/  @P2 IMAD.MOV.U32 R18, RZ, RZ, R92 ;  /* 0x000000ffff122224 */ /* 0x001fc400078e005c */
[----:B------:R-:W-:-:S05]  /*1c1c0*/  @P2 IMAD.MOV.U32 R19, RZ, RZ, R22 ;  /* 0x000000ffff132224 */ /* 0x000fca00078e0016 */
[----:B------:R0:W3:Y:S01]  /*1c1d0*/  @P2 LDG.E.U16 R82, desc[UR24][R18.64] ;  /* 0x0000001812522981 */ /* 0x0000e2000c1e1500 */
[----:B------:R-:W-:Y:S02]  /*1c1e0*/  @!P4 IMAD.IADD R12, R12, 0x1, -R9 ;  /* 0x000000010c0cc824 */ /* 0x000fe400078e0a09 */
[----:B0-----:R-:W-:Y:S02]  /*1c1f0*/  @P2 IMAD.MOV.U32 R18, RZ, RZ, R21 ;  /* 0x000000ffff122224 */ /* 0x001fe400078e0015 */
[----:B------:R-:W-:-:S05]  /*1c200*/  @P2 IMAD.MOV.U32 R19, RZ, RZ, R17 ;  /* 0x000000ffff132224 */ /* 0x000fca00078e0011 */
[----:B------:R0:W3:Y:S01]  /*1c210*/  @P2 LDG.E.U16 R47, desc[UR24][R18.64] ;  /* 0x00000018122f2981 */ /* 0x0000e2000c1e1500 */
[----:B------:R-:W-:Y:S02]  /*1c220*/  PRMT R56, RZ, 0x7610, R56 ;  /* 0x00007610ff387816 */ /* 0x000fe40000000038 */
[----:B------:R-:W-:Y:S02]  /*1c230*/  PRMT R69, RZ, 0x7610, R69 ;  /* 0x00007610ff457816 */ /* 0x000fe40000000045 */
[----:B------:R-:W-:Y:S02]  /*1c240*/  PRMT R81, RZ, 0x7610, R81 ;  /* 0x00007610ff517816 */ /* 0x000fe40000000051 */
[C---:B--2---:R-:W-:Y:S02]  /*1c250*/  SEL R20, R11.reuse, R148, !P3 ;  /* 0x000000940b147207 */ /* 0x044fe40005800000 */
[----:B-1----:R-:W-:-:S03]  /*1c260*/  SEL R17, R11, R149, !P3 ;  /* 0x000000950b117207 */ /* 0x002fc60005800000 */
[----:B------:R-:W-:Y:S01]  /*1c270*/  IMAD R20, R20, UR4, RZ ;  /* 0x0000000414147c24 */ /* 0x000fe2000f8e02ff */
[----:B------:R-:W1:Y:S01]  /*1c280*/  LDCU UR4, c[0x0][0x3b0] ;  /* 0x00007600ff0477ac */ /* 0x000e620008000800 */
[----:B0-----:R-:W-:Y:S01]  /*1c290*/  SEL R18, R11, R140, !P3 ;  /* 0x0000008c0b127207 */ /* 0x001fe20005800000 */
[----:B------:R-:W-:Y:S02]  /*1c2a0*/  IMAD R19, R17, UR5, RZ ;  /* 0x0000000511137c24 */ /* 0x000fe4000f8e02ff */
[-C--:B------:R-:W-:Y:S01]  /*1c2b0*/  LEA R93, P4, R20, R8.reuse, 0x1 ;  /* 0x00000008145d7211 */ /* 0x080fe200078808ff */
[----:B------:R-:W0:Y:S01]  /*1c2c0*/  LDCU UR5, c[0x0][0x3b0] ;  /* 0x00007600ff0577ac */ /* 0x000e220008000800 */
[----:B------:R-:W-:Y:S02]  /*1c2d0*/  IMAD R21, R18, UR6, RZ ;  /* 0x0000000612157c24 */ /* 0x000fe4000f8e02ff */
[----:B------:R-:W-:Y:S01]  /*1c2e0*/  LEA.HI.X.SX32 R140, R20, R5, 0x1, P4 ;  /* 0x00000005148c7211 */ /* 0x000fe200020f0eff */
[----:B------:R2:W-:Y:S01]  /*1c2f0*/  STL [R1+0x43c], R93 ;  /* 0x00043c5d01007387 */ /* 0x0005e20000100800 */
[----:B----4-:R-:W-:Y:S01]  /*1c300*/  SEL R17, R11, R141, !P3 ;  /* 0x0000008d0b117207 */ /* 0x010fe20005800000 */
[----:B------:R-:W-:Y:S01]  /*1c310*/  @P2 IMAD.MOV.U32 R18, RZ, RZ, R93 ;  /* 0x000000ffff122224 */ /* 0x000fe200078e005d */
[C---:B------:R-:W-:Y:S01]  /*1c320*/  LEA R141, P4, R19.reuse, R8, 0x1 ;  /* 0x00000008138d7211 */ /* 0x040fe200078808ff */
[----:B------:R4:W-:Y:S01]  /*1c330*/  STL [R1+0x438], R140 ;  /* 0x0004388c01007387 */ /* 0x0009e20000100800 */
[----:B------:R-:W-:Y:S01]  /*1c340*/  PRMT R46, RZ, 0x7610, R46 ;  /* 0x00007610ff2e7816 */ /* 0x000fe2000000002e */
[----:B------:R-:W0:Y:S01]  /*1c350*/  LDCU UR6, c[0x0][0x3b0] ;  /* 0x00007600ff0677ac */ /* 0x000e220008000800 */
[----:B------:R-:W-:Y:S01]  /*1c360*/  LEA.HI.X.SX32 R92, R19, R5, 0x1, P4 ;  /* 0x00000005135c7211 */ /* 0x000fe200020f0eff */
[----:B------:R0:W-:Y:S04]  /*1c370*/  STL [R1+0x444], R141 ;  /* 0x0004448d01007387 */ /* 0x0001e80000100800 */
[----:B------:R0:W-:Y:S01]  /*1c380*/  STL [R1+0x440], R92 ;  /* 0x0004405c01007387 */ /* 0x0001e20000100800 */
[----:B------:R-:W-:-:S02]  /*1c390*/  SEL R20, R11, R7, !P3 ;  /* 0x000000070b147207 */ /* 0x000fc40005800000 */
[----:B------:R-:W-:Y:S01]  /*1c3a0*/  LEA R7, P4, R21, R8, 0x1 ;  /* 0x0000000815077211 */ /* 0x000fe200078808ff */
[----:B------:R-:W-:Y:S01]  /*1c3b0*/  IMAD R22, R17, UR9, RZ ;  /* 0x0000000911167c24 */ /* 0x000fe2000f8e02ff */
[----:B------:R-:W-:Y:S01]  /*1c3c0*/  PRMT R55, RZ, 0x7610, R55 ;  /* 0x00007610ff377816 */ /* 0x000fe20000000037 */
[----:B------:R-:W-:Y:S01]  /*1c3d0*/  @P2 IMAD.MOV.U32 R19, RZ, RZ, R140 ;  /* 0x000000ffff132224 */ /* 0x000fe200078e008c */
[----:B------:R-:W-:Y:S01]  /*1c3e0*/  LEA.HI.X.SX32 R156, R21, R5, 0x1, P4 ;  /* 0x00000005159c7211 */ /* 0x000fe200020f0eff */
[----:B------:R-:W-:Y:S01]  /*1c3f0*/  STL [R1+0x44c], R7 ;  /* 0x00044c0701007387 */ /* 0x000fe20000100800 */
[----:B-1----:R-:W-:Y:S01]  /*1c400*/  IMAD R20, R20, UR4, RZ ;  /* 0x0000000414147c24 */ /* 0x002fe2000f8e02ff */
[----:B------:R-:W1:Y:S02]  /*1c410*/  LDCU UR4, c[0x0][0x3b0] ;  /* 0x00007600ff0477ac */ /* 0x000e640008000800 */
[----:B--2---:R-:W2:Y:S01]  /*1c420*/  LDL.LU R93, [R1+0xb08] ;  /* 0x000b0800015d7983 */ /* 0x004ea20000300800 */
[----:B------:R-:W-:Y:S01]  /*1c430*/  PRMT R68, RZ, 0x7610, R68 ;  /* 0x00007610ff447816 */ /* 0x000fe20000000044 */
[----:B------:R-:W0:Y:S02]  /*1c440*/  LDCU UR9, c[0x0][0x3b0] ;  /* 0x00007600ff0977ac */ /* 0x000e240008000800 */
[----:B------:R-:W2:Y:S04]  /*1c450*/  LDL.LU R148, [R1+0xad4] ;  /* 0x000ad40001947983 */ /* 0x000ea80000300800 */
[----:B----4-:R-:W4:Y:S01]  /*1c460*/  LDL.LU R140, [R1+0xadc] ;  /* 0x000adc00018c7983 */ /* 0x010f220000300800 */
[----:B---3--:R-:W-:-:S02]  /*1c470*/  SEL R17, R11, R6, !P3 ;  /* 0x000000060b117207 */ /* 0x008fc40005800000 */
[----:B------:R-:W-:Y:S01]  /*1c480*/  LEA R6, P4, R22, R8, 0x1 ;  /* 0x0000000816067211 */ /* 0x000fe200078808ff */
[----:B------:R3:W4:Y:S04]  /*1c490*/  @P2 LDG.E.U16 R56, desc[UR24][R18.64] ;  /* 0x0000001812382981 */ /* 0x000728000c1e1500 */
[----:B------:R1:W-:Y:S04]  /*1c4a0*/  STL [R1+0x448], R156 ;  /* 0x0004489c01007387 */ /* 0x0003e80000100800 */
[----:B------:R-:W-:Y:S01]  /*1c4b0*/  STL [R1+0x454], R6 ;  /* 0x0004540601007387 */ /* 0x000fe20000100800 */
[----:B---3--:R-:W-:-:S03]  /*1c4c0*/  @P2 IMAD.MOV.U32 R18, RZ, RZ, R141 ;  /* 0x000000ffff122224 */ /* 0x008fc600078e008d */
[----:B0-----:R-:W3:Y:S01]  /*1c4d0*/  LDL.LU R141, [R1+0xae0] ;  /* 0x000ae000018d7983 */ /* 0x001ee20000300800 */
[----:B------:R-:W-:Y:S01]  /*1c4e0*/  IMAD.MOV.U32 R19, RZ, RZ, R92 ;  /* 0x000000ffff137224 */ /* 0x000fe200078e005c */
[----:B------:R-:W-:Y:S02]  /*1c4f0*/  LEA.HI.X.SX32 R149, R22, R5, 0x1, P4 ;  /* 0x0000000516957211 */ /* 0x000fe400020f0eff */
[----:B------:R-:W-:Y:S02]  /*1c500*/  LEA R92, P4, R20, R8, 0x1 ;  /* 0x00000008145c7211 */ /* 0x000fe400078808ff */
[----:B------:R0:W3:Y:S01]  /*1c510*/  @P2 LDG.E.U16 R69, desc[UR24][R18.64] ;  /* 0x0000001812452981 */ /* 0x0000e2000c1e1500 */
[----:B------:R-:W-:-:S03]  /*1c520*/  IMAD R17, R17, UR5, RZ ;  /* 0x0000000511117c24 */ /* 0x000fc6000f8e02ff */
[----:B------:R1:W-:Y:S01]  /*1c530*/  STL [R1+0x450], R149 ;  /* 0x0004509501007387 */ /* 0x0003e20000100800 */
[----:B------:R-:W-:Y:S01]  /*1c540*/  LEA.HI.X.SX32 R22, R20, R5, 0x1, P4 ;  /* 0x0000000514167211 */ /* 0x000fe200020f0eff */
[----:B------:R-:W2:Y:S02]  /*1c550*/  LDCU UR5, c[0x0][0x3b0] ;  /* 0x00007600ff0577ac */ /* 0x000ea40008000800 */
[----:B------:R-:W-:Y:S01]  /*1c560*/  STL [R1+0x45c], R92 ;  /* 0x00045c5c01007387 */ /* 0x000fe20000100800 */
[----:B0-----:R-:W-:Y:S02]  /*1c570*/  @P2 IMAD.MOV.U32 R19, RZ, RZ, R156 ;  /* 0x000000ffff132224 */ /* 0x001fe400078e009c */
[----:B------:R-:W-:Y:S01]  /*1c580*/  @P2 IMAD.MOV.U32 R18, RZ, RZ, R7 ;  /* 0x000000ffff122224 */ /* 0x000fe200078e0007 */
[----:B-1----:R-:W5:Y:S04]  /*1c590*/  LDL.LU R156, [R1+0xb30] ;  /* 0x000b3000019c7983 */ /* 0x002f680000300800 */
[----:B------:R-:W3:Y:S01]  /*1c5a0*/  LDL.LU R7, [R1+0xae8] ;  /* 0x000ae80001077983 */ /* 0x000ee20000300800 */
[----:B------:R-:W-:-:S03]  /*1c5b0*/  LEA R21, P4, R17, R8, 0x1 ;  /* 0x0000000811157211 */ /* 0x000fc600078808ff */
[----:B------:R-:W-:Y:S04]  /*1c5c0*/  STL [R1+0x458], R22 ;  /* 0x0004581601007387 */ /* 0x000fe80000100800 */
[----:B------:R0:W3:Y:S04]  /*1c5d0*/  @P2 LDG.E.U16 R81, desc[UR24][R18.64] ;  /* 0x0000001812512981 */ /* 0x0000e8000c1e1500 */
[----:B------:R-:W-:Y:S01]  /*1c5e0*/  STL [R1+0x464], R21 ;  /* 0x0004641501007387 */ /* 0x000fe20000100800 */
[----:B0-----:R-:W-:Y:S02]  /*1c5f0*/  @P2 IMAD.MOV.U32 R19, RZ, RZ, R149 ;  /* 0x000000ffff132224 */ /* 0x001fe400078e0095 */
[----:B------:R-:W-:Y:S01]  /*1c600*/  @P2 IMAD.MOV.U32 R18, RZ, RZ, R6 ;  /* 0x000000ffff122224 */ /* 0x000fe200078e0006 */
[----:B------:R-:W5:Y:S04]  /*1c610*/  LDL.LU R149, [R1+0xb2c] ;  /* 0x000b2c0001957983 */ /* 0x000f680000300800 */
[----:B------:R-:W3:Y:S01]  /*1c620*/  LDL.LU R6, [R1+0xac0] ;  /* 0x000ac00001067983 */ /* 0x000ee20000300800 */
[----:B------:R-:W-:-:S02]  /*1c630*/  LEA.HI.X.SX32 R17, R17, R5, 0x1, P4 ;  /* 0x0000000511117211 */ /* 0x000fc400020f0eff */
[----:B------:R-:W-:Y:S01]  /*1c640*/  ISETP.GT.U32.AND P4, PT, R9, R12, PT ;  /* 0x0000000c0900720c */ /* 0x000fe20003f84070 */
[----:B------:R0:W3:Y:S02]  /*1c650*/  @P2 LDG.E.U16 R46, desc[UR24][R18.64] ;  /* 0x00000018122e2981 */ /* 0x0000e4000c1e1500 */
[----:B0-----:R-:W-:Y:S02]  /*1c660*/  @P2 IMAD.MOV.U32 R18, RZ, RZ, R92 ;  /* 0x000000ffff122224 */ /* 0x001fe400078e005c */
[----:B------:R-:W-:Y:S01]  /*1c670*/  @P2 IMAD.MOV.U32 R19, RZ, RZ, R22 ;  /* 0x000000ffff132224 */ /* 0x000fe200078e0016 */
[----:B------:R0:W-:Y:S04]  /*1c680*/  STL [R1+0x460], R17 ;  /* 0x0004601101007387 */ /* 0x0001e80000100800 */
[----:B------:R1:W3:Y:S03]  /*1c690*/  @P2 LDG.E.U16 R55, desc[UR24][R18.64] ;  /* 0x0000001812372981 */ /* 0x0002e6000c1e1500 */
[----:B------:R-:W-:-:S02]  /*1c6a0*/  @!P4 IMAD.IADD R12, R12, 0x1, -R9 ;  /* 0x000000010c0cc824 */ /* 0x000fc400078e0a09 */
[----:B-1----:R-:W-:Y:S02]  /*1c6b0*/  @P2 IMAD.MOV.U32 R18, RZ, RZ, R21 ;  /* 0x000000ffff122224 */ /* 0x002fe400078e0015 */
[----:B------:R-:W-:-:S05]  /*1c6c0*/  @P2 IMAD.MOV.U32 R19, RZ, RZ, R17 ;  /* 0x000000ffff132224 */ /* 0x000fca00078e0011 */
[----:B------:R4:W3:Y:S01]  /*1c6d0*/  @P2 LDG.E.U16 R68, desc[UR24][R18.64] ;  /* 0x0000001812442981 */ /* 0x0008e2000c1e1500 */
[----:B------:R-:W-:Y:S02]  /*1c6e0*/  PRMT R80, RZ, 0x7610, R80 ;  /* 0x00007610ff507816 */ /* 0x000fe40000000050 */
[----:B------:R-:W-:Y:S02]  /*1c6f0*/  PRMT R45, RZ, 0x7610, R45 ;  /* 0x00007610ff2d7816 */ /* 0x000fe4000000002d */
[----:B------:R-:W-:Y:S02]  /*1c700*/  PRMT R54, RZ, 0x7610, R54 ;  /* 0x00007610ff367816 */ /* 0x000fe40000000036 */
[C---:B--2---:R-:W-:Y:S02]  /*1c710*/  SEL R20, R11.reuse, R93, !P3 ;  /* 0x0000005d0b147207 */ /* 0x044fe40005800000 */
[----:B0-----:R-:W-:-:S03]  /*1c720*/  SEL R17, R11, R148, !P3 ;  /* 0x000000940b117207 */ /* 0x001fc60005800000 */
[----:B------:R-:W-:Y:S01]  /*1c730*/  IMAD R20, R20, UR4, RZ ;  /* 0x0000000414147c24 */ /* 0x000fe2000f8e02ff */
[----:B------:R-:W0:Y:S01]  /*1c740*/  LDCU UR4, c[0x0][0x3b0] ;  /* 0x00007600ff0477ac */ /* 0x000e220008000800 */
[----:B----4-:R-:W-:Y:S01]  /*1c750*/  SEL R18, R11, R140, !P3 ;  /* 0x0000008c0b127207 */ /* 0x010fe20005800000 */
[----:B------:R-:W-:Y:S02]  /*1c760*/  IMAD R19, R17, UR5, RZ ;  /* 0x0000000511137c24 */ /* 0x000fe4000f8e02ff */
[----:B------:R-:W-:Y:S01]  /*1c770*/  LEA R140, P4, R20, R8, 0x1 ;  /* 0x00000008148c7211 */ /* 0x000fe200078808ff */
[----:B------:R-:W1:Y:S01]  /*1c780*/  LDCU UR5, c[0x0][0x3b0] ;  /* 0x00007600ff0577ac */ /* 0x000e620008000800 */
[----:B------:R-:W-:-:S03]  /*1c790*/  IMAD R21, R18, UR6, RZ ;  /* 0x0000000612157c24 */ /* 0x000fc6000f8e02ff */
[----:B------:R-:W-:Y:S01]  /*1c7a0*/  @P2 IMAD.MOV.U32 R18, RZ, RZ, R140 ;  /* 0x000000ffff122224 */ /* 0x000fe200078e008c */
[----:B---3--:R-:W-:Y:S01]  /*1c7b0*/  SEL R17, R11, R141, !P3 ;  /* 0x0000008d0b117207 */ /* 0x008fe20005800000 */
[----:B------:R-:W-:Y:S01]  /*1c7c0*/  STL [R1+0x46c], R140 ;  /* 0x00046c8c01007387 */ /* 0x000fe20000100800 */
[----:B------:R-:W-:Y:S01]  /*1c7d0*/  LEA.HI.X.SX32 R141, R20, R5, 0x1, P4 ;  /* 0x00000005148d7211 */ /* 0x000fe200020f0eff */
[----:B------:R-:W2:Y:S01]  /*1c7e0*/  LDCU UR6, c[0x0][0x3b0] ;  /* 0x00007600ff0677ac */ /* 0x000ea20008000800 */
[----:B------:R-:W-:-:S04]  /*1c7f0*/  LEA R92, P4, R19, R8, 0x1 ;  /* 0x00000008135c7211 */ /* 0x000fc800078808ff */
[----:B------:R-:W-:Y:S01]  /*1c800*/  LEA.HI.X.SX32 R93, R19, R5, 0x1, P4 ;  /* 0x00000005135d7211 */ /* 0x000fe200020f0eff */
[----:B------:R-:W-:-:S05]  /*1c810*/  @P2 IMAD.MOV.U32 R19, RZ, RZ, R141 ;  /* 0x000000ffff132224 */ /* 0x000fca00078e008d */
[----:B------:R3:W4:Y:S01]  /*1c820*/  @P2 LDG.E.U16 R80, desc[UR24][R18.64] ;  /* 0x0000001812502981 */ /* 0x000722000c1e1500 */
[----:B------:R-:W-:Y:S01]  /*1c830*/  IMAD R22, R17, UR9, RZ ;  /* 0x0000000911167c24 */ /* 0x000fe2000f8e02ff */
[----:B------:R-:W-:Y:S01]  /*1c840*/  PRMT R67, RZ, 0x7610, R67 ;  /* 0x00007610ff437816 */ /* 0x000fe20000000043 */
[----:B------:R-:W1:Y:S01]  /*1c850*/  LDCU UR9, c[0x0][0x3b0] ;  /* 0x00007600ff0977ac */ /* 0x000e620008000800 */
[----:B---3--:R-:W-:Y:S02]  /*1c860*/  IMAD.MOV.U32 R18, RZ, RZ, R93 ;  /* 0x000000ffff127224 */ /* 0x008fe400078e005d */
[----:B------:R-:W-:Y:S01]  /*1c870*/  IMAD.MOV.U32 R19, RZ, RZ, R92 ;  /* 0x000000ffff137224 */ /* 0x000fe200078e005c */
[----:B------:R-:W-:Y:S02]  /*1c880*/  SEL R20, R11, R7, !P3 ;  /* 0x000000070b147207 */ /* 0x000fe40005800000 */
[----:B------:R-:W-:Y:S02]  /*1c890*/  LEA R7, P4, R21, R8, 0x1 ;  /* 0x0000000815077211 */ /* 0x000fe400078808ff */
[-C--:B------:R-:W-:Y:S01]  /*1c8a0*/  @P2 LOP3.LUT R19, R19, R18.reuse, RZ, 0x3c, !PT ;  /* 0x0000001213132212 */ /* 0x080fe200078e3cff */
[----:B------:R-:W-:Y:S01]  /*1c8b0*/  STL [R1+0x468], R141 ;  /* 0x0004688d01007387 */ /* 0x000fe20000100800 */
[----:B------:R-:W-:Y:S01]  /*1c8c0*/  LEA.HI.X.SX32 R148, R21, R5, 0x1, P4 ;  /* 0x0000000515947211 */ /* 0x000fe200020f0eff */
[----:B0-----:R-:W-:Y:S01]  /*1c8d0*/  IMAD R20, R20, UR4, RZ ;  /* 0x0000000414147c24 */ /* 0x001fe2000f8e02ff */
[C---:B------:R-:W-:Y:S01]  /*1c8e0*/  @P2 LOP3.LUT R18, R19.reuse, R18, RZ, 0x3c, !PT ;  /* 0x0000001213122212 */ /* 0x040fe200078e3cff */
[----:B------:R-:W-:Y:S01]  /*1c8f0*/  STL [R1+0x474], R92 ;  /* 0x0004745c01007387 */ /* 0x000fe20000100800 */
[----:B------:R-:W0:Y:S03]  /*1c900*/  LDCU UR4, c[0x0][0x3b0] ;  /* 0x00007600ff0477ac */ /* 0x000e260008000800 */
[----:B------:R3:W-:Y:S01]  /*1c910*/  STL [R1+0x470], R93 ;  /* 0x0004705d01007387 */ /* 0x0007e20000100800 */
[----:B------:R-:W-:-:S03]  /*1c920*/  @P2 LOP3.LUT R19, R19, R18, RZ, 0x3c, !PT ;  /* 0x0000001213132212 */ /* 0x000fc600078e3cff */
[----:B------:R-:W-:Y:S01]  /*1c930*/  STL [R1+0x47c], R7 ;  /* 0x00047c0701007387 */ /* 0x000fe20000100800 */
[----:B------:R-:W-:-:S03]  /*1c940*/  SEL R17, R11, R6, !P3 ;  /* 0x000000060b117207 */ /* 0x000fc60005800000 */
[----:B------:R0:W2:Y:S01]  /*1c950*/  @P2 LDG.E.U16 R45, desc[UR24][R18.64] ;  /* 0x00000018122d2981 */ /* 0x0000a2000c1e1500 */
[----:B---3--:R-:W-:-:S03]  /*1c960*/  LEA R93, P4, R22, R8, 0x1 ;  /* 0x00000008165d7211 */ /* 0x008fc600078808ff */
[----:B------:R-:W3:Y:S01]  /*1c970*/  LDL.LU R6, [R1+0xacc] ;  /* 0x000acc0001067983 */ /* 0x000ee20000300800 */
[-C--:B------:R-:W-:Y:S02]  /*1c980*/  LEA.HI.X.SX32 R140, R22, R5.reuse, 0x1, P4 ;  /* 0x00000005168c7211 */ /* 0x080fe400020f0eff */
[C---:B------:R-:W-:Y:S01]  /*1c990*/  LEA R92, P4, R20.reuse, R8, 0x1 ;  /* 0x00000008145c7211 */ /* 0x040fe200078808ff */
[----:B------:R-:W2:Y:S01]  /*1c9a0*/  LDL.LU R141, [R1+0xac8] ;  /* 0x000ac800018d7983 */ /* 0x000ea20000300800 */
[----:B0-----:R-:W-:Y:S02]  /*1c9b0*/  @P2 IMAD.MOV.U32 R18, RZ, RZ, R7 ;  /* 0x000000ffff122224 */ /* 0x001fe400078e0007 */
[----:B------:R-:W-:Y:S01]  /*1c9c0*/  LEA.HI.X.SX32 R20, R20, R5, 0x1, P4 ;  /* 0x0000000514147211 */ /* 0x000fe200020f0eff */
[----:B------:R0:W-:Y:S01]  /*1c9d0*/  STL [R1+0x478], R148 ;  /* 0x0004789401007387 */ /* 0x0001e20000100800 */
[----:B------:R-:W-:-:S03]  /*1c9e0*/  @P2 IMAD.MOV.U32 R19, RZ, RZ, R148 ;  /* 0x000000ffff132224 */ /* 0x000fc600078e0094 */
[----:B------:R0:W-:Y:S04]  /*1c9f0*/  STL [R1+0x484], R93 ;  /* 0x0004845d01007387 */ /* 0x0001e80000100800 */
[----:B------:R1:W-:Y:S04]  /*1ca00*/  STL [R1+0x480], R140 ;  /* 0x0004808c01007387 */ /* 0x0003e80000100800 */
[----:B------:R-:W-:Y:S04]  /*1ca10*/  STL [R1+0x48c], R92 ;  /* 0x00048c5c01007387 */ /* 0x000fe80000100800 */
[----:B0-----:R-:W5:Y:S04]  /*1ca20*/  LDL.LU R148, [R1+0xb28] ;  /* 0x000b280001947983 */ /* 0x001f680000300800 */
[----:B------:R-:W2:Y:S04]  /*1ca30*/  LDL R7, [R1+0x9a0] ;  /* 0x0009a00001077983 */ /* 0x000ea80000100800 */
[----:B------:R0:W-:Y:S04]  /*1ca40*/  STL [R1+0x488], R20 ;  /* 0x0004881401007387 */ /* 0x0001e80000100800 */
[----:B------:R0:W2:Y:S04]  /*1ca50*/  @P2 LDG.E.U16 R54, desc[UR24][R18.64] ;  /* 0x0000001812362981 */ /* 0x0000a8000c1e1500 */
[----:B------:R-:W2:Y:S01]  /*1ca60*/  LDL.LU R19, [R1+0xad0] ;  /* 0x000ad00001137983 */ /* 0x000ea20000300800 */
[----:B-1----:R-:W-:Y:S01]  /*1ca70*/  IMAD R17, R17, UR5, RZ ;  /* 0x0000000511117c24 */ /* 0x002fe2000f8e02ff */
[----:B------:R-:W1:Y:S04]  /*1ca80*/  LDCU UR5, c[0x0][0x3b0] ;  /* 0x00007600ff0577ac */ /* 0x000e680008000800 */
[----:B------:R-:W-:-:S04]  /*1ca90*/  LEA R21, P4, R17, R8, 0x1 ;  /* 0x0000000811157211 */ /* 0x000fc800078808ff */
[----:B------:R-:W-:Y:S01]  /*1caa0*/  LEA.HI.X.SX32 R22, R17, R5, 0x1, P4 ;  /* 0x0000000511167211 */ /* 0x000fe200020f0eff */
[----:B------:R1:W-:Y:S01]  /*1cab0*/  STL [R1+0x494], R21 ;  /* 0x0004941501007387 */ /* 0x0003e20000100800 */
[----:B0-----:R-:W-:-:S03]  /*1cac0*/  @P2 IMAD.MOV.U32 R18, RZ, RZ, R93 ;  /* 0x000000ffff122224 */ /* 0x001fc600078e005d */
[----:B------:R-:W-:Y:S04]  /*1cad0*/  STL [R1+0x490], R22 ;  /* 0x0004901601007387 */ /* 0x000fe80000100800 */
[----:B------:R-:W3:Y:S01]  /*1cae0*/  LDL.LU R93, [R1+0x5cc] ;  /* 0x0005cc00015d7983 */ /* 0x000ee20000300800 */
[----:B------:R-:W-:Y:S02]  /*1caf0*/  ISETP.GT.U32.AND P4, PT, R9, R13, PT ;  /* 0x0000000d0900720c */ /* 0x000fe40003f84070 */
[----:B------:R-:W-:Y:S02]  /*1cb00*/  PRMT R79, RZ, 0x7610, R79 ;  /* 0x00007610ff4f7816 */ /* 0x000fe4000000004f */
[----:B------:R-:W-:Y:S02]  /*1cb10*/  PRMT R44, RZ, 0x7610, R44 ;  /* 0x00007610ff2c7816 */ /* 0x000fe4000000002c */
[----:B------:R-:W-:-:S07]  /*1cb20*/  PRMT R53, RZ, 0x7610, R53 ;  /* 0x00007610ff357816 */ /* 0x000fce0000000035 */
[----:B------:R-:W-:Y:S01]  /*1cb30*/  @!P4 IMAD.IADD R13, R13, 0x1, -R9 ;  /* 0x000000010d0dc824 */ /* 0x000fe200078e0a09 */
[----:B------:R-:W-:Y:S02]  /*1cb40*/  PRMT R66, RZ, 0x7610, R66 ;  /* 0x00007610ff427816 */ /* 0x000fe40000000042 */
[----:B--2---:R-:W-:Y:S01]  /*1cb50*/  SEL R17, R11, R19, !P3 ;  /* 0x000000130b117207 */ /* 0x004fe20005800000 */
[----:B------:R-:W-:Y:S02]  /*1cb60*/  @P2 IMAD.MOV.U32 R19, RZ, RZ, R140 ;  /* 0x000000ffff132224 */ /* 0x000fe400078e008c */
[----:B------:R-:W2:Y:S04]  /*1cb70*/  LDL R140, [R1+0x9a4] ;  /* 0x0009a400018c7983 */ /* 0x000ea80000100800 */
[----:B------:R0:W4:Y:S02]  /*1cb80*/  @P2 LDG.E.U16 R67, desc[UR24][R18.64] ;  /* 0x0000001812432981 */ /* 0x000124000c1e1500 */
[----:B0-----:R-:W-:-:S02]  /*1cb90*/  @P2 IMAD.MOV.U32 R18, RZ, RZ, R92 ;  /* 0x000000ffff122224 */ /* 0x001fc400078e005c */
[----:B------:R-:W-:Y:S02]  /*1cba0*/  @P2 IMAD.MOV.U32 R19, RZ, RZ, R20 ;  /* 0x000000ffff132224 */ /* 0x000fe400078e0014 */
[----:B------:R-:W-:-:S03]  /*1cbb0*/  IMAD R20, R17, UR4, RZ ;  /* 0x0000000411147c24 */ /* 0x000fc6000f8e02ff */
[----:B------:R0:W4:Y:S01]  /*1cbc0*/  @P2 LDG.E.U16 R79, desc[UR24][R18.64] ;  /* 0x00000018124f2981 */ /* 0x000122000c1e1500 */
[----:B---3--:R-:W-:Y:S01]  /*1cbd0*/  SEL R17, R11, R6, !P3 ;  /* 0x000000060b117207 */ /* 0x008fe20005800000 */
[----:B------:R-:W3:Y:S01]  /*1cbe0*/  LDCU UR4, c[0x0][0x3b0] ;  /* 0x00007600ff0477ac */ /* 0x000ee20008000800 */
[----:B------:R-:W-:Y:S01]  /*1cbf0*/  LEA R6, P4, R20, R8, 0x1 ;  /* 0x0000000814067211 */ /* 0x000fe200078808ff */
[----:B0-----:R-:W-:Y:S02]  /*1cc00*/  @P2 IMAD.MOV.U32 R18, RZ, RZ, R21 ;  /* 0x000000ffff122224 */ /* 0x001fe400078e0015 */
[----:B------:R-:W-:-:S05]  /*1cc10*/  @P2 IMAD.MOV.U32 R19, RZ, RZ, R22 ;  /* 0x000000ffff132224 */ /* 0x000fca00078e0016 */
[----:B------:R0:W4:Y:S01]  /*1cc20*/  @P2 LDG.E.U16 R44, desc[UR24][R18.64] ;  /* 0x00000018122c2981 */ /* 0x000122000c1e1500 */
[----:B-1----:R-:W-:-:S03]  /*1cc30*/  IMAD R21, R17, UR5, RZ ;  /* 0x0000000511157c24 */ /* 0x002fc6000f8e02ff */
[----:B------:R1:W-:Y:S01]  /*1cc40*/  STL [R1+0x49c], R6 ;  /* 0x00049c0601007387 */ /* 0x0003e20000100800 */
[----:B0-----:R-:W-:Y:S01]  /*1cc50*/  SEL R18, R11, R141, !P3 ;  /* 0x0000008d0b127207 */ /* 0x001fe20005800000 */
[----:B------:R-:W0:Y:S01]  /*1cc60*/  LDCU UR5, c[0x0][0x3b0] ;  /* 0x00007600ff0577ac */ /* 0x000e220008000800 */
[----:B------:R-:W-:Y:S01]  /*1cc70*/  LEA.HI.X.SX32 R19, R20, R5, 0x1, P4 ;  /* 0x0000000514137211 */ /* 0x000fe200020f0eff */
[----:B------:R-:W4:Y:S02]  /*1cc80*/  LDL.LU R141, [R1+0x9b8] ;  /* 0x0009b800018d7983 */ /* 0x000f240000300800 */
[----:B------:R-:W-:Y:S01]  /*1cc90*/  IMAD R20, R18, UR6, RZ ;  /* 0x0000000612147c24 */ /* 0x000fe2000f8e02ff */
[----:B------:R-:W-:Y:S01]  /*1cca0*/  LEA R92, P4, R21, R8, 0x1 ;  /* 0x00000008155c7211 */ /* 0x000fe200078808ff */
[----:B------:R-:W-:Y:S01]  /*1ccb0*/  @P2 IMAD.MOV.U32 R18, RZ, RZ, R6 ;  /* 0x000000ffff122224 */ /* 0x000fe200078e0006 */
[----:B------:R0:W-:Y:S01]  /*1ccc0*/  STL [R1+0x498], R19 ;  /* 0x0004981301007387 */ /* 0x0001e20000100800 */
[----:B------:R-:W-:Y:S01]  /*1ccd0*/  SEL R17, R11, R7, !P3 ;  /* 0x000000070b117207 */ /* 0x000fe20005800000 */
[----:B------:R-:W0:Y:S02]  /*1cce0*/  LDCU UR6, c[0x0][0x3b0] ;  /* 0x00007600ff0677ac */ /* 0x000e240008000800 */
[----:B------:R1:W4:Y:S04]  /*1ccf0*/  @P2 LDG.E.U16 R53, desc[UR24][R18.64] ;  /* 0x0000001812352981 */ /* 0x000328000c1e1500 */
[----:B------:R-:W-:Y:S04]  /*1cd00*/  STL [R1+0x4a4], R92 ;  /* 0x0004a45c01007387 */ /* 0x000fe80000100800 */
[----:B------:R-:W4:Y:S01]  /*1cd10*/  LDL.LU R7, [R1+0x5c0] ;  /* 0x0005c00001077983 */ /* 0x000f220000300800 */
[----:B-1----:R-:W-:-:S02]  /*1cd20*/  LEA.HI.X.SX32 R18, R21, R5, 0x1, P4 ;  /* 0x0000000515127211 */ /* 0x002fc400020f0eff */
[----:B------:R-:W-:-:S03]  /*1cd30*/  LEA R6, P4, R20, R8, 0x1 ;  /* 0x0000000814067211 */ /* 0x000fc600078808ff */
[----:B------:R1:W-:Y:S01]  /*1cd40*/  STL [R1+0x4a0], R18 ;  /* 0x0004a01201007387 */ /* 0x0003e20000100800 */
[----:B0-----:R-:W-:Y:S01]  /*1cd50*/  @P2 IMAD.MOV.U32 R19, RZ, RZ, R18 ;  /* 0x000000ffff132224 */ /* 0x001fe200078e0012 */
[----:B------:R-:W-:Y:S02]  /*1cd60*/  LEA.HI.X.SX32 R22, R20, R5, 0x1, P4 ;  /* 0x0000000514167211 */ /* 0x000fe400020f0eff */
[----:B------:R0:W-:Y:S01]  /*1cd70*/  STL [R1+0x4ac], R6 ;  /* 0x0004ac0601007387 */ /* 0x0001e20000100800 */
[----:B-1----:R-:W-:-:S03]  /*1cd80*/  @P2 IMAD.MOV.U32 R18, RZ, RZ, R92 ;  /* 0x000000ffff122224 */ /* 0x002fc600078e005c */
[----:B------:R1:W-:Y:S04]  /*1cd90*/  STL [R1+0x4a8], R22 ;  /* 0x0004a81601007387 */ /* 0x0003e80000100800 */
[----:B------:R0:W4:Y:S02]  /*1cda0*/  @P2 LDG.E.U16 R66, desc[UR24][R18.64] ;  /* 0x0000001812422981 */ /* 0x000124000c1e1500 */
[----:B0-----:R-:W-:Y:S02]  /*1cdb0*/  @P2 IMAD.MOV.U32 R18, RZ, RZ, R6 ;  /* 0x000000ffff122224 */ /* 0x001fe400078e0006 */
[----:B------:R-:W4:Y:S01]  /*1cdc0*/  LDL.LU R6, [R1+0x5c4] ;  /* 0x0005c40001067983 */ /* 0x000f220000300800 */
[----:B---3--:R-:W-:Y:S01]  /*1cdd0*/  IMAD R21, R17, UR4, RZ ;  /* 0x0000000411157c24 */ /* 0x008fe2000f8e02ff */
[----:B------:R-:W-:Y:S01]  /*1cde0*/  SEL R17, R11, R93, !P3 ;  /* 0x0000005d0b117207 */ /* 0x000fe20005800000 */
[----:B------:R-:W-:Y:S01]  /*1cdf0*/  @P2 IMAD.MOV.U32 R19, RZ, RZ, R22 ;  /* 0x000000ffff132224 */ /* 0x000fe200078e0016 */
[----:B------:R-:W-:Y:S01]  /*1ce00*/  PRMT R78, RZ, 0x7610, R78 ;  /* 0x00007610ff4e7816 */ /* 0x000fe2000000004e */
[----:B------:R-:W0:Y:S01]  /*1ce10*/  LDCU UR4, c[0x0][0x3b0] ;  /* 0x00007600ff0477ac */ /* 0x000e220008000800 */
[----:B------:R-:W-:Y:S01]  /*1ce20*/  LEA R92, P4, R21, R8, 0x1 ;  /* 0x00000008155c7211 */ /* 0x000fe200078808ff */
[----:B-1----:R-:W-:Y:S01]  /*1ce30*/  IMAD R22, R17, UR9, RZ ;  /* 0x0000000911167c24 */ /* 0x002fe2000f8e02ff */
[----:B------:R-:W-:Y:S01]  /*1ce40*/  PRMT R43, RZ, 0x7610, R43 ;  /* 0x00007610ff2b7816 */ /* 0x000fe2000000002b */
[----:B------:R-:W1:Y:S01]  /*1ce50*/  LDCU UR9, c[0x0][0x3b0] ;  /* 0x00007600ff0977ac */ /* 0x000e620008000800 */
[----:B------:R-:W-:Y:S01]  /*1ce60*/  LEA.HI.X.SX32 R21, R21, R5, 0x1, P4 ;  /* 0x0000000515157211 */ /* 0x000fe200020f0eff */
[----:B------:R3:W-:Y:S04]  /*1ce70*/  STL [R1+0x4b4], R92 ;  /* 0x0004b45c01007387 */ /* 0x0007e80000100800 */
[----:B------:R0:W4:Y:S04]  /*1ce80*/  @P2 LDG.E.U16 R78, desc[UR24][R18.64] ;  /* 0x00000018124e2981 */ /* 0x000128000c1e1500 */
[----:B------:R-:W-:Y:S01]  /*1ce90*/  STL [R1+0x4b0], R21 ;  /* 0x0004b01501007387 */ /* 0x000fe20000100800 */
[----:B0-----:R-:W-:-:S02]  /*1cea0*/  @P2 IMAD.MOV.U32 R18, RZ, RZ, R92 ;  /* 0x000000ffff122224 */ /* 0x001fc400078e005c */
[----:B------:R-:W-:-:S05]  /*1ceb0*/  @P2 IMAD.MOV.U32 R19, RZ, RZ, R21 ;  /* 0x000000ffff132224 */ /* 0x000fca00078e0015 */
[----:B------:R0:W4:Y:S01]  /*1cec0*/  @P2 LDG.E.U16 R43, desc[UR24][R18.64] ;  /* 0x00000018122b2981 */ /* 0x000122000c1e1500 */
[----:B------:R-:W-:Y:S02]  /*1ced0*/  PRMT R52, RZ, 0x7610, R52 ;  /* 0x00007610ff347816 */ /* 0x000fe40000000034 */
[----:B--2---:R-:W-:Y:S02]  /*1cee0*/  SEL R20, R11, R140, !P3 ;  /* 0x0000008c0b147207 */ /* 0x004fe40005800000 */
[----:B------:R-:W-:-:S03]  /*1cef0*/  LEA R140, P4, R22, R8, 0x1 ;  /* 0x00000008168c7211 */ /* 0x000fc600078808ff */
[----:B------:R-:W-:Y:S01]  /*1cf00*/  IMAD R20, R20, UR5, RZ ;  /* 0x0000000514147c24 */ /* 0x000fe2000f8e02ff */
[----:B0-----:R-:W-:Y:S01]  /*1cf10*/  LEA.HI.X.SX32 R18, R22, R5, 0x1, P4 ;  /* 0x0000000516127211 */ /* 0x001fe200020f0eff */
[----:B------:R-:W-:Y:S01]  /*1cf20*/  STL [R1+0x4bc], R140 ;  /* 0x0004bc8c01007387 */ /* 0x000fe20000100800 */
[----:B------:R-:W0:Y:S03]  /*1cf30*/  LDCU UR5, c[0x0][0x3b0] ;  /* 0x00007600ff0577ac */ /* 0x000e260008000800 */
[----:B------:R-:W2:Y:S01]  /*1cf40*/  LDL.LU R93, [R1+0x5c8] ;  /* 0x0005c800015d7983 */ /* 0x000ea20000300800 */
[----:B---3--:R-:W-:Y:S01]  /*1cf50*/  LEA R92, P4, R20, R8, 0x1 ;  /* 0x00000008145c7211 */ /* 0x008fe200078808ff */
[----:B------:R-:W-:Y:S02]  /*1cf60*/  @P2 IMAD.MOV.U32 R19, RZ, RZ, R18 ;  /* 0x000000ffff132224 */ /* 0x000fe400078e0012 */
[----:B------:R3:W-:Y:S04]  /*1cf70*/  STL [R1+0x4b8], R18 ;  /* 0x0004b81201007387 */ /* 0x0007e80000100800 */
[----:B------:R0:W-:Y:S01]  /*1cf80*/  STL [R1+0x4c4], R92 ;  /* 0x0004c45c01007387 */ /* 0x0001e20000100800 */
[----:B---3--:R-:W-:-:S03]  /*1cf90*/  @P2 IMAD.MOV.U32 R18, RZ, RZ, R140 ;  /* 0x000000ffff122224 */ /* 0x008fc600078e008c */
[----:B------:R-:W3:Y:S04]  /*1cfa0*/  LDL.LU R140, [R1+0x5bc] ;  /* 0x0005bc00018c7983 */ /* 0x000ee80000300800 */
[----:B------:R0:W3:Y:S02]  /*1cfb0*/  @P2 LDG.E.U16 R52, desc[UR24][R18.64] ;  /* 0x0000001812342981 */ /* 0x0000e4000c1e1500 */
[----:B0-----:R-:W-:Y:S01]  /*1cfc0*/  IMAD.MOV.U32 R19, RZ, RZ, R92 ;  /* 0x000000ffff137224 */ /* 0x001fe200078e005c */
[----:B------:R-:W-:Y:S02]  /*1cfd0*/  LEA.HI.X.SX32 R18, R20, R5, 0x1, P4 ;  /* 0x0000000514127211 */ /* 0x000fe400020f0eff */
[----:B----4-:R-:W-:Y:S02]  /*1cfe0*/  SEL R17, R11, R141, !P3 ;  /* 0x0000008d0b117207 */ /* 0x010fe40005800000 */
[----:B------:R-:W4:Y:S03]  /*1cff0*/  LDL.LU R141, [R1+0x5b4] ;  /* 0x0005b400018d7983 */ /* 0x000f260000300800 */
[----:B------:R-:W-:Y:S01]  /*1d000*/  IMAD R21, R17, UR6, RZ ;  /* 0x0000000611157c24 */ /* 0x000fe2000f8e02ff */
[----:B------:R-:W-:Y:S01]  /*1d010*/  @P2 LOP3.LUT R19, R19, R18, RZ, 0x3c, !PT ;  /* 0x0000001213132212 */ /* 0x000fe200078e3cff */
[----:B------:R-:W0:Y:S03]  /*1d020*/  LDCU UR6, c[0x0][0x3b0] ;  /* 0x00007600ff0677ac */ /* 0x000e260008000800 */
[----:B------:R-:W-:-:S04]  /*1d030*/  LEA R92, P4, R21, R8, 0x1 ;  /* 0x00000008155c7211 */ /* 0x000fc800078808ff */
[----:B------:R-:W-:Y:S02]  /*1d040*/  LEA.HI.X.SX32 R20, R21, R5, 0x1, P4 ;  /* 0x0000000515147211 */ /* 0x000fe400020f0eff */
[----:B------:R-:W-:Y:S02]  /*1d050*/  SEL R17, R11, R7, !P3 ;  /* 0x000000070b117207 */ /* 0x000fe40005800000 */
[----:B------:R-:W4:Y:S03]  /*1d060*/  LDL.LU R7, [R1+0x5ac] ;  /* 0x0005ac0001077983 */ /* 0x000f260000300800 */
[----:B------:R-:W-:Y:S01]  /*1d070*/  IMAD R22, R17, UR4, RZ ;  /* 0x0000000411167c24 */ /* 0x000fe2000f8e02ff */
[----:B------:R0:W-:Y:S01]  /*1d080*/  STL [R1+0x4c0], R18 ;  /* 0x0004c01201007387 */ /* 0x0001e20000100800 */
[----:B------:R-:W-:Y:S01]  /*1d090*/  PRMT R65, RZ, 0x7610, R65 ;  /* 0x00007610ff417816 */ /* 0x000fe20000000041 */
[----:B------:R-:W0:Y:S02]  /*1d0a0*/  LDCU UR4, c[0x0][0x3b0] ;  /* 0x00007600ff0477ac */ /* 0x000e240008000800 */
[----:B------:R-:W-:Y:S04]  /*1d0b0*/  STL [R1+0x4cc], R92 ;  /* 0x0004cc5c01007387 */ /* 0x000fe80000100800 */
[----:B------:R0:W-:Y:S01]  /*1d0c0*/  STL [R1+0x4c8], R20 ;  /* 0x0004c81401007387 */ /* 0x0001e20000100800 */
[----:B------:R-:W-:-:S03]  /*1d0d0*/  SEL R17, R11, R6, !P3 ;  /* 0x000000060b117207 */ /* 0x000fc60005800000 */
[----:B------:R-:W4:Y:S01]  /*1d0e0*/  LDL.LU R6, [R1+0x5b0] ;  /* 0x0005b00001067983 */ /* 0x000f220000300800 */
[----:B0-----:R-:W-:-:S04]  /*1d0f0*/  @P2 LOP3.LUT R18, R19, R18, RZ, 0x3c, !PT ;  /* 0x0000001213122212 */ /* 0x001fc800078e3cff */
[----:B------:R-:W-:Y:S02]  /*1d100*/  @P2 LOP3.LUT R19, R19, R18, RZ, 0x3c, !PT ;  /* 0x0000001213132212 */ /* 0x000fe400078e3cff */
[----:B------:R-:W-:-:S03]  /*1d110*/  LEA R21, P4, R22, R8, 0x1 ;  /* 0x0000000816157211 */ /* 0x000fc600078808ff */
[----:B------:R0:W4:Y:S01]  /*1d120*/  @P2 LDG.E.U16 R65, desc[UR24][R18.64] ;  /* 0x0000001812412981 */ /* 0x000122000c1e1500 */
[----:B------:R-:W-:Y:S01]  /*1d130*/  PRMT R77, RZ, 0x7610, R77 ;  /* 0x00007610ff4d7816 */ /* 0x000fe2000000004d */
[----:B0-----:R-:W-:Y:S02]  /*1d140*/  @P2 IMAD.MOV.U32 R19, RZ, RZ, R20 ;  /* 0x000000ffff132224 */ /* 0x001fe400078e0014 */
[----:B------:R-:W-:Y:S01]  /*1d150*/  IMAD R20, R17, UR5, RZ ;  /* 0x0000000511147c24 */ /* 0x000fe2000f8e02ff */
[----:B------:R-:W-:Y:S01]  /*1d160*/  PRMT R42, RZ, 0x7610, R42 ;  /* 0x00007610ff2a7816 */ /* 0x000fe2000000002a */
[----:B------:R-:W-:Y:S01]  /*1d170*/  @P2 IMAD.MOV.U32 R18, RZ, RZ, R92 ;  /* 0x000000ffff122224 */ /* 0x000fe200078e005c */
[----:B------:R-:W-:Y:S01]  /*1d180*/  LEA.HI.X.SX32 R92, R22, R5, 0x1, P4 ;  /* 0x00000005165c7211 */ /* 0x000fe200020f0eff */
[----:B------:R0:W-:Y:S01]  /*1d190*/  STL [R1+0x4d4], R21 ;  /* 0x0004d41501007387 */ /* 0x0001e20000100800 */
[----:B------:R-:W-:Y:S01]  /*1d1a0*/  LEA R22, P4, R20, R8, 0x1 ;  /* 0x0000000814167211 */ /* 0x000fe200078808ff */
[----:B------:R-:W0:Y:S02]  /*1d1b0*/  LDCU UR5, c[0x0][0x3b0] ;  /* 0x00007600ff0577ac */ /* 0x000e240008000800 */
[----:B------:R1:W4:Y:S01]  /*1d1c0*/  @P2 LDG.E.U16 R77, desc[UR24][R18.64] ;  /* 0x00000018124d2981 */ /* 0x000322000c1e1500 */
[----:B------:R-:W-:Y:S01]  /*1d1d0*/  PRMT R51, RZ, 0x7610, R51 ;  /* 0x00007610ff337816 */ /* 0x000fe20000000033 */
[----:B-1----:R-:W-:-:S02]  /*1d1e0*/  @P2 IMAD.MOV.U32 R18, RZ, RZ, R21 ;  /* 0x000000ffff122224 */ /* 0x002fc400078e0015 */
[----:B------:R-:W-:Y:S01]  /*1d1f0*/  @P2 IMAD.MOV.U32 R19, RZ, RZ, R92 ;  /* 0x000000ffff132224 */ /* 0x000fe200078e005c */
[----:B------:R1:W-:Y:S04]  /*1d200*/  STL [R1+0x4d0], R92 ;  /* 0x0004d05c01007387 */ /* 0x0003e80000100800 */
[----:B------:R0:W4:Y:S02]  /*1d210*/  @P2 LDG.E.U16 R42, desc[UR24][R18.64] ;  /* 0x00000018122a2981 */ /* 0x000124000c1e1500 */
[----:B0-----:R-:W-:Y:S02]  /*1d220*/  @P2 IMAD.MOV.U32 R18, RZ, RZ, R22 ;  /* 0x000000ffff122224 */ /* 0x001fe400078e0016 */
[----:B------:R0:W-:Y:S01]  /*1d230*/  STL [R1+0x4dc], R22 ;  /* 0x0004dc1601007387 */ /* 0x0001e20000100800 */
[----:B------:R-:W-:-:S02]  /*1d240*/  PRMT R64, RZ, 0x7610, R64 ;  /* 0x00007610ff407816 */ /* 0x000fc40000000040 */
[----:B------:R-:W-:Y:S02]  /*1d250*/  PRMT R76, RZ, 0x7610, R76 ;  /* 0x00007610ff4c7816 */ /* 0x000fe4000000004c */
[----:B------:R-:W-:Y:S02]  /*1d260*/  PRMT R41, RZ, 0x7610, R41 ;  /* 0x00007610ff297816 */ /* 0x000fe40000000029 */
[----:B--2---:R-:W-:Y:S02]  /*1d270*/  SEL R17, R11, R93, !P3 ;  /* 0x0000005d0b117207 */ /* 0x004fe40005800000 */
[----:B------:R-:W-:-:S03]  /*1d280*/  LEA.HI.X.SX32 R93, R20, R5, 0x1, P4 ;  /* 0x00000005145d7211 */ /* 0x000fc600020f0eff */
[----:B------:R-:W-:Y:S01]  /*1d290*/  IMAD R21, R17, UR6, RZ ;  /* 0x0000000611157c24 */ /* 0x000fe2000f8e02ff */
[----:B------:R-:W2:Y:S01]  /*1d2a0*/  LDCU UR6, c[0x0][0x3b0] ;  /* 0x00007600ff0677ac */ /* 0x000ea20008000800 */
[----:B------:R-:W-:-:S03]  /*1d2b0*/  @P2 IMAD.MOV.U32 R19, RZ, RZ, R93 ;  /* 0x000000ffff132224 */ /* 0x000fc600078e005d */
[----:B-1----:R-:W-:Y:S02]  /*1d2c0*/  LEA R92, P4, R21, R8, 0x1 ;  /* 0x00000008155c7211 */ /* 0x002fe400078808ff */
[----:B------:R1:W2:Y:S01]  /*1d2d0*/  @P2 LDG.E.U16 R51, desc[UR24][R18.64] ;  /* 0x0000001812332981 */ /* 0x0002a2000c1e1500 */
[----:B---3--:R-:W-:-:S03]  /*1d2e0*/  SEL R20, R11, R140, !P3 ;  /* 0x0000008c0b147207 */ /* 0x008fc60005800000 */
[----:B------:R-:W-:Y:S01]  /*1d2f0*/  STL [R1+0x4d8], R93 ;  /* 0x0004d85d01007387 */ /* 0x000fe20000100800 */
[----:B-1----:R-:W-:Y:S01]  /*1d300*/  LEA.HI.X.SX32 R18, R21, R5, 0x1, P4 ;  /* 0x0000000515127211 */ /* 0x002fe200020f0eff */
[----:B0-----:R-:W-:Y:S02]  /*1d310*/  IMAD R22, R20, UR4, RZ ;  /* 0x0000000414167c24 */ /* 0x001fe4000f8e02ff */
[----:B------:R-:W-:Y:S01]  /*1d320*/  STL [R1+0x4e4], R92 ;  /* 0x0004e45c01007387 */ /* 0x000fe20000100800 */
[----:B------:R-:W0:Y:S01]  /*1d330*/  LDCU UR4, c[0x0][0x3b0] ;  /* 0x00007600ff0477ac */ /* 0x000e220008000800 */
[----:B------:R-:W-:Y:S02]  /*1d340*/  @P2 IMAD.MOV.U32 R19, RZ, RZ, R18 ;  /* 0x000000ffff132224 */ /* 0x000fe400078e0012 */
[----:B------:R1:W-:Y:S02]  /*1d350*/  STL [R1+0x4e0], R18 ;  /* 0x0004e01201007387 */ /* 0x0003e40000100800 */
[----:B-1----:R-:W-:Y:S01]  /*1d360*/  @P2 IMAD.MOV.U32 R18, RZ, RZ, R92 ;  /* 0x000000ffff122224 */ /* 0x002fe200078e005c */
[----:B----4-:R-:W-:-:S04]  /*1d370*/  SEL R17, R11, R141, !P3 ;  /* 0x0000008d0b117207 */ /* 0x010fc80005800000 */
[----:B------:R1:W3:Y:S01]  /*1d380*/  @P2 LDG.E.U16 R64, desc[UR24][R18.64] ;  /* 0x0000001812402981 */ /* 0x0002e2000c1e1500 */
[----:B------:R-:W-:Y:S01]  /*1d390*/  IMAD R21, R17, UR5, RZ ;  /* 0x0000000511157c24 */ /* 0x000fe2000f8e02ff */
[----:B------:R-:W-:Y:S01]  /*1d3a0*/  PRMT R50, RZ, 0x7610, R50 ;  /* 0x00007610ff327816 */ /* 0x000fe20000000032 */
[----:B------:R-:W4:Y:S01]  /*1d3b0*/  LDCU UR5, c[0x0][0x3b0] ;  /* 0x00007600ff0577ac */ /* 0x000f220008000800 */
[----:B------:R-:W-:Y:S02]  /*1d3c0*/  SEL R20, R11, R7, !P3 ;  /* 0x000000070b147207 */ /* 0x000fe40005800000 */
[----:B------:R-:W-:-:S04]  /*1d3d0*/  LEA R7, P4, R22, R8, 0x1 ;  /* 0x0000000816077211 */ /* 0x000fc800078808ff */
[----:B-1----:R-:W-:Y:S01]  /*1d3e0*/  LEA.HI.X.SX32 R18, R22, R5, 0x1, P4 ;  /* 0x0000000516127211 */ /* 0x002fe200020f0eff */
[----:B------:R-:W-:Y:S01]  /*1d3f0*/  STL [R1+0x4ec], R7 ;  /* 0x0004ec0701007387 */ /* 0x000fe20000100800 */
[----:B------:R-:W-:-:S03]  /*1d400*/  LEA R22, P4, R21, R8, 0x1 ;  /* 0x0000000815167211 */ /* 0x000fc600078808ff */
[----:B------:R-:W3:Y:S01]  /*1d410*/  LDL.LU R93, [R1+0x5a8] ;  /* 0x0005a800015d7983 */ /* 0x000ee20000300800 */
[----:B------:R-:W-:-:S03]  /*1d420*/  @P2 IMAD.MOV.U32 R19, RZ, RZ, R18 ;  /* 0x000000ffff132224 */ /* 0x000fc600078e0012 */
[----:B------:R-:W3:Y:S01]  /*1d430*/  LDL.LU R140, [R1+0x5a4] ;  /* 0x0005a400018c7983 */ /* 0x000ee20000300800 */
[----:B------:R-:W-:Y:S01]  /*1d440*/  IMAD R20, R20, UR9, RZ ;  /* 0x0000000914147c24 */ /* 0x000fe2000f8e02ff */
[----:B------:R-:W-:Y:S01]  /*1d450*/  LEA.HI.X.SX32 R141, R21, R5, 0x1, P4 ;  /* 0x00000005158d7211 */ /* 0x000fe200020f0eff */
[----:B------:R-:W1:Y:S03]  /*1d460*/  LDCU UR9, c[0x0][0x3b0] ;  /* 0x00007600ff0977ac */ /* 0x000e660008000800 */
[----:B------:R-:W-:Y:S02]  /*1d470*/  LEA R92, P4, R20, R8, 0x1 ;  /* 0x00000008145c7211 */ /* 0x000fe400078808ff */
[----:B------:R-:W-:Y:S02]  /*1d480*/  SEL R17, R11, R6, !P3 ;  /* 0x000000060b117207 */ /* 0x000fe40005800000 */
[----:B------:R-:W3:Y:S04]  /*1d490*/  LDL.LU R6, [R1+0x5a0] ;  /* 0x0005a00001067983 */ /* 0x000ee80000300800 */
[----:B------:R0:W-:Y:S02]  /*1d4a0*/  STL [R1+0x4e8], R18 ;  /* 0x0004e81201007387 */ /* 0x0001e40000100800 */
[----:B0-----:R-:W-:-:S02]  /*1d4b0*/  @P2 IMAD.MOV.U32 R18, RZ, RZ, R7 ;  /* 0x000000ffff122224 */ /* 0x001fc400078e0007 */
[----:B------:R-:W-:Y:S04]  /*1d4c0*/  STL [R1+0x4f4], R22 ;  /* 0x0004f41601007387 */ /* 0x000fe80000100800 */
[----:B------:R0:W3:Y:S04]  /*1d4d0*/  @P2 LDG.E.U16 R76, desc[UR24][R18.64] ;  /* 0x00000018124c2981 */ /* 0x0000e8000c1e1500 */
[----:B------:R1:W-:Y:S04]  /*1d4e0*/  STL [R1+0x4f0], R141 ;  /* 0x0004f08d01007387 */ /* 0x0003e80000100800 */
[----:B------:R-:W3:Y:S01]  /*1d4f0*/  LDL.LU R7, [R1+0x59c] ;  /* 0x00059c0001077983 */ /* 0x000ee20000300800 */
[----:B0-----:R-:W-:-:S02]  /*1d500*/  @P2 IMAD.MOV.U32 R18, RZ, RZ, R22 ;  /* 0x000000ffff122224 */ /* 0x001fc400078e0016 */
[----:B------:R-:W-:Y:S01]  /*1d510*/  @P2 IMAD.MOV.U32 R19, RZ, RZ, R141 ;  /* 0x000000ffff132224 */ /* 0x000fe200078e008d */
[----:B------:R-:W-:Y:S04]  /*1d520*/  STL [R1+0x4fc], R92 ;  /* 0x0004fc5c01007387 */ /* 0x000fe80000100800 */
[----:B-1----:R-:W5:Y:S04]  /*1d530*/  LDL.LU R141, [R1+0xb24] ;  /* 0x000b2400018d7983 */ /* 0x002f680000300800 */
[----:B------:R0:W3:Y:S04]  /*1d540*/  @P2 LDG.E.U16 R41, desc[UR24][R18.64] ;  /* 0x0000001812292981 */ /* 0x0000e8000c1e1500 */
[----:B------:R-:W3:Y:S01]  /*1d550*/  LDL.LU R19, [R1+0x5b8] ;  /* 0x0005b80001137983 */ /* 0x000ee20000300800 */
[----:B--2---:R-:W-:Y:S01]  /*1d560*/  IMAD R17, R17, UR6, RZ ;  /* 0x0000000611117c24 */ /* 0x004fe2000f8e02ff */
[----:B------:R-:W-:Y:S01]  /*1d570*/  LEA.HI.X.SX32 R20, R20, R5, 0x1, P4 ;  /* 0x0000000514147211 */ /* 0x000fe200020f0eff */
[----:B0-----:R-:W-:Y:S01]  /*1d580*/  @P2 IMAD.MOV.U32 R18, RZ, RZ, R92 ;  /* 0x000000ffff122224 */ /* 0x001fe200078e005c */
[----:B------:R-:W0:Y:S02]  /*1d590*/  LDCU UR6, c[0x0][0x3b0] ;  /* 0x00007600ff0677ac */ /* 0x000e240008000800 */
[----:B------:R-:W-:-:S04]  /*1d5a0*/  LEA R21, P4, R17, R8, 0x1 ;  /* 0x0000000811157211 */ /* 0x000fc800078808ff */
[----:B------:R-:W-:Y:S02]  /*1d5b0*/  LEA.HI.X.SX32 R22, R17, R5, 0x1, P4 ;  /* 0x0000000511167211 */ /* 0x000fe400020f0eff */
[----:B------:R-:W-:Y:S01]  /*1d5c0*/  ISETP.GT.U32.AND P4, PT, R9, R13, PT ;  /* 0x0000000d0900720c */ /* 0x000fe20003f84070 */
[----:B------:R1:W-:Y:S01]  /*1d5d0*/  STL [R1+0x4f8], R20 ;  /* 0x0004f81401007387 */ /* 0x0003e20000100800 */
[----:B------:R-:W-:-:S03]  /*1d5e0*/  PRMT R63, RZ, 0x7610, R63 ;  /* 0x00007610ff3f7816 */ /* 0x000fc6000000003f */
[----:B------:R4:W-:Y:S08]  /*1d5f0*/  STL [R1+0x504], R21 ;  /* 0x0005041501007387 */ /* 0x0009f00000100800 */
[----:B------:R-:W-:Y:S01]  /*1d600*/  @!P4 IMAD.IADD R13, R13, 0x1, -R9 ;  /* 0x000000010d0dc824 */ /* 0x000fe200078e0a09 */
[----:B------:R0:W-:Y:S01]  /*1d610*/  STL [R1+0x500], R22 ;  /* 0x0005001601007387 */ /* 0x0001e20000100800 */
[----:B------:R-:W-:-:S02]  /*1d620*/  PRMT R75, RZ, 0x7610, R75 ;  /* 0x00007610ff4b7816 */ /* 0x000fc4000000004b */
[----:B------:R-:W-:Y:S02]  /*1d630*/  SEL R117, R11, R117, !P3 ;  /* 0x000000750b757207 */ /* 0x000fe40005800000 */
[----:B------:R-:W-:-:S03]  /*1d640*/  PRMT R40, RZ, 0x7610, R40 ;  /* 0x00007610ff287816 */ /* 0x000fc60000000028 */
[----:B------:R-:W-:Y:S01]  /*1d650*/  IMAD R117, R117, UR12, RZ ;  /* 0x0000000c75757c24 */ /* 0x000fe2000f8e02ff */
[----:B------:R-:W-:Y:S02]  /*1d660*/  PRMT R39, RZ, 0x7610, R39 ;  /* 0x00007610ff277816 */ /* 0x000fe40000000027 */
[----:B------:R-:W-:Y:S02]  /*1d670*/  PRMT R49, RZ, 0x7610, R49 ;  /* 0x00007610ff317816 */ /* 0x000fe40000000031 */
[----:B------:R-:W-:Y:S02]  /*1d680*/  PRMT R62, RZ, 0x7610, R62 ;  /* 0x00007610ff3e7816 */ /* 0x000fe4000000003e */
[----:B------:R-:W-:Y:S01]  /*1d690*/  SEL R115, R11, R115, !P3 ;  /* 0x000000730b737207 */ /* 0x000fe20005800000 */
[----:B------:R-:W-:Y:S01]  /*1d6a0*/  @!P0 IMAD.MOV R12, RZ, RZ, -R12 ;  /* 0x000000ffff0c8224 */ /* 0x000fe200078e0a0c */
[----:B------:R-:W-:Y:S01]  /*1d6b0*/  PRMT R38, RZ, 0x7610, R38 ;  /* 0x00007610ff267816 */ /* 0x000fe20000000026 */
[----:B------:R-:W-:Y:S01]  /*1d6c0*/  @!P5 IMAD.MOV R13, RZ, RZ, -R13 ;  /* 0x000000ffff0dd224 */ /* 0x000fe200078e0a0d */
[----:B------:R-:W-:-:S02]  /*1d6d0*/  PRMT R36, RZ, 0x7610, R36 ;  /* 0x00007610ff247816 */ /* 0x000fc40000000024 */
[C---:B------:R-:W-:Y:S02]  /*1d6e0*/  SEL R12, R11.reuse, R12, !P3 ;  /* 0x0000000c0b0c7207 */ /* 0x040fe40005800000 */
[----:B------:R-:W-:Y:S02]  /*1d6f0*/  SEL R13, R11, R13, !P3 ;  /* 0x0000000d0b0d7207 */ /* 0x000fe40005800000 */
[----:B------:R-:W-:Y:S02]  /*1d700*/  PRMT R37, RZ, 0x7610, R37 ;  /* 0x00007610ff257816 */ /* 0x000fe40000000025 */
[----:B------:R-:W-:Y:S02]  /*1d710*/  PRMT R35, RZ, 0x7610, R35 ;  /* 0x00007610ff237816 */ /* 0x000fe40000000023 */
[----:B------:R-:W-:Y:S02]  /*1d720*/  PRMT R33, RZ, 0x7610, R33 ;  /* 0x00007610ff217816 */ /* 0x000fe40000000021 */
[----:B------:R-:W-:-:S02]  /*1d730*/  PRMT R34, RZ, 0x7610, R34 ;  /* 0x00007610ff227816 */ /* 0x000fc40000000022 */
[----:B------:R-:W-:Y:S02]  /*1d740*/  PRMT R32, RZ, 0x7610, R32 ;  /* 0x00007610ff207816 */ /* 0x000fe40000000020 */
[----:B------:R-:W-:Y:S02]  /*1d750*/  PRMT R31, RZ, 0x7610, R31 ;  /* 0x00007610ff1f7816 */ /* 0x000fe4000000001f */
[----:B------:R-:W-:Y:S02]  /*1d760*/  PRMT R30, RZ, 0x7610, R30 ;  /* 0x00007610ff1e7816 */ /* 0x000fe4000000001e */
[----:B---3--:R-:W-:Y:S01]  /*1d770*/  SEL R17, R11, R19, !P3 ;  /* 0x000000130b117207 */ /* 0x008fe20005800000 */
[----:B------:R-:W-:-:S05]  /*1d780*/  @P2 IMAD.MOV.U32 R19, RZ, RZ, R20 ;  /* 0x000000ffff132224 */ /* 0x000fca00078e0014 */
[----:B------:R2:W3:Y:S01]  /*1d790*/  @P2 LDG.E.U16 R50, desc[UR24][R18.64] ;  /* 0x0000001812322981 */ /* 0x0004e2000c1e1500 */
[----:B-1----:R-:W-:Y:S01]  /*1d7a0*/  IMAD R20, R17, UR4, RZ ;  /* 0x0000000411147c24 */ /* 0x002fe2000f8e02ff */
[----:B------:R-:W-:Y:S01]  /*1d7b0*/  SEL R17, R11, R93, !P3 ;  /* 0x0000005d0b117207 */ /* 0x000fe20005800000 */
[----:B------:R-:W1:Y:S01]  /*1d7c0*/  LDCU UR4, c[0x0][0x3b0] ;  /* 0x00007600ff0477ac */ /* 0x000e620008000800 */
[----:B--2---:R-:W-:Y:S02]  /*1d7d0*/  @P2 IMAD.MOV.U32 R18, RZ, RZ, R21 ;  /* 0x000000ffff122224 */ /* 0x004fe400078e0015 */
[----:B------:R-:W-:-:S05]  /*1d7e0*/  @P2 IMAD.MOV.U32 R19, RZ, RZ, R22 ;  /* 0x000000ffff132224 */ /* 0x000fca00078e0016 */
[----:B------:R2:W3:Y:S01]  /*1d7f0*/  @P2 LDG.E.U16 R63, desc[UR24][R18.64] ;  /* 0x00000018123f2981 */ /* 0x0004e2000c1e1500 */
[----:B----4-:R-:W-:Y:S01]  /*1d800*/  IMAD R21, R17, UR5, RZ ;  /* 0x0000000511157c24 */ /* 0x010fe2000f8e02ff */
[C---:B--2---:R-:W-:Y:S01]  /*1d810*/  LEA R19, P4, R20.reuse, R8, 0x1 ;  /* 0x0000000814137211 */ /* 0x044fe200078808ff */
[----:B------:R-:W2:Y:S01]  /*1d820*/  LDCU UR5, c[0x0][0x3b0] ;  /* 0x00007600ff0577ac */ /* 0x000ea20008000800 */
[C---:B------:R-:W-:Y:S02]  /*1d830*/  SEL R18, R11.reuse, R140, !P3 ;  /* 0x0000008c0b127207 */ /* 0x040fe40005800000 */
[----:B------:R-:W-:Y:S01]  /*1d840*/  LEA.HI.X.SX32 R92, R20, R5, 0x1, P4 ;  /* 0x00000005145c7211 */ /* 0x000fe200020f0eff */
[----:B------:R4:W-:Y:S02]  /*1d850*/  STL [R1+0x50c], R19 ;  /* 0x00050c1301007387 */ /* 0x0009e40000100800 */
[----:B0-----:R-:W-:Y:S01]  /*1d860*/  IMAD R22, R18, UR6, RZ ;  /* 0x0000000612167c24 */ /* 0x001fe2000f8e02ff */
[----:B------:R-:W-:Y:S01]  /*1d870*/  SEL R20, R11, R6, !P3 ;  /* 0x000000060b147207 */ /* 0x000fe20005800000 */
[----:B------:R-:W-:Y:S01]  /*1d880*/  @P2 IMAD.MOV.U32 R18, RZ, RZ, R19 ;  /* 0x000000ffff122224 */ /* 0x000fe200078e0013 */
[----:B------:R-:W-:Y:S01]  /*1d890*/  LEA R6, P4, R21, R8, 0x1 ;  /* 0x0000000815067211 */ /* 0x000fe200078808ff */
[----:B------:R0:W-:Y:S01]  /*1d8a0*/  STL [R1+0x508], R92 ;  /* 0x0005085c01007387 */ /* 0x0001e20000100800 */
[----:B------:R-:W-:Y:S01]  /*1d8b0*/  SEL R17, R11, R7, !P3 ;  /* 0x000000070b117207 */ /* 0x000fe20005800000 */
[----:B------:R-:W0:Y:S01]  /*1d8c0*/  LDCU UR6, c[0x0][0x3b0] ;  /* 0x00007600ff0677ac */ /* 0x000e220008000800 */
[----:B----4-:R-:W-:-:S02]  /*1d8d0*/  @P2 IMAD.MOV.U32 R19, RZ, RZ, R92 ;  /* 0x000000ffff132224 */ /* 0x010fc400078e005c */
[----:B------:R-:W-:-:S03]  /*1d8e0*/  IMAD R20, R20, UR9, RZ ;  /* 0x0000000914147c24 */ /* 0x000fc6000f8e02ff */
[----:B------:R4:W3:Y:S01]  /*1d8f0*/  @P2 LDG.E.U16 R75, desc[UR24][R18.64] ;  /* 0x00000018124b2981 */ /* 0x0008e2000c1e1500 */
[----:B-1----:R-:W-:Y:S01]  /*1d900*/  IMAD R17, R17, UR4, RZ ;  /* 0x0000000411117c24 */ /* 0x002fe2000f8e02ff */
[----:B------:R-:W1:Y:S01]  /*1d910*/  LDCU UR4, c[0x0][0x3b0] ;  /* 0x00007600ff0477ac */ /* 0x000e620008000800 */
[-C--:B----4-:R-:W-:Y:S02]  /*1d920*/  LEA.HI.X.SX32 R18, R21, R5.reuse, 0x1, P4 ;  /* 0x0000000515127211 */ /* 0x090fe400020f0eff */
[CC--:B0-----:R-:W-:Y:S01]  /*1d930*/  LEA R92, P4, R22.reuse, R8.reuse, 0x1 ;  /* 0x00000008165c7211 */ /* 0x0c1fe200078808ff */
[----:B------:R-:W-:Y:S03]  /*1d940*/  STL [R1+0x514], R6 ;  /* 0x0005140601007387 */ /* 0x000fe60000100800 */
[----:B------:R-:W-:Y:S02]  /*1d950*/  LEA.HI.X.SX32 R93, R22, R5, 0x1, P4 ;  /* 0x00000005165d7211 */ /* 0x000fe400020f0eff */
[----:B------:R-:W-:Y:S01]  /*1d960*/  LEA R7, P4, R20, R8, 0x1 ;  /* 0x0000000814077211 */ /* 0x000fe200078808ff */
[----:B------:R0:W-:Y:S01]  /*1d970*/  STL [R1+0x510], R18 ;  /* 0x0005101201007387 */ /* 0x0001e20000100800 */
[----:B------:R-:W-:-:S02]  /*1d980*/  @P2 IMAD.MOV.U32 R19, RZ, RZ, R18 ;  /* 0x000000ffff132224 */ /* 0x000fc400078e0012 */
[----:B------:R-:W-:Y:S01]  /*1d990*/  LEA.HI.X.SX32 R140, R20, R5, 0x1, P4 ;  /* 0x00000005148c7211 */ /* 0x000fe200020f0eff */
[----:B------:R4:W-:Y:S01]  /*1d9a0*/  STL [R1+0x51c], R92 ;  /* 0x00051c5c01007387 */ /* 0x0009e20000100800 */
[----:B0-----:R-:W-:Y:S01]  /*1d9b0*/  @P2 IMAD.MOV.U32 R18, RZ, RZ, R6 ;  /* 0x000000ffff122224 */ /* 0x001fe200078e0006 */
[----:B------:R-:W-:-:S04]  /*1d9c0*/  LEA R6, P4, R17, R8, 0x1 ;  /* 0x0000000811067211 */ /* 0x000fc800078808ff */
[----:B------:R0:W3:Y:S01]  /*1d9d0*/  @P2 LDG.E.U16 R40, desc[UR24][R18.64] ;  /* 0x0000001812282981 */ /* 0x0000e2000c1e1500 */
[----:B------:R-:W-:-:S03]  /*1d9e0*/  LEA.HI.X.SX32 R17, R17, R5, 0x1, P4 ;  /* 0x0000000511117211 */ /* 0x000fc600020f0eff */
[----:B------:R1:W-:Y:S01]  /*1d9f0*/  STL [R1+0x518], R93 ;  /* 0x0005185d01007387 */ /* 0x0003e20000100800 */
[----:B0-----:R-:W-:Y:S01]  /*1da00*/  @P2 IMAD.MOV.U32 R18, RZ, RZ, R92 ;  /* 0x000000ffff122224 */ /* 0x001fe200078e005c */
[----:B----4-:R-:W-:Y:S01]  /*1da10*/  LEA R92, P4, R117, R8, 0x1 ;  /* 0x00000008755c7211 */ /* 0x010fe200078808ff */
[----:B------:R-:W-:-:S03]  /*1da20*/  @P2 IMAD.MOV.U32 R19, RZ, RZ, R93 ;  /* 0x000000ffff132224 */ /* 0x000fc600078e005d */
[----:B-1----:R-:W-:Y:S02]  /*1da30*/  LEA.HI.X.SX32 R93, R117, R5, 0x1, P4 ;  /* 0x00000005755d7211 */ /* 0x002fe400020f0eff */
[----:B------:R-:W-:Y:S01]  /*1da40*/  ISETP.GT.U32.AND P4, PT, R9, R14, PT ;  /* 0x0000000e0900720c */ /* 0x000fe20003f84070 */
[----:B------:R0:W4:Y:S02]  /*1da50*/  @P2 LDG.E.U16 R39, desc[UR24][R18.64] ;  /* 0x0000001812272981 */ /* 0x000124000c1e1500 */
[----:B0-----:R-:W-:Y:S02]  /*1da60*/  @P2 IMAD.MOV.U32 R18, RZ, RZ, R7 ;  /* 0x000000ffff122224 */ /* 0x001fe400078e0007 */
[----:B------:R-:W-:-:S05]  /*1da70*/  @P2 IMAD.MOV.U32 R19, RZ, RZ, R140 ;  /* 0x000000ffff132224 */ /* 0x000fca00078e008c */
[----:B------:R0:W3:Y:S03]  /*1da80*/  @P2 LDG.E.U16 R49, desc[UR24][R18.64] ;  /* 0x0000001812312981 */ /* 0x0000e6000c1e1500 */
[----:B------:R-:W-:Y:S02]  /*1da90*/  @!P4 IMAD.IADD R14, R14, 0x1, -R9 ;  /* 0x000000010e0ec824 */ /* 0x000fe400078e0a09 */
[----:B------:R-:W-:Y:S01]  /*1daa0*/  IMAD R115, R115, UR4, RZ ;  /* 0x0000000473737c24 */ /* 0x000fe2000f8e02ff */
[----:B------:R-:W-:Y:S01]  /*1dab0*/  STL [R1+0x524], R7 ;  /* 0x0005240701007387 */ /* 0x000fe20000100800 */
[----:B------:R-:W1:Y:S01]  /*1dac0*/  LDCU UR4, c[0x0][0x3b0] ;  /* 0x00007600ff0477ac */ /* 0x000e620008000800 */
[----:B0-----:R-:W-:Y:S02]  /*1dad0*/  @P2 IMAD.MOV.U32 R18, RZ, RZ, R6 ;  /* 0x000000ffff122224 */ /* 0x001fe400078e0006 */
[----:B------:R-:W-:Y:S01]  /*1dae0*/  @P2 IMAD.MOV.U32 R19, RZ, RZ, R17 ;  /* 0x000000ffff132224 */ /* 0x000fe200078e0011 */
[----:B------:R-:W-:Y:S04]  /*1daf0*/  STL [R1+0x520], R140 ;  /* 0x0005208c01007387 */ /* 0x000fe80000100800 */
[----:B------:R0:W3:Y:S01]  /*1db00*/  @P2 LDG.E.U16 R62, desc[UR24][R18.64] ;  /* 0x00000018123e2981 */ /* 0x0000e2000c1e1500 */
[----:B------:R-:W-:-:S03]  /*1db10*/  ISETP.GT.U32.AND P0, PT, R9, R14, PT ;  /* 0x0000000e0900720c */ /* 0x000fc60003f04070 */
[----:B------:R-:W-:Y:S01]  /*1db20*/  STL [R1+0x52c], R6 ;  /* 0x00052c0601007387 */ /* 0x000fe20000100800 */
[----:B------:R-:W-:-:S03]  /*1db30*/  LEA R117, P4, R115, R8, 0x1 ;  /* 0x0000000873757211 */ /* 0x000fc600078808ff */
[----:B------:R1:W-:Y:S01]  /*1db40*/  STL [R1+0x528], R17 ;  /* 0x0005281101007387 */ /* 0x0003e20000100800 */
[----:B0-----:R-:W-:Y:S01]  /*1db50*/  SEL R18, R11, R16, !P3 ;  /* 0x000000100b127207 */ /* 0x001fe20005800000 */
[----:B------:R-:W-:-:S04]  /*1db60*/  @P2 IMAD.MOV.U32 R16, RZ, RZ, R92 ;  /* 0x000000ffff102224 */ /* 0x000fc800078e005c */
[----:B--2---:R-:W-:Y:S02]  /*1db70*/  IMAD R18, R18, UR5, RZ ;  /* 0x0000000512127c24 */ /* 0x004fe4000f8e02ff */
[----:B-1----:R-:W-:Y:S01]  /*1db80*/  @P2 IMAD.MOV.U32 R17, RZ, RZ, R93 ;  /* 0x000000ffff112224 */ /* 0x002fe200078e005d */
[----:B------:R0:W-:Y:S01]  /*1db90*/  STL [R1+0x534], R92 ;  /* 0x0005345c01007387 */ /* 0x0001e20000100800 */
[----:B------:R-:W1:Y:S03]  /*1dba0*/  LDCU UR5, c[0x0][0x3b0] ;  /* 0x00007600ff0577ac */ /* 0x000e660008000800 */
[----:B------:R2:W3:Y:S04]  /*1dbb0*/  @P2 LDG.E.U16 R38, desc[UR24][R16.64] ;  /* 0x0000001810262981 */ /* 0x0004e8000c1e1500 */
[----:B------:R-:W5:Y:S01]  /*1dbc0*/  LDL.LU R140, [R1+0xb20] ;  /* 0x000b2000018c7983 */ /* 0x000f620000300800 */
[----:B------:R-:W-:-:S03]  /*1dbd0*/  IMAD R12, R12, UR6, RZ ;  /* 0x000000060c0c7c24 */ /* 0x000fc6000f8e02ff */
[----:B------:R-:W3:Y:S01]  /*1dbe0*/  LDL.LU R7, [R1+0xb1c] ;  /* 0x000b1c0001077983 */ /* 0x000ee20000300800 */
[----:B--2---:R-:W-:Y:S02]  /*1dbf0*/  LEA.HI.X.SX32 R17, R115, R5, 0x1, P4 ;  /* 0x0000000573117211 */ /* 0x004fe400020f0eff */
[----:B0-----:R-:W-:Y:S01]  /*1dc00*/  LEA R92, P4, R18, R8, 0x1 ;  /* 0x00000008125c7211 */ /* 0x001fe200078808ff */
[----:B------:R0:W-:Y:S01]  /*1dc10*/  STL [R1+0x530], R93 ;  /* 0x0005305d01007387 */ /* 0x0001e20000100800 */
[----:B------:R-:W-:Y:S02]  /*1dc20*/  @P2 IMAD.MOV.U32 R16, RZ, RZ, R117 ;  /* 0x000000ffff102224 */ /* 0x000fe400078e0075 */
[----:B------:R-:W-:Y:S01]  /*1dc30*/  @!P0 IMAD.IADD R14, R14, 0x1, -R9 ;  /* 0x000000010e0e8824 */ /* 0x000fe200078e0a09 */
[----:B------:R-:W2:Y:S01]  /*1dc40*/  LDL.LU R6, [R1+0xb18] ;  /* 0x000b180001067983 */ /* 0x000ea20000300800 */
[----:B------:R-:W-:-:S03]  /*1dc50*/  ISETP.GT.U32.AND P0, PT, R9, R15, PT ;  /* 0x0000000f0900720c */ /* 0x000fc60003f04070 */
[----:B------:R-:W-:Y:S01]  /*1dc60*/  STL [R1+0x53c], R117 ;  /* 0x00053c7501007387 */ /* 0x000fe20000100800 */
[----:B0-----:R-:W-:-:S03]  /*1dc70*/  LEA.HI.X.SX32 R93, R18, R5, 0x1, P4 ;  /* 0x00000005125d7211 */ /* 0x001fc600020f0eff */
[----:B------:R0:W-:Y:S01]  /*1dc80*/  STL [R1+0x538], R17 ;  /* 0x0005381101007387 */ /* 0x0001e20000100800 */
[----:B------:R-:W-:Y:S01]  /*1dc90*/  IMAD R18, R13, UR4, RZ ;  /* 0x000000040d127c24 */ /* 0x000fe2000f8e02ff */
[----:B------:R-:W1:Y:S02]  /*1dca0*/  LDCU UR4, c[0x0][0x3b0] ;  /* 0x00007600ff0477ac */ /* 0x000e640008000800 */
[----:B------:R-:W-:Y:S01]  /*1dcb0*/  STL [R1+0x544], R92 ;  /* 0x0005445c01007387 */ /* 0x000fe20000100800 */
[----:B------:R-:W-:-:S03]  /*1dcc0*/  @!P6 IMAD.MOV R14, RZ, RZ, -R14 ;  /* 0x000000ffff0ee224 */ /* 0x000fc600078e0a0e */
[----:B------:R0:W2:Y:S01]  /*1dcd0*/  @P2 LDG.E.U16 R36, desc[UR24][R16.64] ;  /* 0x0000001810242981 */ /* 0x0000a2000c1e1500 */
[----:B------:R-:W-:-:S03]  /*1dce0*/  VIADD R13, R0, 0xdf ;  /* 0x000000df000d7836 */ /* 0x000fc60000000000 */
[----:B------:R1:W-:Y:S01]  /*1dcf0*/  STL [R1+0x540], R93 ;  /* 0x0005405d01007387 */ /* 0x0003e20000100800 */
[----:B0-----:R-:W-:Y:S02]  /*1dd00*/  @P2 IMAD.MOV.U32 R17, RZ, RZ, R93 ;  /* 0x000000ffff112224 */ /* 0x001fe400078e005d */
[----:B------:R-:W-:Y:S01]  /*1dd10*/  @P2 IMAD.MOV.U32 R16, RZ, RZ, R92 ;  /* 0x000000ffff102224 */ /* 0x000fe200078e005c */
[C---:B-1----:R-:W-:Y:S02]  /*1dd20*/  LEA R93, P4, R12.reuse, R8, 0x1 ;  /* 0x000000080c5d7211 */ /* 0x042fe400078808ff */
[----:B------:R-:W-:Y:S02]  /*1dd30*/  SEL R14, R11, R14, !P3 ;  /* 0x0000000e0b0e7207 */ /* 0x000fe40005800000 */
[----:B------:R0:W2:Y:S01]  /*1dd40*/  @P2 LDG.E.U16 R37, desc[UR24][R16.64] ;  /* 0x0000001810252981 */ /* 0x0000a2000c1e1500 */
[----:B------:R-:W-:Y:S02]  /*1dd50*/  LEA.HI.X.SX32 R115, R12, R5, 0x1, P4 ;  /* 0x000000050c737211 */ /* 0x000fe400020f0eff */
[----:B------:R-:W-:-:S02]  /*1dd60*/  LEA R92, P4, R18, R8, 0x1 ;  /* 0x00000008125c7211 */ /* 0x000fc400078808ff */
[----:B------:R-:W-:Y:S01]  /*1dd70*/  IABS R12, R13 ;  /* 0x0000000d000c7213 */ /* 0x000fe20000000000 */
[----:B------:R1:W-:Y:S01]  /*1dd80*/  STL [R1+0x54c], R93 ;  /* 0x00054c5d01007387 */ /* 0x0003e20000100800 */
[----:B------:R-:W-:Y:S02]  /*1dd90*/  @!P0 IMAD.IADD R15, R15, 0x1, -R9 ;  /* 0x000000010f0f8824 */ /* 0x000fe400078e0a09 */
[----:B0-----:R-:W-:Y:S02]  /*1dda0*/  @P2 IMAD.MOV.U32 R16, RZ, RZ, R93 ;  /* 0x000000ffff102224 */ /* 0x001fe400078e005d */
[----:B------:R-:W-:Y:S01]  /*1ddb0*/  @P2 IMAD.MOV.U32 R17, RZ, RZ, R115 ;  /* 0x000000ffff112224 */ /* 0x000fe200078e0073 */
[----:B-1----:R-:W-:Y:S01]  /*1ddc0*/  LEA.HI.X.SX32 R93, R18, R5, 0x1, P4 ;  /* 0x00000005125d7211 */ /* 0x002fe200020f0eff */
[----:B------:R-:W-:Y:S01]  /*1ddd0*/  IMAD R18, R14, UR5, RZ ;  /* 0x000000050e127c24 */ /* 0x000fe2000f8e02ff */
[----:B------:R-:W-:Y:S01]  /*1dde0*/  ISETP.GT.U32.AND P0, PT, R9, R15, PT ;  /* 0x0000000f0900720c */ /* 0x000fe20003f04070 */
[----:B------:R-:W-:Y:S01]  /*1ddf0*/  IMAD.HI.U32 R14, R10, R12, RZ ;  /* 0x0000000c0a0e7227 */ /* 0x000fe200078e00ff */
[----:B------:R-:W-:Y:S01]  /*1de00*/  STL [R1+0x548], R115 ;  /* 0x0005487301007387 */ /* 0x000fe20000100800 */
[----:B------:R-:W-:Y:S01]  /*1de10*/  ISETP.GE.AND P4, PT, R91, RZ, PT ;  /* 0x000000ff5b00720c */ /* 0x000fe20003f86270 */
[----:B------:R-:W0:Y:S01]  /*1de20*/  LDCU UR5, c[0x0][0x3b0] ;  /* 0x00007600ff0577ac */ /* 0x000e220008000800 */
[----:B------:R-:W-:Y:S01]  /*1de30*/  IMAD.MOV R14, RZ, RZ, -R14 ;  /* 0x000000ffff0e7224 */ /* 0x000fe200078e0a0e */
[----:B------:R1:W2:Y:S03]  /*1de40*/  @P2 LDG.E.U16 R35, desc[UR24][R16.64] ;  /* 0x0000001810232981 */ /* 0x0002a6000c1e1500 */
[----:B------:R-:W-:Y:S01]  /*1de50*/  IMAD R12, R9, R14, R12 ;  /* 0x0000000e090c7224 */ /* 0x000fe200078e020c */
[----:B------:R0:W-:Y:S01]  /*1de60*/  STL [R1+0x554], R92 ;  /* 0x0005545c01007387 */ /* 0x0001e20000100800 */
[----:B-1----:R-:W-:-:S03]  /*1de70*/  @P2 IMAD.MOV.U32 R16, RZ, RZ, R92 ;  /* 0x000000ffff102224 */ /* 0x002fc600078e005c */
[----:B------:R1:W-:Y:S01]  /*1de80*/  STL [R1+0x550], R93 ;  /* 0x0005505d01007387 */ /* 0x0003e20000100800 */
[----:B0-----:R-:W-:Y:S01]  /*1de90*/  LEA R92, P5, R18, R8, 0x1 ;  /* 0x00000008125c7211 */ /* 0x001fe200078a08ff */
[----:B------:R-:W-:Y:S02]  /*1dea0*/  @P2 IMAD.MOV.U32 R17, RZ, RZ, R93 ;  /* 0x000000ffff112224 */ /* 0x000fe400078e005d */
[----:B------:R-:W-:Y:S02]  /*1deb0*/  @!P0 IMAD.IADD R15, R15, 0x1, -R9 ;  /* 0x000000010f0f8824 */ /* 0x000fe400078e0a09 */
[----:B------:R-:W-:Y:S01]  /*1dec0*/  VIADD R14, R0, 0xe4 ;  /* 0x000000e4000e7836 */ /* 0x000fe20000000000 */
[----:B------:R0:W2:Y:S01]  /*1ded0*/  @P2 LDG.E.U16 R33, desc[UR24][R16.64] ;  /* 0x0000001810212981 */ /* 0x0000a2000c1e1500 */
[----:B-1----:R-:W-:Y:S02]  /*1dee0*/  LEA.HI.X.SX32 R93, R18, R5, 0x1, P5 ;  /* 0x00000005125d7211 */ /* 0x002fe400028f0eff */
[----:B------:R-:W-:Y:S01]  /*1def0*/  ISETP.GT.U32.AND P5, PT, R9, R12, PT ;  /* 0x0000000c0900720c */ /* 0x000fe20003fa4070 */
[----:B------:R-:W-:Y:S01]  /*1df00*/  @!P4 IMAD.MOV R15, RZ, RZ, -R15 ;  /* 0x000000ffff0fc224 */ /* 0x000fe200078e0a0f */
[----:B------:R-:W-:-:S02]  /*1df10*/  ISETP.GE.AND P0, PT, R13, RZ, PT ;  /* 0x000000ff0d00720c */ /* 0x000fc40003f06270 */
[----:B------:R-:W-:Y:S02]  /*1df20*/  IABS R13, R14 ;  /* 0x0000000e000d7213 */ /* 0x000fe40000000000 */
[----:B------:R-:W-:Y:S01]  /*1df30*/  SEL R15, R11, R15, !P3 ;  /* 0x0000000f0b0f7207 */ /* 0x000fe20005800000 */
[----:B0-----:R-:W-:Y:S02]  /*1df40*/  @P2 IMAD.MOV.U32 R16, RZ, RZ, R92 ;  /* 0x000000ffff102224 */ /* 0x001fe400078e005c */
[----:B------:R-:W-:-:S04]  /*1df50*/  @P2 IMAD.MOV.U32 R17, RZ, RZ, R93 ;  /* 0x000000ffff112224 */ /* 0x000fc800078e005d */
[----:B------:R-:W-:Y:S01]  /*1df60*/  @!P5 IMAD.IADD R12, R12, 0x1, -R9 ;  /* 0x000000010c0cd824 */ /* 0x000fe200078e0a09 */
[----:B------:R0:W2:Y:S04]  /*1df70*/  @P2 LDG.E.U16 R34, desc[UR24][R16.64] ;  /* 0x0000001810222981 */ /* 0x0000a8000c1e1500 */
[----:B------:R-:W-:Y:S01]  /*1df80*/  ISETP.GT.U32.AND P5, PT, R9, R12, PT ;  /* 0x0000000c0900720c */ /* 0x000fe20003fa4070 */
[----:B0-----:R-:W-:Y:S01]  /*1df90*/  IMAD R16, R15, UR4, RZ ;  /* 0x000000040f107c24 */ /* 0x001fe2000f8e02ff */
[----:B------:R-:W0:Y:S01]  /*1dfa0*/  LDCU UR4, c[0x0][0x3b0] ;  /* 0x00007600ff0477ac */ /* 0x000e220008000800 */
[----:B------:R-:W-:-:S04]  /*1dfb0*/  IMAD.HI.U32 R15, R10, R13, RZ ;  /* 0x0000000d0a0f7227 */ /* 0x000fc800078e00ff */
[----:B------:R-:W-:-:S04]  /*1dfc0*/  IMAD.MOV R15, RZ, RZ, -R15 ;  /* 0x000000ffff0f7224 */ /* 0x000fc800078e0a0f */
[----:B------:R-:W-:Y:S01]  /*1dfd0*/  IMAD R13, R9, R15, R13 ;  /* 0x0000000f090d7224 */ /* 0x000fe200078e020d */
[----:B------:R-:W-:Y:S01]  /*1dfe0*/  LEA R18, P4, R16, R8, 0x1 ;  /* 0x0000000810127211 */ /* 0x000fe200078808ff */
[----:B------:R-:W-:-:S03]  /*1dff0*/  @!P5 IMAD.IADD R12, R12, 0x1, -R9 ;  /* 0x000000010c0cd824 */ /* 0x000fc600078e0a09 */
[----:B------:R-:W-:Y:S02]  /*1e000*/  ISETP.GT.U32.AND P5, PT, R9, R13, PT ;  /* 0x0000000d0900720c */ /* 0x000fe40003fa4070 */
[----:B------:R-:W-:Y:S02]  /*1e010*/  LEA.HI.X.SX32 R91, R16, R5, 0x1, P4 ;  /* 0x00000005105b7211 */ /* 0x000fe400020f0eff */
[----:B------:R-:W-:Y:S01]  /*1e020*/  ISETP.GE.AND P4, PT, R14, RZ, PT ;  /* 0x000000ff0e00720c */ /* 0x000fe20003f86270 */
[----:B------:R-:W-:Y:S02]  /*1e030*/  VIADD R14, R0, 0xe5 ;  /* 0x000000e5000e7836 */ /* 0x000fe40000000000 */
[----:B------:R-:W-:Y:S02]  /*1e040*/  @P2 IMAD.MOV.U32 R16, RZ, RZ, R18 ;  /* 0x000000ffff102224 */ /* 0x000fe400078e0012 */
[----:B------:R-:W-:Y:S01]  /*1e050*/  @P2 IMAD.MOV.U32 R17, RZ, RZ, R91 ;  /* 0x000000ffff112224 */ /* 0x000fe200078e005b */
[----:B------:R-:W-:Y:S01]  /*1e060*/  IABS R15, R14 ;  /* 0x0000000e000f7213 */ /* 0x000fe20000000000 */
[----:B------:R-:W-:-:S02]  /*1e070*/  @!P0 IMAD.MOV R12, RZ, RZ, -R12 ;  /* 0x000000ffff0c8224 */ /* 0x000fc400078e0a0c */
[----:B------:R-:W-:Y:S01]  /*1e080*/  @!P5 IMAD.IADD R13, R13, 0x1, -R9 ;  /* 0x000000010d0dd824 */ /* 0x000fe200078e0a09 */
[----:B------:R1:W2:Y:S04]  /*1e090*/  @P2 LDG.E.U16 R32, desc[UR24][R16.64] ;  /* 0x0000001810202981 */ /* 0x0002a8000c1e1500 */
[----:B------:R-:W-:Y:S02]  /*1e0a0*/  ISETP.GT.U32.AND P5, PT, R9, R13, PT ;  /* 0x0000000d0900720c */ /* 0x000fe40003fa4070 */
[----:B-1----:R-:W-:Y:S01]  /*1e0b0*/  SEL R16, R11, R12, !P3 ;  /* 0x0000000c0b107207 */ /* 0x002fe20005800000 */
[----:B------:R-:W-:-:S04]  /*1e0c0*/  IMAD.MOV.U32 R12, RZ, RZ, R15 ;  /* 0x000000ffff0c7224 */ /* 0x000fc800078e000f */
[----:B------:R-:W-:-:S04]  /*1e0d0*/  IMAD.HI.U32 R15, R10, R12, RZ ;  /* 0x0000000c0a0f7227 */ /* 0x000fc800078e00ff */
[----:B------:R-:W-:Y:S02]  /*1e0e0*/  IMAD.MOV R15, RZ, RZ, -R15 ;  /* 0x000000ffff0f7224 */ /* 0x000fe400078e0a0f */
[----:B0-----:R-:W-:Y:S01]  /*1e0f0*/  IMAD R16, R16, UR4, RZ ;  /* 0x0000000410107c24 */ /* 0x001fe2000f8e02ff */
[----:B------:R-:W-:Y:S01]  /*1e100*/  STL [R1+0x55c], R92 ;  /* 0x00055c5c01007387 */ /* 0x000fe20000100800 */
[----:B------:R-:W-:Y:S01]  /*1e110*/  IMAD R12, R9, R15, R12 ;  /* 0x0000000f090c7224 */ /* 0x000fe200078e020c */
[----:B------:R-:W0:Y:S02]  /*1e120*/  LDCU UR4, c[0x0][0x3b0] ;  /* 0x00007600ff0477ac */ /* 0x000e240008000800 */
[----:B------:R-:W-:Y:S01]  /*1e130*/  STL [R1+0x558], R93 ;  /* 0x0005585d01007387 */ /* 0x000fe20000100800 */
[----:B------:R-:W-:Y:S01]  /*1e140*/  @!P5 IMAD.IADD R13, R13, 0x1, -R9 ;  /* 0x000000010d0dd824 */ /* 0x000fe200078e0a09 */
[----:B------:R-:W-:Y:S02]  /*1e150*/  ISETP.GT.U32.AND P5, PT, R9, R12, PT ;  /* 0x0000000c0900720c */ /* 0x000fe40003fa4070 */
[----:B------:R1:W-:Y:S04]  /*1e160*/  STL [R1+0x564], R18 ;  /* 0x0005641201007387 */ /* 0x0003e80000100800 */
[----:B------:R0:W-:Y:S01]  /*1e170*/  STL [R1+0x560], R91 ;  /* 0x0005605b01007387 */ /* 0x0001e20000100800 */
[----:B-1----:R-:W-:-:S04]  /*1e180*/  LEA R18, P0, R16, R8, 0x1 ;  /* 0x0000000810127211 */ /* 0x002fc800078008ff */
[----:B0-----:R-:W-:Y:S02]  /*1e190*/  LEA.HI.X.SX32 R91, R16, R5, 0x1, P0 ;  /* 0x00000005105b7211 */ /* 0x001fe400000f0eff */
[----:B------:R-:W-:Y:S01]  /*1e1a0*/  ISETP.GE.AND P0, PT, R14, RZ, PT ;  /* 0x000000ff0e00720c */ /* 0x000fe20003f06270 */
[----:B------:R-:W-:Y:S02]  /*1e1b0*/  VIADD R14, R0, 0xe6 ;  /* 0x000000e6000e7836 */ /* 0x000fe40000000000 */
[----:B------:R-:W-:Y:S02]  /*1e1c0*/  @P2 IMAD.MOV.U32 R16, RZ, RZ, R18 ;  /* 0x000000ffff102224 */ /* 0x000fe400078e0012 */
[----:B------:R-:W-:Y:S01]  /*1e1d0*/  @P2 IMAD.MOV.U32 R17, RZ, RZ, R91 ;  /* 0x000000ffff112224 */ /* 0x000fe200078e005b */
[----:B------:R-:W-:Y:S01]  /*1e1e0*/  IABS R15, R14 ;  /* 0x0000000e000f7213 */ /* 0x000fe20000000000 */
[----:B------:R-:W-:Y:S02]  /*1e1f0*/  @!P4 IMAD.MOV R13, RZ, RZ, -R13 ;  /* 0x000000ffff0dc224 */ /* 0x000fe400078e0a0d */
[----:B------:R-:W-:Y:S01]  /*1e200*/  @!P5 IMAD.IADD R12, R12, 0x1, -R9 ;  /* 0x000000010c0cd824 */ /* 0x000fe200078e0a09 */
[----:B------:R0:W2:Y:S04]  /*1e210*/  @P2 LDG.E.U16 R31, desc[UR24][R16.64] ;  /* 0x00000018101f2981 */ /* 0x0000a8000c1e1500 */
[----:B------:R-:W-:-:S02]  /*1e220*/  ISETP.GT.U32.AND P5, PT, R9, R12, PT ;  /* 0x0000000c0900720c */ /* 0x000fc40003fa4070 */
[----:B0-----:R-:W-:Y:S01]  /*1e230*/  SEL R16, R11, R13, !P3 ;  /* 0x0000000d0b107207 */ /* 0x001fe20005800000 */
[----:B------:R-:W-:-:S04]  /*1e240*/  IMAD.MOV.U32 R13, RZ, RZ, R15 ;  /* 0x000000ffff0d7224 */ /* 0x000fc800078e000f */
[----:B------:R-:W-:-:S04]  /*1e250*/  IMAD.HI.U32 R15, R10, R13, RZ ;  /* 0x0000000d0a0f7227 */ /* 0x000fc800078e00ff */
[----:B------:R-:W-:Y:S02]  /*1e260*/  IMAD.MOV R15, RZ, RZ, -R15 ;  /* 0x000000ffff0f7224 */ /* 0x000fe400078e0a0f */
[----:B------:R-:W-:Y:S01]  /*1e270*/  IMAD R16, R16, UR4, RZ ;  /* 0x0000000410107c24 */ /* 0x000fe2000f8e02ff */
[----:B------:R0:W-:Y:S01]  /*1e280*/  STL [R1+0x56c], R18 ;  /* 0x00056c1201007387 */ /* 0x0001e20000100800 */
[C---:B------:R-:W-:Y:S01]  /*1e290*/  IMAD R13, R9.reuse, R15, R13 ;  /* 0x0000000f090d7224 */ /* 0x040fe200078e020d */
[----:B------:R-:W1:Y:S01]  /*1e2a0*/  LDCU UR4, c[0x0][0x3b0] ;  /* 0x00007600ff0477ac */ /* 0x000e620008000800 */
[----:B------:R-:W-:Y:S01]  /*1e2b0*/  @!P5 IMAD.IADD R12, R12, 0x1, -R9 ;  /* 0x000000010c0cd824 */ /* 0x000fe200078e0a09 */
[----:B------:R4:W-:Y:S02]  /*1e2c0*/  STL [R1+0x568], R91 ;  /* 0x0005685b01007387 */ /* 0x0009e40000100800 */
[----:B------:R-:W-:Y:S02]  /*1e2d0*/  ISETP.GT.U32.AND P5, PT, R9, R13, PT ;  /* 0x0000000d0900720c */ /* 0x000fe40003fa4070 */
[----:B0-----:R-:W-:-:S04]  /*1e2e0*/  LEA R18, P4, R16, R8, 0x1 ;  /* 0x0000000810127211 */ /* 0x001fc800078808ff */
[----:B----4-:R-:W-:Y:S02]  /*1e2f0*/  LEA.HI.X.SX32 R91, R16, R5, 0x1, P4 ;  /* 0x00000005105b7211 */ /* 0x010fe400020f0eff */
[----:B------:R-:W-:Y:S01]  /*1e300*/  ISETP.GE.AND P4, PT, R14, RZ, PT ;  /* 0x000000ff0e00720c */ /* 0x000fe20003f86270 */
[----:B------:R-:W-:Y:S02]  /*1e310*/  VIADD R14, R0, 0xe7 ;  /* 0x000000e7000e7836 */ /* 0x000fe40000000000 */
[----:B------:R-:W-:Y:S02]  /*1e320*/  @P2 IMAD.MOV.U32 R16, RZ, RZ, R18 ;  /* 0x000000ffff102224 */ /* 0x000fe400078e0012 */
[----:B------:R-:W-:Y:S01]  /*1e330*/  @P2 IMAD.MOV.U32 R17, RZ, RZ, R91 ;  /* 0x000000ffff112224 */ /* 0x000fe200078e005b */
[----:B------:R-:W-:Y:S01]  /*1e340*/  IABS R15, R14 ;  /* 0x0000000e000f7213 */ /* 0x000fe20000000000 */
[----:B------:R-:W-:Y:S02]  /*1e350*/  @!P0 IMAD.MOV R12, RZ, RZ, -R12 ;  /* 0x000000ffff0c8224 */ /* 0x000fe400078e0a0c */
[----:B------:R-:W-:Y:S01]  /*1e360*/  @!P5 IMAD.IADD R13, R13, 0x1, -R9 ;  /* 0x000000010d0dd824 */ /* 0x000fe200078e0a09 */
[----:B------:R0:W4:Y:S04]  /*1e370*/  @P2 LDG.E.U16 R30, desc[UR24][R16.64] ;  /* 0x00000018101e2981 */ /* 0x000128000c1e1500 */
[----:B------:R-:W-:-:S02]  /*1e380*/  ISETP.GT.U32.AND P5, PT, R9, R13, PT ;  /* 0x0000000d0900720c */ /* 0x000fc40003fa4070 */
[----:B0-----:R-:W-:Y:S01]  /*1e390*/  SEL R16, R11, R12, !P3 ;  /* 0x0000000c0b107207 */ /* 0x001fe20005800000 */
[----:B------:R-:W-:-:S04]  /*1e3a0*/  IMAD.MOV.U32 R12, RZ, RZ, R15 ;  /* 0x000000ffff0c7224 */ /* 0x000fc800078e000f */
[----:B------:R-:W-:-:S04]  /*1e3b0*/  IMAD.HI.U32 R15, R10, R12, RZ ;  /* 0x0000000c0a0f7227 */ /* 0x000fc800078e00ff */
[----:B------:R-:W-:Y:S02]  /*1e3c0*/  IMAD.MOV R15, RZ, RZ, -R15 ;  /* 0x000000ffff0f7224 */ /* 0x000fe400078e0a0f */
[----:B-1----:R-:W-:Y:S01]  /*1e3d0*/  IMAD R16, R16, UR4, RZ ;  /* 0x0000000410107c24 */ /* 0x002fe2000f8e02ff */
[----:B------:R0:W-:Y:S01]  /*1e3e0*/  STL [R1+0x574], R18 ;  /* 0x0005741201007387 */ /* 0x0001e20000100800 */
[----:B------:R-:W-:Y:S01]  /*1e3f0*/  IMAD R12, R9, R15, R12 ;  /* 0x0000000f090c7224 */ /* 0x000fe200078e020c */
[----:B------:R-:W-:Y:S01]  /*1e400*/  PRMT R29, RZ, 0x7610, R29 ;  /* 0x00007610ff1d7816 */ /* 0x000fe2000000001d */
[----:B------:R-:W-:Y:S01]  /*1e410*/  @!P5 IMAD.IADD R13, R13, 0x1, -R9 ;  /* 0x000000010d0dd824 */ /* 0x000fe200078e0a09 */
[----:B------:R1:W-:Y:S01]  /*1e420*/  STL [R1+0x570], R91 ;  /* 0x0005705b01007387 */ /* 0x0003e20000100800 */
[----:B------:R-:W3:Y:S01]  /*1e430*/  LDCU UR4, c[0x0][0x3b0] ;  /* 0x00007600ff0477ac */ /* 0x000ee20008000800 */
[----:B------:R-:W-:Y:S02]  /*1e440*/  ISETP.GT.U32.AND P5, PT, R9, R12, PT ;  /* 0x0000000c0900720c */ /* 0x000fe40003fa4070 */
[----:B0-----:R-:W-:-:S04]  /*1e450*/  LEA R18, P0, R16, R8, 0x1 ;  /* 0x0000000810127211 */ /* 0x001fc800078008ff */
[----:B-1----:R-:W-:Y:S02]  /*1e460*/  LEA.HI.X.SX32 R91, R16, R5, 0x1, P0 ;  /* 0x00000005105b7211 */ /* 0x002fe400000f0eff */
        /* <DEDUP_REMOVED lines=13> */
[----:B---3--:R-:W-:Y:S01]  /*1e540*/  IMAD R16, R16, UR4, RZ ;  /* 0x0000000410107c24 */ /* 0x008fe2000f8e02ff */
[----:B------:R0:W-:Y:S01]  /*1e550*/  STL [R1+0x57c], R18 ;  /* 0x00057c1201007387 */ /* 0x0001e20000100800 */
[C---:B------:R-:W-:Y:S01]  /*1e560*/  IMAD R13, R9.reuse, R15, R13 ;  /* 0x0000000f090d7224 */ /* 0x040fe200078e020d */
        /* <DEDUP_REMOVED lines=140> */
[----:B------:R-:W1:Y:S02]  /*1ee30*/  LDCU UR4, c[0x0][0x3b0] ;  /* 0x00007600ff0477ac */ /* 0x000e640008000800 */
[----:B------:R-:W-:Y:S01]  /*1ee40*/  ISETP.GT.U32.AND P5, PT, R9, R13, PT ;  /* 0x0000000d0900720c */ /* 0x000fe20003fa4070 */
[----:B------:R3:W-:Y:S01]  /*1ee50*/  STL [R1+0x5a8], R91 ;  /* 0x0005a85b01007387 */ /* 0x0007e20000100800 */
[----:B0-----:R-:W-:Y:S01]  /*1ee60*/  LEA R18, P4, R16, R8, 0x1 ;  /* 0x0000000810127211 */ /* 0x001fe200078808ff */
[----:B------:R-:W-:-:S03]  /*1ee70*/  @!P0 IMAD.MOV R12, RZ, RZ, -R12 ;  /* 0x000000ffff0c8224 */ /* 0x000fc600078e0a0c */
[----:B---3--:R-:W-:Y:S02]  /*1ee80*/  LEA.HI.X.SX32 R91, R16, R5, 0x1, P4 ;  /* 0x00000005105b7211 */ /* 0x008fe400020f0eff */
[----:B------:R-:W-:Y:S01]  /*1ee90*/  ISETP.GE.AND P4, PT, R14, RZ, PT ;  /* 0x000000ff0e00720c */ /* 0x000fe20003f86270 */
[----:B------:R-:W-:Y:S02]  /*1eea0*/  VIADD R14, R0, 0xfd ;  /* 0x000000fd000e7836 */ /* 0x000fe40000000000 */
[----:B------:R-:W-:Y:S02]  /*1eeb0*/  @P2 IMAD.MOV.U32 R16, RZ, RZ, R18 ;  /* 0x000000ffff102224 */ /* 0x000fe400078e0012 */
[----:B------:R-:W-:Y:S01]  /*1eec0*/  @P2 IMAD.MOV.U32 R17, RZ, RZ, R91 ;  /* 0x000000ffff112224 */ /* 0x000fe200078e005b */
[----:B------:R-:W-:Y:S01]  /*1eed0*/  IABS R15, R14 ;  /* 0x0000000e000f7213 */ /* 0x000fe20000000000 */
[----:B------:R-:W-:-:S03]  /*1eee0*/  @!P5 IMAD.IADD R13, R13, 0x1, -R9 ;  /* 0x000000010d0dd824 */ /* 0x000fc600078e0a09 */
[----:B------:R0:W3:Y:S02]  /*1eef0*/  @P2 LDG.E.U16 R22, desc[UR24][R16.64] ;  /* 0x0000001810162981 */ /* 0x0000e4000c1e1500 */
[----:B------:R-:W-:Y:S02]  /*1ef00*/  ISETP.GT.U32.AND P0, PT, R9, R13, PT ;  /* 0x0000000d0900720c */ /* 0x000fe40003f04070 */
[----:B0-----:R-:W-:Y:S01]  /*1ef10*/  SEL R16, R11, R12, !P3 ;  /* 0x0000000c0b107207 */ /* 0x001fe20005800000 */
[----:B------:R-:W-:-:S04]  /*1ef20*/  IMAD.MOV.U32 R12, RZ, RZ, R15 ;  /* 0x000000ffff0c7224 */ /* 0x000fc800078e000f */
[----:B------:R-:W-:-:S04]  /*1ef30*/  IMAD.HI.U32 R15, R10, R12, RZ ;  /* 0x0000000c0a0f7227 */ /* 0x000fc800078e00ff */
[----:B------:R-:W-:Y:S02]  /*1ef40*/  IMAD.MOV R15, RZ, RZ, -R15 ;  /* 0x000000ffff0f7224 */ /* 0x000fe400078e0a0f */
[----:B-1----:R-:W-:Y:S01]  /*1ef50*/  IMAD R16, R16, UR4, RZ ;  /* 0x0000000410107c24 */ /* 0x002fe2000f8e02ff */
[----:B------:R-:W0:Y:S01]  /*1ef60*/  LDCU UR4, c[0x0][0x3b0] ;  /* 0x00007600ff0477ac */ /* 0x000e220008000800 */
[----:B------:R-:W-:Y:S02]  /*1ef70*/  IMAD R12, R9, R15, R12 ;  /* 0x0000000f090c7224 */ /* 0x000fe400078e020c */
[----:B------:R-:W-:-:S03]  /*1ef80*/  @!P0 IMAD.IADD R13, R13, 0x1, -R9 ;  /* 0x000000010d0d8824 */ /* 0x000fc600078e0a09 */
[----:B------:R-:W-:Y:S01]  /*1ef90*/  ISETP.GT.U32.AND P0, PT, R9, R12, PT ;  /* 0x0000000c0900720c */ /* 0x000fe20003f04070 */
[----:B------:R-:W-:Y:S01]  /*1efa0*/  @!P4 IMAD.MOV R13, RZ, RZ, -R13 ;  /* 0x000000ffff0dc224 */ /* 0x000fe200078e0a0d */
[----:B------:R1:W-:Y:S04]  /*1efb0*/  STL [R1+0x5b4], R18 ;  /* 0x0005b41201007387 */ /* 0x0003e80000100800 */
[----:B------:R-:W-:Y:S01]  /*1efc0*/  SEL R13, R11, R13, !P3 ;  /* 0x0000000d0b0d7207 */ /* 0x000fe20005800000 */
[----:B------:R4:W-:Y:S01]  /*1efd0*/  STL [R1+0x5b0], R91 ;  /* 0x0005b05b01007387 */ /* 0x0009e20000100800 */
[----:B-1----:R-:W-:-:S03]  /*1efe0*/  LEA R18, P5, R16, R8, 0x1 ;  /* 0x0000000810127211 */ /* 0x002fc600078a08ff */
[----:B0-----:R-:W-:Y:S02]  /*1eff0*/  IMAD R13, R13, UR4, RZ ;  /* 0x000000040d0d7c24 */ /* 0x001fe4000f8e02ff */
[----:B------:R-:W-:Y:S01]  /*1f000*/  @!P0 IMAD.IADD R12, R12, 0x1, -R9 ;  /* 0x000000010c0c8824 */ /* 0x000fe200078e0a09 */
[----:B------:R-:W-:Y:S01]  /*1f010*/  ISETP.GE.AND P4, PT, R14, RZ, PT ;  /* 0x000000ff0e00720c */ /* 0x000fe20003f86270 */
[----:B------:R0:W-:Y:S01]  /*1f020*/  STL [R1+0x5bc], R18 ;  /* 0x0005bc1201007387 */ /* 0x0001e20000100800 */
[----:B----4-:R-:W-:Y:S01]  /*1f030*/  LEA.HI.X.SX32 R91, R16, R5, 0x1, P5 ;  /* 0x00000005105b7211 */ /* 0x010fe200028f0eff */
[----:B------:R-:W-:Y:S01]  /*1f040*/  @P2 IMAD.MOV.U32 R16, RZ, RZ, R18 ;  /* 0x000000ffff102224 */ /* 0x000fe200078e0012 */
[----:B------:R-:W-:Y:S01]  /*1f050*/  ISETP.GT.U32.AND P0, PT, R9, R12, PT ;  /* 0x0000000c0900720c */ /* 0x000fe20003f04070 */
[----:B------:R-:W1:Y:S02]  /*1f060*/  LDCU UR4, c[0x0][0x3b0] ;  /* 0x00007600ff0477ac */ /* 0x000e640008000800 */
[----:B------:R4:W-:Y:S01]  /*1f070*/  STL [R1+0x5b8], R91 ;  /* 0x0005b85b01007387 */ /* 0x0009e20000100800 */
[----:B------:R-:W-:Y:S01]  /*1f080*/  @P2 IMAD.MOV.U32 R17, RZ, RZ, R91 ;  /* 0x000000ffff112224 */ /* 0x000fe200078e005b */
[----:B0-----:R-:W-:-:S02]  /*1f090*/  LEA R18, P5, R13, R8, 0x1 ;  /* 0x000000080d127211 */ /* 0x001fc400078a08ff */
[----:B------:R-:W-:Y:S02]  /*1f0a0*/  PRMT R20, RZ, 0x7610, R20 ;  /* 0x00007610ff147816 */ /* 0x000fe40000000014 */
[----:B----4-:R-:W-:Y:S01]  /*1f0b0*/  LEA.HI.X.SX32 R91, R13, R5, 0x1, P5 ;  /* 0x000000050d5b7211 */ /* 0x010fe200028f0eff */
[----:B------:R-:W-:-:S04]  /*1f0c0*/  @P2 IMAD.MOV.U32 R14, RZ, RZ, R18 ;  /* 0x000000ffff0e2224 */ /* 0x000fc800078e0012 */
[----:B------:R-:W-:Y:S02]  /*1f0d0*/  @P2 IMAD.MOV.U32 R15, RZ, RZ, R91 ;  /* 0x000000ffff0f2224 */ /* 0x000fe400078e005b */
[----:B------:R-:W-:-:S03]  /*1f0e0*/  @!P0 IMAD.IADD R12, R12, 0x1, -R9 ;  /* 0x000000010c0c8824 */ /* 0x000fc600078e0a09 */
[----:B------:R0:W4:Y:S01]  /*1f0f0*/  @P2 LDG.E.U16 R20, desc[UR24][R14.64] ;  /* 0x000000180e142981 */ /* 0x000122000c1e1500 */
[----:B------:R-:W-:Y:S02]  /*1f100*/  @!P4 IMAD.MOV R12, RZ, RZ, -R12 ;  /* 0x000000ffff0cc224 */ /* 0x000fe400078e0a0c */
[----:B0-----:R-:W-:-:S03]  /*1f110*/  VIADD R14, R0, 0xfe ;  /* 0x000000fe000e7836 */ /* 0x001fc60000000000 */
[----:B------:R-:W-:Y:S02]  /*1f120*/  SEL R15, R11, R12, !P3 ;  /* 0x0000000c0b0f7207 */ /* 0x000fe40005800000 */
[----:B------:R-:W-:Y:S02]  /*1f130*/  IABS R13, R14 ;  /* 0x0000000e000d7213 */ /* 0x000fe40000000000 */
[----:B------:R-:W-:-:S03]  /*1f140*/  PRMT R21, RZ, 0x7610, R21 ;  /* 0x00007610ff157816 */ /* 0x000fc60000000015 */
[----:B------:R-:W-:-:S03]  /*1f150*/  IMAD.HI.U32 R12, R10, R13, RZ ;  /* 0x0000000d0a0c7227 */ /* 0x000fc600078e00ff */
[----:B------:R0:W2:Y:S01]  /*1f160*/  @P2 LDG.E.U16 R21, desc[UR24][R16.64] ;  /* 0x0000001810152981 */ /* 0x0000a2000c1e1500 */
[----:B-1----:R-:W-:Y:S01]  /*1f170*/  IMAD R15, R15, UR4, RZ ;  /* 0x000000040f0f7c24 */ /* 0x002fe2000f8e02ff */
[----:B------:R-:W-:Y:S01]  /*1f180*/  PRMT R19, RZ, 0x7610, R19 ;  /* 0x00007610ff137816 */ /* 0x000fe20000000013 */
[----:B------:R-:W-:Y:S01]  /*1f190*/  IMAD.MOV R12, RZ, RZ, -R12 ;  /* 0x000000ffff0c7224 */ /* 0x000fe200078e0a0c */
[----:B------:R-:W-:Y:S01]  /*1f1a0*/  STL [R1+0x5c4], R18 ;  /* 0x0005c41201007387 */ /* 0x000fe20000100800 */
[----:B------:R-:W1:Y:S02]  /*1f1b0*/  LDCU UR4, c[0x0][0x3b0] ;  /* 0x00007600ff0477ac */ /* 0x000e640008000800 */
[----:B------:R-:W-:Y:S01]  /*1f1c0*/  IMAD R12, R9, R12, R13 ;  /* 0x0000000c090c7224 */ /* 0x000fe200078e020d */
[----:B0-----:R-:W-:-:S04]  /*1f1d0*/  LEA R16, P0, R15, R8, 0x1 ;  /* 0x000000080f107211 */ /* 0x001fc800078008ff */
[----:B------:R-:W-:Y:S02]  /*1f1e0*/  ISETP.GT.U32.AND P4, PT, R9, R12, PT ;  /* 0x0000000c0900720c */ /* 0x000fe40003f84070 */
[----:B------:R-:W-:Y:S01]  /*1f1f0*/  LEA.HI.X.SX32 R17, R15, R5, 0x1, P0 ;  /* 0x000000050f117211 */ /* 0x000fe200000f0eff */
[----:B------:R-:W-:Y:S04]  /*1f200*/  STL [R1+0x5c0], R91 ;  /* 0x0005c05b01007387 */ /* 0x000fe80000100800 */
[----:B------:R0:W-:Y:S04]  /*1f210*/  STL [R1+0x5cc], R16 ;  /* 0x0005cc1001007387 */ /* 0x0001e80000100800 */
[----:B------:R0:W3:Y:S01]  /*1f220*/  @P2 LDG.E.U16 R19, desc[UR24][R16.64] ;  /* 0x0000001810132981 */ /* 0x0000e2000c1e1500 */
[----:B------:R-:W-:-:S03]  /*1f230*/  ISETP.GE.AND P0, PT, R14, RZ, PT ;  /* 0x000000ff0e00720c */ /* 0x000fc60003f06270 */
[----:B------:R1:W-:Y:S01]  /*1f240*/  STL [R1+0x5c8], R17 ;  /* 0x0005c81101007387 */ /* 0x0003e20000100800 */
[C---:B0-----:R-:W-:Y:S02]  /*1f250*/  VIADD R16, R0.reuse, 0xef ;  /* 0x000000ef00107836 */ /* 0x041fe40000000000 */
[----:B-1----:R-:W-:-:S03]  /*1f260*/  VIADD R17, R0, 0xff ;  /* 0x000000ff00117836 */ /* 0x002fc60000000000 */
[----:B------:R-:W-:Y:S01]  /*1f270*/  IABS R14, R16 ;  /* 0x00000010000e7213 */ /* 0x000fe20000000000 */
[----:B------:R-:W-:Y:S02]  /*1f280*/  VIADD R18, R0, 0xf7 ;  /* 0x000000f700127836 */ /* 0x000fe40000000000 */
[----:B------:R-:W-:Y:S01]  /*1f290*/  @!P4 IMAD.IADD R12, R12, 0x1, -R9 ;  /* 0x000000010c0cc824 */ /* 0x000fe200078e0a09 */
[----:B------:R-:W-:Y:S01]  /*1f2a0*/  IABS R13, R17 ;  /* 0x00000011000d7213 */ /* 0x000fe20000000000 */
[C---:B------:R-:W-:Y:S01]  /*1f2b0*/  IMAD.HI.U32 R92, R10.reuse, R14, RZ ;  /* 0x0000000e0a5c7227 */ /* 0x040fe200078e00ff */
[----:B------:R-:W-:Y:S02]  /*1f2c0*/  IABS R15, R18 ;  /* 0x00000012000f7213 */ /* 0x000fe40000000000 */
[----:B------:R-:W-:Y:S01]  /*1f2d0*/  ISETP.GT.U32.AND P4, PT, R9, R12, PT ;  /* 0x0000000c0900720c */ /* 0x000fe20003f84070 */
[----:B------:R-:W-:-:S04]  /*1f2e0*/  IMAD.HI.U32 R91, R10, R13, RZ ;  /* 0x0000000d0a5b7227 */ /* 0x000fc800078e00ff */
[----:B------:R-:W-:Y:S02]  /*1f2f0*/  IMAD.MOV R93, RZ, RZ, -R92 ;  /* 0x000000ffff5d7224 */ /* 0x000fe400078e0a5c */
[----:B------:R-:W-:-:S04]  /*1f300*/  IMAD.HI.U32 R10, R10, R15, RZ ;  /* 0x0000000f0a0a7227 */ /* 0x000fc800078e00ff */
[----:B------:R-:W-:Y:S02]  /*1f310*/  IMAD.MOV R91, RZ, RZ, -R91 ;  /* 0x000000ffff5b7224 */ /* 0x000fe400078e0a5b */
[C---:B------:R-:W-:Y:S02]  /*1f320*/  IMAD R14, R9.reuse, R93, R14 ;  /* 0x0000005d090e7224 */ /* 0x040fe400078e020e */
[----:B------:R-:W-:Y:S02]  /*1f330*/  IMAD.MOV R92, RZ, RZ, -R10 ;  /* 0x000000ffff5c7224 */ /* 0x000fe400078e0a0a */
[C---:B------:R-:W-:Y:S01]  /*1f340*/  IMAD R10, R9.reuse, R91, R13 ;  /* 0x0000005b090a7224 */ /* 0x040fe200078e020d */
[----:B------:R-:W-:Y:S01]  /*1f350*/  ISETP.GT.U32.AND P5, PT, R9, R14, PT ;  /* 0x0000000e0900720c */ /* 0x000fe20003fa4070 */
[----:B------:R-:W-:-:S03]  /*1f360*/  @!P4 IMAD.IADD R12, R12, 0x1, -R9 ;  /* 0x000000010c0cc824 */ /* 0x000fc600078e0a09 */
[C---:B------:R-:W-:Y:S01]  /*1f370*/  ISETP.GT.U32.AND P4, PT, R9.reuse, R10, PT ;  /* 0x0000000a0900720c */ /* 0x040fe20003f84070 */
[----:B------:R-:W-:Y:S02]  /*1f380*/  IMAD R13, R9, R92, R15 ;  /* 0x0000005c090d7224 */ /* 0x000fe400078e020f */
[----:B------:R-:W-:-:S03]  /*1f390*/  @!P0 IMAD.MOV R12, RZ, RZ, -R12 ;  /* 0x000000ffff0c8224 */ /* 0x000fc600078e0a0c */
[----:B------:R-:W-:-:S03]  /*1f3a0*/  ISETP.GT.U32.AND P6, PT, R9, R13, PT ;  /* 0x0000000d0900720c */ /* 0x000fc60003fc4070 */
[----:B------:R-:W-:Y:S01]  /*1f3b0*/  @!P5 IMAD.IADD R14, R14, 0x1, -R9 ;  /* 0x000000010e0ed824 */ /* 0x000fe200078e0a09 */
[----:B------:R-:W-:-:S03]  /*1f3c0*/  SEL R12, R11, R12, !P3 ;  /* 0x0000000c0b0c7207 */ /* 0x000fc60005800000 */
[--C-:B------:R-:W-:Y:S01]  /*1f3d0*/  @!P4 IMAD.IADD R10, R10, 0x1, -R9.reuse ;  /* 0x000000010a0ac824 */ /* 0x100fe200078e0a09 */
[----:B------:R-:W-:Y:S01]  /*1f3e0*/  ISETP.GT.U32.AND P4, PT, R9, R14, PT ;  /* 0x0000000e0900720c */ /* 0x000fe20003f84070 */
[----:B------:R-:W-:Y:S01]  /*1f3f0*/  IMAD R12, R12, UR4, RZ ;  /* 0x000000040c0c7c24 */ /* 0x000fe2000f8e02ff */
[----:B------:R-:W-:Y:S01]  /*1f400*/  ISETP.GE.AND P0, PT, R16, RZ, PT ;  /* 0x000000ff1000720c */ /* 0x000fe20003f06270 */
[----:B------:R-:W0:Y:S02]  /*1f410*/  LDCU UR4, c[0x0][0x3b0] ;  /* 0x00007600ff0477ac */ /* 0x000e240008000800 */
[----:B------:R-:W-:Y:S01]  /*1f420*/  @!P6 IMAD.IADD R13, R13, 0x1, -R9 ;  /* 0x000000010d0de824 */ /* 0x000fe200078e0a09 */
[C---:B------:R-:W-:Y:S02]  /*1f430*/  LEA R115, P5, R12.reuse, R8, 0x1 ;  /* 0x000000080c737211 */ /* 0x040fe400078a08ff */
[----:B------:R-:W-:Y:S02]  /*1f440*/  ISETP.GT.U32.AND P6, PT, R9, R10, PT ;  /* 0x0000000a0900720c */ /* 0x000fe40003fc4070 */
[----:B------:R-:W-:-:S02]  /*1f450*/  LEA.HI.X.SX32 R117, R12, R5, 0x1, P5 ;  /* 0x000000050c757211 */ /* 0x000fc400028f0eff */
[----:B------:R-:W-:Y:S01]  /*1f460*/  ISETP.GT.U32.AND P5, PT, R9, R13, PT ;  /* 0x0000000d0900720c */ /* 0x000fe20003fa4070 */
[----:B------:R-:W-:Y:S01]  /*1f470*/  @!P4 IMAD.IADD R14, R14, 0x1, -R9 ;  /* 0x000000010e0ec824 */ /* 0x000fe200078e0a09 */
[----:B------:R-:W-:-:S03]  /*1f480*/  ISETP.GE.AND P4, PT, R18, RZ, PT ;  /* 0x000000ff1200720c */ /* 0x000fc60003f86270 */
[----:B------:R-:W-:-:S04]  /*1f490*/  @!P0 IMAD.MOV R14, RZ, RZ, -R14 ;  /* 0x000000ffff0e8224 */ /* 0x000fc800078e0a0e */
[--C-:B------:R-:W-:Y:S01]  /*1f4a0*/  @!P6 IMAD.IADD R10, R10, 0x1, -R9.reuse ;  /* 0x000000010a0ae824 */ /* 0x100fe200078e0a09 */
[----:B------:R-:W-:Y:S02]  /*1f4b0*/  SEL R14, R11, R14, !P3 ;  /* 0x0000000e0b0e7207 */ /* 0x000fe40005800000 */
[----:B------:R-:W-:Y:S01]  /*1f4c0*/  ISETP.GE.AND P6, PT, R17, RZ, PT ;  /* 0x000000ff1100720c */ /* 0x000fe20003fc6270 */
[----:B------:R-:W-:Y:S01]  /*1f4d0*/  @!P5 IMAD.IADD R13, R13, 0x1, -R9 ;  /* 0x000000010d0dd824 */ /* 0x000fe200078e0a09 */
[----:B------:R-:W-:Y:S01]  /*1f4e0*/  PRMT R12, RZ, 0x7610, R12 ;  /* 0x00007610ff0c7816 */ /* 0x000fe2000000000c */
[----:B0-----:R-:W-:Y:S01]  /*1f4f0*/  IMAD R14, R14, UR4, RZ ;  /* 0x000000040e0e7c24 */ /* 0x001fe2000f8e02ff */
[----:B------:R-:W0:Y:S01]  /*1f500*/  LDCU UR4, c[0x0][0x3b0] ;  /* 0x00007600ff0477ac */ /* 0x000e220008000800 */
[----:B------:R-:W-:Y:S02]  /*1f510*/  @P2 IMAD.MOV.U32 R92, RZ, RZ, R115 ;  /* 0x000000ffff5c2224 */ /* 0x000fe400078e0073 */
[----:B------:R-:W-:-:S02]  /*1f520*/  @P2 IMAD.MOV.U32 R93, RZ, RZ, R117 ;  /* 0x000000ffff5d2224 */ /* 0x000fc400078e0075 */
[----:B------:R-:W-:Y:S01]  /*1f530*/  @!P4 IMAD.MOV R13, RZ, RZ, -R13 ;  /* 0x000000ffff0dc224 */ /* 0x000fe200078e0a0d */
[C---:B------:R-:W-:Y:S02]  /*1f540*/  LEA R15, P0, R14.reuse, R8, 0x1 ;  /* 0x000000080e0f7211 */ /* 0x040fe400078008ff */
[----:B------:R-:W3:Y:S01]  /*1f550*/  @P2 LDG.E.U16 R12, desc[UR24][R92.64] ;  /* 0x000000185c0c2981 */ /* 0x000ee2000c1e1500 */
[----:B------:R-:W-:Y:S01]  /*1f560*/  @!P6 IMAD.MOV R10, RZ, RZ, -R10 ;  /* 0x000000ffff0ae224 */ /* 0x000fe200078e0a0a */
[C---:B------:R-:W-:Y:S02]  /*1f570*/  SEL R13, R11.reuse, R13, !P3 ;  /* 0x0000000d0b0d7207 */ /* 0x040fe40005800000 */
[----:B------:R-:W-:Y:S01]  /*1f580*/  LEA.HI.X.SX32 R16, R14, R5, 0x1, P0 ;  /* 0x000000050e107211 */ /* 0x000fe200000f0eff */
[----:B------:R-:W-:Y:S01]  /*1f590*/  STL [R1+0x220], R115 ;  /* 0x0002207301007387 */ /* 0x000fe20000100800 */
[----:B------:R-:W-:Y:S01]  /*1f5a0*/  SEL R11, R11, R10, !P3 ;  /* 0x0000000a0b0b7207 */ /* 0x000fe20005800000 */
[----:B------:R-:W-:-:S02]  /*1f5b0*/  IMAD R13, R13, UR5, RZ ;  /* 0x000000050d0d7c24 */ /* 0x000fc4000f8e02ff */
[----:B------:R-:W-:Y:S01]  /*1f5c0*/  STL [R1+0x21c], R117 ;  /* 0x00021c7501007387 */ /* 0x000fe20000100800 */
[----:B------:R-:W-:-:S03]  /*1f5d0*/  @P2 IMAD.MOV.U32 R14, RZ, RZ, R15 ;  /* 0x000000ffff0e2224 */ /* 0x000fc600078e000f */
[----:B------:R1:W-:Y:S01]  /*1f5e0*/  STL [R1+0x208], R15 ;  /* 0x0002080f01007387 */ /* 0x0003e20000100800 */
[----:B0-----:R-:W-:-:S03]  /*1f5f0*/  IMAD R11, R11, UR4, RZ ;  /* 0x000000040b0b7c24 */ /* 0x001fc6000f8e02ff */
[----:B------:R0:W-:Y:S01]  /*1f600*/  STL [R1+0x204], R16 ;  /* 0x0002041001007387 */ /* 0x0001e20000100800 */
[----:B------:R-:W-:Y:S01]  /*1f610*/  PRMT R10, RZ, 0x7610, R10 ;  /* 0x00007610ff0a7816 */ /* 0x000fe2000000000a */
[----:B-1----:R-:W-:Y:S01]  /*1f620*/  @P2 IMAD.MOV.U32 R15, RZ, RZ, R16 ;  /* 0x000000ffff0f2224 */ /* 0x002fe200078e0010 */
[----:B0-----:R-:W-:-:S04]  /*1f630*/  LEA R16, P0, R13, R8, 0x1 ;  /* 0x000000080d107211 */ /* 0x001fc800078008ff */
[----:B------:R0:W3:Y:S01]  /*1f640*/  @P2 LDG.E.U16 R10, desc[UR24][R14.64] ;  /* 0x000000180e0a2981 */ /* 0x0000e2000c1e1500 */
[-C--:B------:R-:W-:Y:S02]  /*1f650*/  LEA.HI.X.SX32 R17, R13, R5.reuse, 0x1, P0 ;  /* 0x000000050d117211 */ /* 0x080fe400000f0eff */
[C---:B------:R-:W-:Y:S02]  /*1f660*/  LEA R8, P0, R11.reuse, R8, 0x1 ;  /* 0x000000080b087211 */ /* 0x040fe400078008ff */
[----:B------:R-:W-:Y:S02]  /*1f670*/  PRMT R9, RZ, 0x7610, R9 ;  /* 0x00007610ff097816 */ /* 0x000fe40000000009 */
[----:B------:R-:W-:Y:S01]  /*1f680*/  LEA.HI.X.SX32 R13, R11, R5, 0x1, P0 ;  /* 0x000000050b0d7211 */ /* 0x000fe200000f0eff */
[----:B0-----:R-:W-:Y:S02]  /*1f690*/  @P2 IMAD.MOV.U32 R14, RZ, RZ, R16 ;  /* 0x000000ffff0e2224 */ /* 0x001fe400078e0010 */
[----:B------:R-:W-:Y:S01]  /*1f6a0*/  @P2 IMAD.MOV.U32 R15, RZ, RZ, R17 ;  /* 0x000000ffff0f2224 */ /* 0x000fe200078e0011 */
[----:B------:R-:W-:-:S04]  /*1f6b0*/  PRMT R5, RZ, 0x7610, R5 ;  /* 0x00007610ff057816 */ /* 0x000fc80000000005 */
[----:B------:R0:W3:Y:S02]  /*1f6c0*/  @P2 LDG.E.U16 R9, desc[UR24][R14.64] ;  /* 0x000000180e092981 */ /* 0x0000e4000c1e1500 */
[----:B0-----:R-:W-:Y:S02]  /*1f6d0*/  @P2 IMAD.MOV.U32 R14, RZ, RZ, R8 ;  /* 0x000000ffff0e2224 */ /* 0x001fe400078e0008 */
[----:B------:R-:W-:-:S05]  /*1f6e0*/  @P2 IMAD.MOV.U32 R15, RZ, RZ, R13 ;  /* 0x000000ffff0f2224 */ /* 0x000fca00078e000d */
[----:B------:R-:W3:Y:S01]  /*1f6f0*/  @P2 LDG.E.U16 R5, desc[UR24][R14.64] ;  /* 0x000000180e052981 */ /* 0x000ee2000c1e1500 */
[----:B------:R-:W0:Y:S01]  /*1f700*/  S2R R117, SR_TID.X ;  /* 0x0000000000757919 */ /* 0x000e220000002100 */
[C---:B------:R-:W-:Y:S02]  /*1f710*/  LOP3.LUT R11, R4.reuse, 0x50, RZ, 0x3c, !PT ;  /* 0x00000050040b7812 */ /* 0x040fe400078e3cff */
[----:B0-----:R-:W-:Y:S02]  /*1f720*/  SHF.R.U32.HI R115, RZ, 0x5, R117 ;  /* 0x00000005ff737819 */ /* 0x001fe40000011675 */
        /* <DEDUP_REMOVED lines=21> */
[----:B--2---:R-:W-:Y:S04]  /*1f880*/  STS.U16 [R117+UR10+0x6e00], R33 ;  /* 0x006e002175007988 */ /* 0x004fe8000800040a */
[----:B------:R-:W-:Y:S04]  /*1f890*/  STS.U16 [R117+UR10+0x7200], R30 ;  /* 0x0072001e75007988 */ /* 0x000fe8000800040a */
[----:B------:R-:W-:Y:S04]  /*1f8a0*/  STS.U16 [R117+UR10+0x7600], R26 ;  /* 0x0076001a75007988 */ /* 0x000fe8000800040a */
[----:B------:R-:W-:Y:S04]  /*1f8b0*/  STS.U16 [R117+UR10+0x7a00], R23 ;  /* 0x007a001775007988 */ /* 0x000fe8000800040a */
[----:B----4-:R0:W-:Y:S04]  /*1f8c0*/  STS.U16 [R117+UR10+0x7e00], R20 ;  /* 0x007e001475007988 */ /* 0x0101e8000800040a */
[----:B------:R-:W-:Y:S04]  /*1f8d0*/  STS.U16 [R11+UR10+0x280], R2 ;  /* 0x000280020b007988 */ /* 0x000fe8000800040a */
[----:B------:R-:W-:Y:S01]  /*1f8e0*/  STS.U16 [R11+UR10+0x680], R137 ;  /* 0x000680890b007988 */ /* 0x000fe2000800040a */
[----:B0-----:R-:W0:Y:S03]  /*1f8f0*/  LDC R117, c[0x0][0x3a0] ;  /* 0x0000e800ff757b82 */ /* 0x001e260000000800 */
        /* <DEDUP_REMOVED lines=22> */
[----:B------:R-:W-:Y:S04]  /*1fa60*/  STL [R1+0x218], R16 ;  /* 0x0002181001007387 */ /* 0x000fe80000100800 */
[----:B------:R-:W-:Y:S04]  /*1fa70*/  STS.U16 [R11+UR10+0x6280], R50 ;  /* 0x006280320b007988 */ /* 0x000fe8000800040a */
[----:B------:R-:W-:Y:S04]  /*1fa80*/  STL [R1+0x214], R17 ;  /* 0x0002141101007387 */ /* 0x000fe80000100800 */
[----:B------:R-:W-:Y:S04]  /*1fa90*/  STS.U16 [R11+UR10+0x6680], R39 ;  /* 0x006680270b007988 */ /* 0x000fe8000800040a */
[----:B------:R1:W-:Y:S04]  /*1faa0*/  STL [R1+0x210], R8 ;  /* 0x0002100801007387 */ /* 0x0003e80000100800 */
[----:B------:R-:W-:Y:S04]  /*1fab0*/  STS.U16 [R11+UR10+0x6a80], R36 ;  /* 0x006a80240b007988 */ /* 0x000fe8000800040a */
[----:B------:R-:W-:Y:S01]  /*1fac0*/  STS.U16 [R11+UR10+0x6e80], R34 ;  /* 0x006e80220b007988 */ /* 0x000fe2000800040a */
[----:B-1----:R-:W-:-:S03]  /*1fad0*/  LOP3.LUT R8, R4, 0x60, RZ, 0x3c, !PT ;  /* 0x0000006004087812 */ /* 0x002fc600078e3cff */
[----:B------:R-:W-:Y:S04]  /*1fae0*/  STS.U16 [R11+UR10+0x7280], R29 ;  /* 0x0072801d0b007988 */ /* 0x000fe8000800040a */
[----:B------:R-:W-:Y:S04]  /*1faf0*/  STS.U16 [R11+UR10+0x7680], R25 ;  /* 0x007680190b007988 */ /* 0x000fe8000800040a */
[----:B---3--:R-:W-:Y:S04]  /*1fb00*/  STS.U16 [R11+UR10+0x7a80], R22 ;  /* 0x007a80160b007988 */ /* 0x008fe8000800040a */
        /* <DEDUP_REMOVED lines=25> */
[----:B-1----:R-:W-:-:S03]  /*1fca0*/  LOP3.LUT R11, R4, 0x70, RZ, 0x3c, !PT ;  /* 0x00000070040b7812 */ /* 0x002fc600078e3cff */
        /* <DEDUP_REMOVED lines=20> */
[----:B0-----:R-:W-:-:S03]  /*1fdf0*/  VIADD R117, R117, 0x7f ;  /* 0x0000007f75757836 */ /* 0x001fc60000000000 */
[----:B------:R-:W-:Y:S04]  /*1fe00*/  STS.U16 [R11+UR10+0x3380], R94 ;  /* 0x0033805e0b007988 */ /* 0x000fe8000800040a */
[----:B------:R-:W-:Y:S04]  /*1fe10*/  STS.U16 [R11+UR10+0x3780], R90 ;  /* 0x0037805a0b007988 */ /* 0x000fe8000800040a */
[----:B------:R-:W-:Y:S04]  /*1fe20*/  STS.U16 [R11+UR10+0x3b80], R89 ;  /* 0x003b80590b007988 */ /* 0x000fe8000800040a */
[----:B------:R-:W-:Y:S04]  /*1fe30*/  STS.U16 [R11+UR10+0x3f80], R88 ;  /* 0x003f80580b007988 */ /* 0x000fe8000800040a */
[----:B------:R-:W-:Y:S01]  /*1fe40*/  STS.U16 [R11+UR10+0x4380], R83 ;  /* 0x004380530b007988 */ /* 0x000fe2000800040a */
[----:B-1----:R-:W-:-:S03]  /*1fe50*/  SHF.R.S32.HI R8, RZ, 0x1f, R117 ;  /* 0x0000001fff087819 */ /* 0x002fc60000011475 */
[----:B------:R-:W-:Y:S04]  /*1fe60*/  STS.U16 [R11+UR10+0x4780], R82 ;  /* 0x004780520b007988 */ /* 0x000fe8000800040a */
[----:B------:R-:W-:Y:S04]  /*1fe70*/  STS.U16 [R11+UR10+0x4b80], R81 ;  /* 0x004b80510b007988 */ /* 0x000fe8000800040a */
[----:B------:R-:W-:Y:S04]  /*1fe80*/  STS.U16 [R11+UR10+0x4f80], R80 ;  /* 0x004f80500b007988 */ /* 0x000fe8000800040a */
[----:B------:R-:W-:Y:S01]  /*1fe90*/  STS.U16 [R11+UR10+0x5380], R79 ;  /* 0x0053804f0b007988 */ /* 0x000fe2000800040a */
[----:B------:R-:W-:-:S03]  /*1fea0*/  LEA.HI R8, R8, R117, RZ, 0x7 ;  /* 0x0000007508087211 */ /* 0x000fc600078f38ff */
[----:B------:R-:W-:Y:S04]  /*1feb0*/  STS.U16 [R11+UR10+0x5780], R78 ;  /* 0x0057804e0b007988 */ /* 0x000fe8000800040a */
[----:B------:R-:W-:Y:S04]  /*1fec0*/  STS.U16 [R11+UR10+0x5b80], R77 ;  /* 0x005b804d0b007988 */ /* 0x000fe8000800040a */
[----:B------:R-:W-:Y:S04]  /*1fed0*/  STS.U16 [R11+UR10+0x5f80], R76 ;  /* 0x005f804c0b007988 */ /* 0x000fe8000800040a */
[----:B------:R-:W-:Y:S01]  /*1fee0*/  STS.U16 [R11+UR10+0x6380], R75 ;  /* 0x0063804b0b007988 */ /* 0x000fe2000800040a */
[----:B------:R-:W-:-:S03]  /*1fef0*/  SHF.R.S32.HI R8, RZ, 0x7, R8 ;  /* 0x00000007ff087819 */ /* 0x000fc60000011408 */
[----:B------:R-:W-:Y:S04]  /*1ff00*/  STS.U16 [R11+UR10+0x6780], R62 ;  /* 0x0067803e0b007988 */ /* 0x000fe8000800040a */
[----:B------:R-:W-:Y:S04]  /*1ff10*/  STS.U16 [R11+UR10+0x6b80], R35 ;  /* 0x006b80230b007988 */ /* 0x000fe8000800040a */
[----:B------:R-:W-:Y:S04]  /*1ff20*/  STS.U16 [R11+UR10+0x6f80], R31 ;  /* 0x006f801f0b007988 */ /* 0x000fe8000800040a */
[----:B------:R-:W-:Y:S04]  /*1ff30*/  STS.U16 [R11+UR10+0x7380], R27 ;  /* 0x0073801b0b007988 */ /* 0x000fe8000800040a */
[----:B------:R-:W-:Y:S01]  /*1ff40*/  STS.U16 [R11+UR10+0x7780], R10 ;  /* 0x0077800a0b007988 */ /* 0x000fe2000800040a */
[----:B------:R-:W0:Y:S03]  /*1ff50*/  S2R R2, SR_TID.X ;  /* 0x0000000000027919 */ /* 0x000e260000002100 */
[----:B------:R-:W-:Y:S04]  /*1ff60*/  STS.U16 [R11+UR10+0x7b80], R9 ;  /* 0x007b80090b007988 */ /* 0x000fe8000800040a */
[----:B------:R1:W-:Y:S01]  /*1ff70*/  STS.U16 [R11+UR10+0x7f80], R5 ;  /* 0x007f80050b007988 */ /* 0x0003e2000800040a */
[----:B------:R2:W-:Y:S06]  /*1ff80*/  MEMBAR.ALL.CTA ;  /* 0x0000000000007992 */ /* 0x0005ec0000008000 */
[----:B--2---:R-:W2:Y:S01]  /*1ff90*/  FENCE.VIEW.ASYNC.S ;  /* 0x00000000000073c6 */ /* 0x004ea20000000000 */
[----:B-1----:R-:W-:-:S03]  /*1ffa0*/  VIMNMX R5, PT, PT, R8, 0x1, !PT ;  /* 0x0000000108057848 */ /* 0x002fc60007fe0100 */
[----:B------:R1:W-:Y:S02]  /*1ffb0*/  STL [R1+0x20c], R13 ;  /* 0x00020c0d01007387 */ /* 0x0003e40000100800 */
[----:B------:R-:W-:Y:S01]  /*1ffc0*/  VIADD R5, R5, 0xffffffff ;  /* 0xffffffff05057836 */ /* 0x000fe20000000000 */
[----:B------:R-:W-:Y:S01]  /*1ffd0*/  ISETP.NE.U32.AND P0, PT, R115, RZ, PT ;  /* 0x000000ff7300720c */ /* 0x000fe20003f05070 */
[----:B------:R-:W-:Y:S02]  /*1ffe0*/  UIADD3 UR6, UPT, UPT, UR10, 0x24000, URZ ;  /* 0x000240000a067890 */ /* 0x000fe4000fffe0ff */
[----:B------:R-:W-:Y:S01]  /*1fff0*/  UIADD3 UR9, UPT, UPT, UR10, 0x10000, URZ ;  /* 0x000100000a097890 */ /* 0x000fe2000fffe0ff */
[----:B------:R1:W-:Y:S01]  /*20000*/  STL [R1+0x9b8], R5 ;  /* 0x0009b80501007387 */ /* 0x0003e20000100800 */
[----:B------:R-:W-:Y:S01]  /*20010*/  USHF.R.U32.HI UR6, URZ, 0x4, UR6 ;  /* 0x00000004ff067899 */ /* 0x000fe20008011606 */
[----:B------:R-:W-:Y:S01]  /*20020*/  ISETP.LT.OR P2, PT, R117, 0x80, P0 ;  /* 0x000000807500780c */ /* 0x000fe20000741670 */
[----:B------:R-:W-:-:S02]  /*20030*/  USHF.R.U32.HI UR9, URZ, 0x4, UR9 ;  /* 0x00000004ff097899 */ /* 0x000fc40008011609 */
[----:B------:R-:W-:Y:S02]  /*20040*/  USGXT.U32 UR12, UR6, 0xe ;  /* 0x0000000e060c789a */ /* 0x000fe40008000000 */
[----:B------:R-:W-:Y:S02]  /*20050*/  USGXT.U32 UR14, UR9, 0xe ;  /* 0x0000000e090e789a */ /* 0x000fe40008000000 */
[----:B------:R-:W-:Y:S02]  /*20060*/  UIADD3 UR9, UP1, UPT, UR12, 0x80, URZ ;  /* 0x000000800c097890 */ /* 0x000fe4000ff3e0ff */
[----:B------:R-:W-:Y:S01]  /*20070*/  UIADD3 UR20, UP2, UPT, UR14, 0x2, URZ ;  /* 0x000000020e147890 */ /* 0x000fe2000ff5e0ff */
[----:B------:R-:W-:Y:S01]  /*20080*/  UMOV UR4, URZ ;  /* 0x000000ff00047c82 */ /* 0x000fe20008000000 */
[----:B------:R-:W-:Y:S01]  /*20090*/  UMOV UR5, URZ ;  /* 0x000000ff00057c82 */ /* 0x000fe20008000000 */
[----:B------:R-:W-:Y:S02]  /*200a0*/  UIADD3.X UR13, UPT, UPT, UR4, 0x40004040, URZ, UP1, !UPT ;  /* 0x40004040040d7890 */ /* 0x000fe40008ffe4ff */
[----:B------:R-:W-:Y:S01]  /*200b0*/  UIADD3.X UR21, UPT, UPT, UR5, 0x40004040, URZ, UP2, !UPT ;  /* 0x4000404005157890 */ /* 0x000fe200097fe4ff */
[----:B0-----:R-:W-:Y:S01]  /*200c0*/  LOP3.LUT R2, R2, 0x7f, RZ, 0xc0, !PT ;  /* 0x0000007f02027812 */ /* 0x001fe200078ec0ff */
[----:B------:R-:W-:Y:S01]  /*200d0*/  IMAD.SHL.U32 R7, R7, 0x80, RZ ;  /* 0x0000008007077824 */ /* 0x000fe200078e00ff */
[----:B--2---:R-:W-:Y:S01]  /*200e0*/  BAR.SYNC.DEFER_BLOCKING 0x0 ;  /* 0x0000000000007b1d */ /* 0x004fe20000010000 */
[----:B------:R-:W-:Y:S01]  /*200f0*/  ISETP.NE.U32.AND P3, PT, R5, RZ, PT ;  /* 0x000000ff0500720c */ /* 0x000fe20003f65070 */
[----:B------:R-:W-:-:S04]  /*20100*/  IMAD.SHL.U32 R8, R6, 0x80, RZ ;  /* 0x0000008006087824 */ /* 0x000fc800078e00ff */
[----:B-1----:R-:W-:Y:S08]  /*20110*/  @P2 BRA `(.L_x_6) ;  /* 0x0000000000d82947 */ /* 0x002ff00003800000 */
[----:B------:R-:W-:Y:S02]  /*20120*/  USHF.R.U32.HI UR16, URZ, 0x4, UR10 ;  /* 0x00000004ff107899 */ /* 0x000fe4000801160a */
[----:B------:R-:W-:Y:S02]  /*20130*/  UIADD3 UR5, UPT, UPT, UR10, 0x20000, URZ ;  /* 0x000200000a057890 */ /* 0x000fe4000fffe0ff */
[----:B------:R-:W-:Y:S02]  /*20140*/  USGXT.U32 UR16, UR16, 0xe ;  /* 0x0000000e1010789a */ /* 0x000fe40008000000 */
[----:B------:R-:W-:Y:S02]  /*20150*/  USHF.R.U32.HI UR5, URZ, 0x4, UR5 ;  /* 0x00000004ff057899 */ /* 0x000fe40008011605 */
[----:B------:R-:W-:Y:S02]  /*20160*/  UIADD3 UR34, UP1, UPT, UR16, 0x2, URZ ;  /* 0x0000000210227890 */ /* 0x000fe4000ff3e0ff */
[----:B------:R-:W-:Y:S01]  /*20170*/  USGXT.U32 UR18, UR5, 0xe ;  /* 0x0000000e0512789a */ /* 0x000fe20008000000 */
[----:B------:R-:W-:Y:S01]  /*20180*/  UMOV UR4, URZ ;  /* 0x000000ff00047c82 */ /* 0x000fe20008000000 */
[----:B------:R-:W-:Y:S01]  /*20190*/  UMOV UR6, URZ ;  /* 0x000000ff00067c82 */ /* 0x000fe20008000000 */
[----:B------:R-:W-:-:S02]  /*201a0*/  UIADD3.X UR35, UPT, UPT, UR4, 0x40004040, URZ, UP1, !UPT ;  /* 0x4000404004237890 */ /* 0x000fc40008ffe4ff */
[----:B------:R-:W-:Y:S02]  /*201b0*/  UIADD3 UR42, UP1, UPT, UR18, 0x80, URZ ;  /* 0x00000080122a7890 */ /* 0x000fe4000ff3e0ff */
[----:B------:R-:W-:Y:S02]  /*201c0*/  UIADD3.64 UR46, UPT, UPT, UR34, 0x2, URZ ;  /* 0x00000002222e7897 */ /* 0x000fe4000fffe0ff */
[----:B------:R-:W-:Y:S02]  /*201d0*/  UIADD3.X UR43, UPT, UPT, UR6, 0x40004040, URZ, UP1, !UPT ;  /* 0x40004040062b7890 */ /* 0x000fe40008ffe4ff */
[----:B------:R-:W-:Y:S02]  /*201e0*/  UIADD3.64 UR50, UPT, UPT, UR34, 0x4, URZ ;  /* 0x0000000422327897 */ /* 0x000fe4000fffe0ff */
[----:B------:R-:W-:Y:S02]  /*201f0*/  UIADD3.64 UR44, UPT, UPT, UR42, 0x80, URZ ;  /* 0x000000802a2c7897 */ /* 0x000fe4000fffe0ff */
[----:B------:R-:W-:-:S02]  /*20200*/  UIADD3.64 UR48, UPT, UPT, UR42, 0x100, URZ ;  /* 0x000001002a307897 */ /* 0x000fc4000fffe0ff */
[----:B------:R-:W-:Y:S02]  /*20210*/  UIADD3.64 UR54, UPT, UPT, UR34, 0x7fe, URZ ;  /* 0x000007fe22367897 */ /* 0x000fe4000fffe0ff */
[----:B------:R-:W-:Y:S02]  /*20220*/  UIADD3.64 UR52, UPT, UPT, UR42, 0x180, URZ ;  /* 0x000001802a347897 */ /* 0x000fe4000fffe0ff */
[----:B------:R-:W-:Y:S02]  /*20230*/  UIADD3.64 UR58, UPT, UPT, UR34, 0x800, URZ ;  /* 0x00000800223a7897 */ /* 0x000fe4000fffe0ff */
[----:B------:R-:W-:Y:S02]  /*20240*/  UIADD3.64 UR56, UPT, UPT, UR42, 0x200, URZ ;  /* 0x000002002a387897 */ /* 0x000fe4000fffe0ff */
[----:B------:R-:W-:Y:S02]  /*20250*/  UIADD3.64 UR62, UPT, UPT, UR34, 0x802, URZ ;  /* 0x00000802223e7897 */ /* 0x000fe4000fffe0ff */
[----:B------:R-:W-:Y:S01]  /*20260*/  UIADD3.64 UR60, UPT, UPT, UR42, 0x280, URZ ;  /* 0x000002802a3c7897 */ /* 0x000fe2000fffe0ff */
[----:B------:R-:W-:Y:S01]  /*20270*/  UMOV UR28, 0x0 ;  /* 0x00000000001c7882 */ /* 0x000fe20000000000 */
[----:B------:R-:W-:Y:S01]  /*20280*/  UMOV UR29, 0x4408010 ;  /* 0x04408010001d7882 */ /* 0x000fe20000000000 */
[----:B------:R-:W-:Y:S01]  /*20290*/  UIADD3.64 UR66, UPT, UPT, UR34, 0x804, URZ ;  /* 0x0000080422427897 */ /* 0x000fe2000fffe0ff */
[----:B------:R-:W-:Y:S01]  /*202a0*/  UMOV UR17, 0x40004040 ;  /* 0x4000404000117882 */ /* 0x000fe20000000000 */
[----:B------:R-:W-:Y:S01]  /*202b0*/  UIADD3.64 UR64, UPT, UPT, UR42, 0x300, URZ ;  /* 0x000003002a407897 */ /* 0x000fe2000fffe0ff */
[----:B------:R-:W-:Y:S01]  /*202c0*/  UMOV UR19, 0x40004040 ;  /* 0x4000404000137882 */ /* 0x000fe20000000000 */
[----:B------:R-:W-:Y:S01]  /*202d0*/  UMOV UR26, 0x0 ;  /* 0x00000000001a7882 */ /* 0x000fe20000000000 */
[----:B------:R-:W-:Y:S01]  /*202e0*/  UMOV UR27, 0x4408010 ;  /* 0x04408010001b7882 */ /* 0x000fe20000000000 */
[----:B------:R-:W-:Y:S01]  /*202f0*/  UMOV UR22, 0x0 ;  /* 0x0000000000167882 */ /* 0x000fe20000000000 */
[----:B------:R-:W-:Y:S01]  /*20300*/  UMOV UR23, 0x4408010 ;  /* 0x0440801000177882 */ /* 0x000fe20000000000 */
[----:B------:R0:W-:Y:S01]  /*20310*/  UTCHMMA gdesc[UR18], gdesc[UR16], tmem[UR7], tmem[UR28], idesc[UR29], !UPT ;  /* 0x00ff1c10120075ea */ /* 0x0001e2000f800007 */
[----:B------:R-:W-:Y:S01]  /*20320*/  UMOV UR32, 0x0 ;  /* 0x0000000000207882 */ /* 0x000fe20000000000 */
[----:B------:R-:W-:Y:S01]  /*20330*/  UMOV UR33, 0x4408010 ;  /* 0x0440801000217882 */ /* 0x000fe20000000000 */
[----:B------:R0:W-:Y:S01]  /*20340*/  UTCHMMA gdesc[UR42], gdesc[UR34], tmem[UR7], tmem[UR26], idesc[UR27], UPT ;  /* 0x00ff1a222a0075ea */ /* 0x0001e2000b800007 */
        /* <DEDUP_REMOVED lines=8> */
[----:B------:R-:W-:Y:S01]  /*203d0*/  UMOV UR4, UR8 ;  /* 0x0000000800047c82 */ /* 0x000fe20008000000 */
[----:B------:R-:W-:Y:S01]  /*203e0*/  UMOV UR5, URZ ;  /* 0x000000ff00057c82 */ /* 0x000fe20008000000 */
[----:B------:R0:W-:Y:S01]  /*203f0*/  UTCHMMA gdesc[UR52], gdesc[UR54], tmem[UR7], tmem[UR30], idesc[UR31], UPT ;  /* 0x00ff1e36340075ea */ /* 0x0001e2000b800007 */
[----:B------:R-:W-:Y:S01]  /*20400*/  UMOV UR40, 0x0 ;  /* 0x0000000000287882 */ /* 0x000fe20000000000 */
[----:B------:R-:W-:Y:S01]  /*20410*/  UMOV UR41, 0x4408010 ;  /* 0x0440801000297882 */ /* 0x000fe20000000000 */
[----:B------:R0:W-:Y:S01]  /*20420*/  UTCHMMA gdesc[UR56], gdesc[UR58], tmem[UR7], tmem[UR38], idesc[UR39], UPT ;  /* 0x00ff263a380075ea */ /* 0x0001e2000b800007 */
[----:B------:R-:W-:Y:S01]  /*20430*/  UMOV UR4, UR4 ;  /* 0x0000000400047c82 */ /* 0x000fe20008000000 */
[----:B------:R0:W-:Y:S01]  /*20440*/  UTCHMMA gdesc[UR60], gdesc[UR62], tmem[UR7], tmem[UR36], idesc[UR37], UPT ;  /* 0x00ff243e3c0075ea */ /* 0x0001e2000b800007 */
[----:B------:R0:W-:Y:S01]  /*20450*/  UTCHMMA gdesc[UR64], gdesc[UR66], tmem[UR7], tmem[UR40], idesc[UR41], UPT ;  /* 0x00ff2842400075ea */ /* 0x0001e2000b800007 */
[----:B------:R0:W-:Y:S01]  /*20460*/  UTCBAR [UR4], URZ ;  /* 0x000000ff040073e9 */ /* 0x0001e200080000ff */
[----:B------:R-:W-:Y:S01]  /*20470*/  NOP ;  /* 0x0000000000007918 */ /* 0x000fe20000000000 */
.L_x_6:
[----:B0-----:R-:W-:Y:S01]  /*20480*/  UMOV UR4, URZ ;  /* 0x000000ff00047c82 */ /* 0x001fe20008000000 */
[----:B------:R-:W-:Y:S01]  /*20490*/  UMOV UR5, URZ ;  /* 0x000000ff00057c82 */ /* 0x000fe20008000000 */
[----:B------:R-:W-:Y:S01]  /*204a0*/  UMOV UR16, UR9 ;  /* 0x0000000900107c82 */ /* 0x000fe20008000000 */
[----:B------:R-:W-:Y:S01]  /*204b0*/  UMOV UR17, UR13 ;  /* 0x0000000d00117c82 */ /* 0x000fe20008000000 */
[----:B------:R-:W-:Y:S05]  /*204c0*/  @!P3 BRA `(.L_x_7) ;  /* 0x000001180034b947 */ /* 0x000fea0003800000 */
[----:B------:R-:W-:Y:S01]  /*204d0*/  SHF.R.S32.HI R5, RZ, 0x1f, R7 ;  /* 0x0000001fff057819 */ /* 0x000fe20000011407 */
[C---:B------:R-:W-:Y:S01]  /*204e0*/  IMAD.SHL.U32 R6, R7.reuse, 0x2, RZ ;  /* 0x0000000207067824 */ /* 0x040fe200078e00ff */
[----:B------:R-:W-:Y:S01]  /*204f0*/  SHF.R.S32.HI R9, RZ, 0x1f, R8 ;  /* 0x0000001fff097819 */ /* 0x000fe20000011408 */
[----:B------:R-:W-:Y:S01]  /*20500*/  UIADD3.64 UR26, UPT, UPT, UR16, 0x80, URZ ;  /* 0x00000080101a7897 */ /* 0x000fe2000fffe0ff */
[----:B------:R-:W-:Y:S01]  /*20510*/  SHF.L.U64.HI R5, R7, 0x1, R5 ;  /* 0x0000000107057819 */ /* 0x000fe20000010205 */
[----:B------:R-:W-:Y:S01]  /*20520*/  UIADD3.64 UR28, UPT, UPT, UR20, 0x2, URZ ;  /* 0x00000002141c7897 */ /* 0x000fe2000fffe0ff */
[C---:B------:R-:W-:Y:S01]  /*20530*/  SHF.L.U64.HI R7, R8.reuse, 0x1, R9 ;  /* 0x0000000108077819 */ /* 0x040fe20000010209 */
[----:B------:R-:W-:Y:S01]  /*20540*/  IMAD.SHL.U32 R8, R8, 0x2, RZ ;  /* 0x0000000208087824 */ /* 0x000fe200078e00ff */
        /* <DEDUP_REMOVED lines=8> */
[----:B------:R-:W0:Y:S01]  /*205d0*/  LDCU UR23, c[0x0][0x3a0] ;  /* 0x00007400ff1777ac */ /* 0x000e220008000800 */
[----:B------:R-:W-:-:S02]  /*205e0*/  UIADD3.64 UR46, UPT, UPT, UR16, 0x300, URZ ;  /* 0x00000300102e7897 */ /* 0x000fc4000fffe0ff */
[----:B------:R-:W-:Y:S01]  /*205f0*/  UIADD3.64 UR48, UPT, UPT, UR20, 0x804, URZ ;  /* 0x0000080414307897 */ /* 0x000fe2000fffe0ff */
[----:B------:R-:W-:Y:S01]  /*20600*/  UMOV UR22, 0x1 ;  /* 0x0000000100167882 */ /* 0x000fe20000000000 */
[----:B------:R-:W-:-:S10]  /*20610*/  UMOV UR6, URZ ;  /* 0x000000ff00067c82 */ /* 0x000fd40008000000 */
.L_x_10:
        /* <DEDUP_REMOVED lines=25> */
[----:B------:R-:W-:-:S02]  /*207b0*/  UIADD3 UR4, UPT, UPT, UR4, 0x1, URZ ;  /* 0x0000000104047890 */ /* 0x000fc4000fffe0ff */
[----:B------:R-:W-:Y:S01]  /*207c0*/  USHF.L.U32 UR5, UR5, 0x1f, URZ ;  /* 0x0000001f05057899 */ /* 0x000fe200080006ff */
[----:B------:R-:W1:Y:S01]  /*207d0*/  S2R R11, SR_TID.X ;  /* 0x00000000000b7919 */ /* 0x000e620000002100 */
[----:B0-----:R-:W-:Y:S01]  /*207e0*/  UIMAD UR9, UR4, -0x80, UR23 ;  /* 0xffffff80040978a4 */ /* 0x001fe2000f8e0217 */
[----:B-1----:R-:W-:-:S04]  /*207f0*/  SHF.R.U32.HI R9, RZ, 0x6, R11 ;  /* 0x00000006ff097819 */ /* 0x002fc8000001160b */
[----:B------:R-:W-:-:S04]  /*20800*/  SGXT.U32 R9, R9, 0x1 ;  /* 0x000000010909781a */ /* 0x000fc80000000000 */
[----:B------:R-:W-:Y:S02]  /*20810*/  ISETP.GE.AND P2, PT, R9, UR9, PT ;  /* 0x0000000909007c0c */ /* 0x000fe4000bf46270 */
[-C--:B--2--5:R-:W-:Y:S02]  /*20820*/  IADD3 R35, P4, PT, R35, R6.reuse, RZ ;  /* 0x0000000623237210 */ /* 0x0a4fe40007f9e0ff */
[----:B---3--:R-:W-:-:S03]  /*20830*/  IADD3 R34, P3, PT, R34, R6, RZ ;  /* 0x0000000622227210 */ /* 0x008fc60007f7e0ff */
[----:B------:R-:W-:Y:S01]  /*20840*/  STL [R1+0x210], R35 ;  /* 0x0002102301007387 */ /* 0x000fe20000100800 */
[----:B----4-:R-:W-:-:S03]  /*20850*/  IADD3 R33, P6, PT, R33, R6, RZ ;  /* 0x0000000621217210 */ /* 0x010fc60007fde0ff */
[----:B------:R-:W-:Y:S01]  /*20860*/  STL [R1+0x220], R34 ;  /* 0x0002202201007387 */ /* 0x000fe20000100800 */
[----:B------:R-:W-:-:S03]  /*20870*/  IADD3 R32, P5, PT, R32, R6, RZ ;  /* 0x0000000620207210 */ /* 0x000fc60007fbe0ff */
[----:B------:R-:W-:Y:S01]  /*20880*/  STL [R1+0x5cc], R33 ;  /* 0x0005cc2101007387 */ /* 0x000fe20000100800 */
[----:B------:R-:W-:-:S03]  /*20890*/  IMAD.X R31, R31, 0x1, R5, P4 ;  /* 0x000000011f1f7824 */ /* 0x000fc600020e0605 */
        /* <DEDUP_REMOVED lines=25> */
[----:B------:R-:W-:Y:S01]  /*20a30*/  IADD3 R18, P6, PT, R18, R6, RZ ;  /* 0x0000000612127210 */ /* 0x000fe20007fde0ff */
[----:B------:R-:W-:-:S05]  /*20a40*/  IMAD.X R10, R10, 0x1, R5, P5 ;  /* 0x000000010a0a7824 */ /* 0x000fca00028e0605 */
[----:B------:R0:W-:Y:S04]  /*20a50*/  STL [R1+0x978], R10 ;  /* 0x0009780a01007387 */ /* 0x0001e80000100800 */
[----:B------:R-:W-:Y:S04]  /*20a60*/  STL [R1+0x980], R19 ;  /* 0x0009801301007387 */ /* 0x000fe80000100800 */
[----:B0-----:R-:W2:Y:S01]  /*20a70*/  LDL.LU R10, [R1+0x964] ;  /* 0x00096400010a7983 */ /* 0x001ea20000300800 */
[-C--:B------:R-:W-:Y:S01]  /*20a80*/  IADD3 R17, P5, PT, R17, R6.reuse, RZ ;  /* 0x0000000611117210 */ /* 0x080fe20007fbe0ff */
[--C-:B------:R-:W-:Y:S01]  /*20a90*/  IMAD.X R16, R16, 0x1, R5.reuse, P4 ;  /* 0x0000000110107824 */ /* 0x100fe200020e0605 */
[-C--:B------:R-:W-:Y:S01]  /*20aa0*/  IADD3 R15, P4, PT, R15, R6.reuse, RZ ;  /* 0x000000060f0f7210 */ /* 0x080fe20007f9e0ff */
[----:B------:R-:W-:Y:S01]  /*20ab0*/  IMAD.X R14, R14, 0x1, R5, P3 ;  /* 0x000000010e0e7824 */ /* 0x000fe200018e0605 */
[----:B------:R-:W-:Y:S04]  /*20ac0*/  STL [R1+0x5b4], R18 ;  /* 0x0005b41201007387 */ /* 0x000fe80000100800 */
[----:B------:R-:W3:Y:S01]  /*20ad0*/  LDL.LU R9, [R1+0x5a8] ;  /* 0x0005a80001097983 */ /* 0x000ee20000300800 */
[----:B------:R-:W-:-:S03]  /*20ae0*/  IADD3 R13, P3, PT, R13, R6, RZ ;  /* 0x000000060d0d7210 */ /* 0x000fc60007f7e0ff */
[----:B------:R-:W-:Y:S04]  /*20af0*/  STL [R1+0x5ac], R17 ;  /* 0x0005ac1101007387 */ /* 0x000fe80000100800 */
[----:B------:R-:W-:Y:S04]  /*20b00*/  STL [R1+0x214], R16 ;  /* 0x0002141001007387 */ /* 0x000fe80000100800 */
[----:B------:R0:W-:Y:S04]  /*20b10*/  STL [R1+0x5b8], R14 ;  /* 0x0005b80e01007387 */ /* 0x0001e80000100800 */
[----:B------:R-:W-:Y:S01]  /*20b20*/  STL [R1+0x974], R15 ;  /* 0x0009740f01007387 */ /* 0x000fe20000100800 */
[----:B------:R-:W-:-:S03]  /*20b30*/  IMAD.X R12, R12, 0x1, R5, P6 ;  /* 0x000000010c0c7824 */ /* 0x000fc600030e0605 */
[----:B0-----:R-:W4:Y:S04]  /*20b40*/  LDL.LU R14, [R1+0x95c] ;  /* 0x00095c00010e7983 */ /* 0x001f280000300800 */
[----:B------:R0:W-:Y:S04]  /*20b50*/  STL [R1+0x96c], R13 ;  /* 0x00096c0d01007387 */ /* 0x0001e80000100800 */
[----:B0-----:R-:W4:Y:S04]  /*20b60*/  LDL.LU R13, [R1+0x970] ;  /* 0x00097000010d7983 */ /* 0x001f280000300800 */
[----:B------:R-:W4:Y:S04]  /*20b70*/  LDL.LU R36, [R1+0x208] ;  /* 0x0002080001247983 */ /* 0x000f280000300800 */
[----:B------:R-:W4:Y:S04]  /*20b80*/  LDL.LU R35, [R1+0x968] ;  /* 0x0009680001237983 */ /* 0x000f280000300800 */
[----:B------:R-:W4:Y:S04]  /*20b90*/  LDL.LU R34, [R1+0x5a4] ;  /* 0x0005a40001227983 */ /* 0x000f280000300800 */
[----:B------:R0:W-:Y:S04]  /*20ba0*/  STL [R1+0x5b0], R12 ;  /* 0x0005b00c01007387 */ /* 0x0001e80000100800 */
        /* <DEDUP_REMOVED lines=17> */
[----:B0-----:R-:W4:Y:S04]  /*20cc0*/  LDL.LU R12, [R1+0x57c] ;  /* 0x00057c00010c7983 */ /* 0x001f280000300800 */
[----:B------:R-:W4:Y:S04]  /*20cd0*/  LDL.LU R16, [R1+0x938] ;  /* 0x0009380001107983 */ /* 0x000f280000300800 */
[----:B------:R-:W4:Y:S01]  /*20ce0*/  LDL.LU R15, [R1+0x574] ;  /* 0x00057400010f7983 */ /* 0x000f220000300800 */
[----:B--2---:R-:W-:-:S05]  /*20cf0*/  IADD3 R10, P6, PT, R10, R6, RZ ;  /* 0x000000060a0a7210 */ /* 0x004fca0007fde0ff */
[----:B------:R0:W-:Y:S04]  /*20d00*/  STL [R1+0x964], R10 ;  /* 0x0009640a01007387 */ /* 0x0001e80000100800 */
[----:B0-----:R-:W2:Y:S01]  /*20d10*/  LDL.LU R10, [R1+0x588] ;  /* 0x00058800010a7983 */ /* 0x001ea20000300800 */
[----:B---3--:R-:W-:-:S05]  /*20d20*/  IMAD.X R9, R9, 0x1, R5, P5 ;  /* 0x0000000109097824 */ /* 0x008fca00028e0605 */
[----:B------:R0:W-:Y:S01]  /*20d30*/  STL [R1+0x5a8], R9 ;  /* 0x0005a80901007387 */ /* 0x0001e20000100800 */
[----:B----4-:R-:W-:-:S03]  /*20d40*/  IADD3 R14, P5, PT, R14, R6, RZ ;  /* 0x000000060e0e7210 */ /* 0x010fc60007fbe0ff */
[----:B0-----:R-:W3:Y:S04]  /*20d50*/  LDL.LU R9, [R1+0x934] ;  /* 0x0009340001097983 */ /* 0x001ee80000300800 */
[----:B------:R0:W-:Y:S01]  /*20d60*/  STL [R1+0x95c], R14 ;  /* 0x00095c0e01007387 */ /* 0x0001e20000100800 */
[----:B------:R-:W-:-:S03]  /*20d70*/  IMAD.X R13, R13, 0x1, R5, P4 ;  /* 0x000000010d0d7824 */ /* 0x000fc600020e0605 */
[----:B0-----:R-:W4:Y:S01]  /*20d80*/  LDL.LU R14, [R1+0x580] ;  /* 0x00058000010e7983 */ /* 0x001f220000300800 */
[----:B------:R-:W-:-:S03]  /*20d90*/  IADD3 R36, P4, PT, R36, R6, RZ ;  /* 0x0000000624247210 */ /* 0x000fc60007f9e0ff */
[----:B------:R0:W-:Y:S01]  /*20da0*/  STL [R1+0x970], R13 ;  /* 0x0009700d01007387 */ /* 0x0001e20000100800 */
[--C-:B------:R-:W-:Y:S01]  /*20db0*/  IMAD.X R35, R35, 0x1, R5.reuse, P3 ;  /* 0x0000000123237824 */ /* 0x100fe200018e0605 */
[----:B------:R-:W-:Y:S02]  /*20dc0*/  IADD3 R34, P3, PT, R34, R6, RZ ;  /* 0x0000000622227210 */ /* 0x000fe40007f7e0ff */
[----:B0-----:R-:W4:Y:S01]  /*20dd0*/  LDL.LU R13, [R1+0x92c] ;  /* 0x00092c00010d7983 */ /* 0x001f220000300800 */
        /* <DEDUP_REMOVED lines=35> */
[----:B------:R-:W-:Y:S04]  /*21010*/  STL [R1+0x948], R19 ;  /* 0x0009481301007387 */ /* 0x000fe80000100800 */
[----:B------:R0:W-:Y:S01]  /*21020*/  STL [R1+0x57c], R12 ;  /* 0x00057c0c01007387 */ /* 0x0001e20000100800 */
[----:B------:R-:W-:-:S03]  /*21030*/  IMAD.X R16, R16, 0x1, R5, P5 ;  /* 0x0000000110107824 */ /* 0x000fc600028e0605 */
[----:B------:R-:W-:Y:S04]  /*21040*/  STL [R1+0x584], R18 ;  /* 0x0005841201007387 */ /* 0x000fe80000100800 */
[----:B0-----:R-:W4:Y:S04]  /*21050*/  LDL.LU R12, [R1+0x578] ;  /* 0x00057800010c7983 */ /* 0x001f280000300800 */
[----:B------:R-:W-:Y:S01]  /*21060*/  STL [R1+0x940], R17 ;  /* 0x0009401101007387 */ /* 0x000fe20000100800 */
[----:B--2---:R-:W-:-:S05]  /*21070*/  IMAD.X R10, R10, 0x1, R5, P4 ;  /* 0x000000010a0a7824 */ /* 0x004fca00020e0605 */
[----:B------:R0:W-:Y:S04]  /*21080*/  STL [R1+0x588], R10 ;  /* 0x0005880a01007387 */ /* 0x0001e80000100800 */
[----:B------:R-:W-:Y:S04]  /*21090*/  STL [R1+0x938], R16 ;  /* 0x0009381001007387 */ /* 0x000fe80000100800 */
[----:B0-----:R-:W2:Y:S01]  /*210a0*/  LDL.LU R10, [R1+0x924] ;  /* 0x00092400010a7983 */ /* 0x001ea20000300800 */
[-C--:B------:R-:W-:Y:S02]  /*210b0*/  IADD3 R15, P5, PT, R15, R6.reuse, RZ ;  /* 0x000000060f0f7210 */ /* 0x080fe40007fbe0ff */
[----:B---3--:R-:W-:-:S03]  /*210c0*/  IADD3 R9, P4, PT, R9, R6, RZ ;  /* 0x0000000609097210 */ /* 0x008fc60007f9e0ff */
[----:B------:R-:W-:Y:S04]  /*210d0*/  STL [R1+0x574], R15 ;  /* 0x0005740f01007387 */ /* 0x000fe80000100800 */
[----:B------:R0:W-:Y:S01]  /*210e0*/  STL [R1+0x934], R9 ;  /* 0x0009340901007387 */ /* 0x0001e20000100800 */
[----:B----4-:R-:W-:-:S03]  /*210f0*/  IMAD.X R14, R14, 0x1, R5, P3 ;  /* 0x000000010e0e7824 */ /* 0x010fc600018e0605 */
[----:B0-----:R-:W3:Y:S04]  /*21100*/  LDL.LU R9, [R1+0x570] ;  /* 0x0005700001097983 */ /* 0x001ee80000300800 */
[----:B------:R0:W-:Y:S01]  /*21110*/  STL [R1+0x580], R14 ;  /* 0x0005800e01007387 */ /* 0x0001e20000100800 */
[----:B------:R-:W-:-:S03]  /*21120*/  IADD3 R13, P3, PT, R13, R6, RZ ;  /* 0x000000060d0d7210 */ /* 0x000fc60007f7e0ff */
        /* <DEDUP_REMOVED lines=22> */
[----:B------:R-:W-:-:S03]  /*21290*/  IMAD.X R12, R12, 0x1, R5, P6 ;  /* 0x000000010c0c7824 */ /* 0x000fc600030e0605 */
[----:B0-----:R-:W4:Y:S04]  /*212a0*/  LDL.LU R13, [R1+0x900] ;  /* 0x00090000010d7983 */ /* 0x001f280000300800 */
[----:B------:R-:W4:Y:S04]  /*212b0*/  LDL.LU R16, [R1+0x53c] ;  /* 0x00053c0001107983 */ /* 0x000f280000300800 */
[----:B------:R-:W4:Y:S04]  /*212c0*/  LDL.LU R15, [R1+0x8f8] ;  /* 0x0008f800010f7983 */ /* 0x000f280000300800 */
[----:B------:R0:W-:Y:S04]  /*212d0*/  STL [R1+0x578], R12 ;  /* 0x0005780c01007387 */ /* 0x0001e80000100800 */
[----:B0-----:R-:W4:Y:S01]  /*212e0*/  LDL.LU R12, [R1+0x534] ;  /* 0x00053400010c7983 */ /* 0x001f220000300800 */
[----:B--2---:R-:W-:-:S05]  /*212f0*/  IADD3 R10, P6, PT, R10, R6, RZ ;  /* 0x000000060a0a7210 */ /* 0x004fca0007fde0ff */
[----:B------:R0:W-:Y:S04]  /*21300*/  STL [R1+0x924], R10 ;  /* 0x0009240a01007387 */ /* 0x0001e80000100800 */
[----:B0-----:R-:W2:Y:S01]  /*21310*/  LDL.LU R10, [R1+0x548] ;  /* 0x00054800010a7983 */ /* 0x001ea20000300800 */
[----:B---3--:R-:W-:-:S05]  /*21320*/  IMAD.X R9, R9, 0x1, R5, P5 ;  /* 0x0000000109097824 */ /* 0x008fca00028e0605 */
[----:B------:R0:W-:Y:S01]  /*21330*/  STL [R1+0x570], R9 ;  /* 0x0005700901007387 */ /* 0x0001e20000100800 */
[----:B----4-:R-:W-:-:S03]  /*21340*/  IADD3 R14, P5, PT, R14, R6, RZ ;  /* 0x000000060e0e7210 */ /* 0x010fc60007fbe0ff */
[----:B0-----:R-:W3:Y:S01]  /*21350*/  LDL.LU R9, [R1+0x8f4] ;  /* 0x0008f40001097983 */ /* 0x001ee20000300800 */
[----:B------:R-:W-:-:S03]  /*21360*/  IMAD.X R36, R36, 0x1, R5, P4 ;  /* 0x0000000124247824 */ /* 0x000fc600020e0605 */
[----:B------:R0:W-:Y:S01]  /*21370*/  STL [R1+0x91c], R14 ;  /* 0x00091c0e01007387 */ /* 0x0001e20000100800 */
[-C--:B------:R-:W-:Y:S01]  /*21380*/  IADD3 R35, P4, PT, R35, R6.reuse, RZ ;  /* 0x0000000623237210 */ /* 0x080fe20007f9e0ff */
[----:B------:R-:W-:Y:S02]  /*21390*/  IMAD.X R34, R34, 0x1, R5, P3 ;  /* 0x0000000122227824 */ /* 0x000fe400018e0605 */
[----:B0-----:R-:W4:Y:S01]  /*213a0*/  LDL.LU R14, [R1+0x540] ;  /* 0x00054000010e7983 */ /* 0x001f220000300800 */
        /* <DEDUP_REMOVED lines=31> */
[----:B------:R-:W-:Y:S04]  /*215a0*/  STL [R1+0x8fc], R21 ;  /* 0x0008fc1501007387 */ /* 0x000fe80000100800 */
[----:B------:R-:W-:Y:S01]  /*215b0*/  STL [R1+0x910], R20 ;  /* 0x0009101401007387 */ /* 0x000fe20000100800 */
[----:B------:R-:W-:-:S03]  /*215c0*/  IMAD.X R13, R13, 0x1, R5, P6 ;  /* 0x000000010d0d7824 */ /* 0x000fc600030e0605 */
[----:B------:R-:W-:Y:S01]  /*215d0*/  STL [R1+0x54c], R19 ;  /* 0x00054c1301007387 */ /* 0x000fe20000100800 */
[----:B------:R-:W-:-:S03]  /*215e0*/  IADD3 R17, P3, PT, R17, R6, RZ ;  /* 0x0000000611117210 */ /* 0x000fc60007f7e0ff */
[----:B------:R0:W-:Y:S01]  /*215f0*/  STL [R1+0x900], R13 ;  /* 0x0009000d01007387 */ /* 0x0001e20000100800 */
[-C--:B------:R-:W-:Y:S01]  /*21600*/  IADD3 R16, P6, PT, R16, R6.reuse, RZ ;  /* 0x0000000610107210 */ /* 0x080fe20007fde0ff */
[----:B------:R-:W-:Y:S02]  /*21610*/  IMAD.X R15, R15, 0x1, R5, P5 ;  /* 0x000000010f0f7824 */ /* 0x000fe400028e0605 */
[----:B------:R-:W-:Y:S04]  /*21620*/  STL [R1+0x908], R18 ;  /* 0x0009081201007387 */ /* 0x000fe80000100800 */
[----:B0-----:R-:W4:Y:S01]  /*21630*/  LDL.LU R13, [R1+0x8ec] ;  /* 0x0008ec00010d7983 */ /* 0x001f220000300800 */
[----:B------:R-:W-:-:S03]  /*21640*/  IADD3 R12, P5, PT, R12, R6, RZ ;  /* 0x000000060c0c7210 */ /* 0x000fc60007fbe0ff */
[----:B------:R-:W-:Y:S04]  /*21650*/  STL [R1+0x544], R17 ;  /* 0x0005441101007387 */ /* 0x000fe80000100800 */
[----:B------:R0:W-:Y:S04]  /*21660*/  STL [R1+0x534], R12 ;  /* 0x0005340c01007387 */ /* 0x0001e80000100800 */
[----:B------:R-:W-:Y:S04]  /*21670*/  STL [R1+0x53c], R16 ;  /* 0x00053c1001007387 */ /* 0x000fe80000100800 */
[----:B0-----:R-:W4:Y:S04]  /*21680*/  LDL.LU R12, [R1+0x538] ;  /* 0x00053800010c7983 */ /* 0x001f280000300800 */
[----:B------:R-:W-:Y:S01]  /*21690*/  STL [R1+0x8f8], R15 ;  /* 0x0008f80f01007387 */ /* 0x000fe20000100800 */
[----:B--2---:R-:W-:-:S05]  /*216a0*/  IMAD.X R10, R10, 0x1, R5, P4 ;  /* 0x000000010a0a7824 */ /* 0x004fca00020e0605 */
[----:B------:R0:W-:Y:S04]  /*216b0*/  STL [R1+0x548], R10 ;  /* 0x0005480a01007387 */ /* 0x0001e80000100800 */
[----:B0-----:R-:W2:Y:S01]  /*216c0*/  LDL.LU R10, [R1+0x8e4] ;  /* 0x0008e400010a7983 */ /* 0x001ea20000300800 */
[----:B---3--:R-:W-:-:S05]  /*216d0*/  IADD3 R9, P4, PT, R9, R6, RZ ;  /* 0x0000000609097210 */ /* 0x008fca0007f9e0ff */
[----:B------:R0:W-:Y:S01]  /*216e0*/  STL [R1+0x8f4], R9 ;  /* 0x0008f40901007387 */ /* 0x0001e20000100800 */
[----:B----4-:R-:W-:-:S03]  /*216f0*/  IMAD.X R14, R14, 0x1, R5, P3 ;  /* 0x000000010e0e7824 */ /* 0x010fc600018e0605 */
[----:B0-----:R-:W3:Y:S04]  /*21700*/  LDL.LU R9, [R1+0x530] ;  /* 0x0005300001097983 */ /* 0x001ee80000300800 */
        /* <DEDUP_REMOVED lines=21> */
[----:B------:R-:W-:-:S03]  /*21860*/  IADD3 R13, P3, PT, R13, R6, RZ ;  /* 0x000000060d0d7210 */ /* 0x000fc60007f7e0ff */
[----:B0-----:R-:W4:Y:S04]  /*21870*/  LDL.LU R14, [R1+0x504] ;  /* 0x00050400010e7983 */ /* 0x001f280000300800 */
[----:B------:R-:W4:Y:S04]  /*21880*/  LDL.LU R16, [R1+0x8c0] ;  /* 0x0008c00001107983 */ /* 0x000f280000300800 */
[----:B------:R-:W4:Y:S04]  /*21890*/  LDL.LU R15, [R1+0x4fc] ;  /* 0x0004fc00010f7983 */ /* 0x000f280000300800 */
[----:B------:R0:W-:Y:S01]  /*218a0*/  STL [R1+0x8ec], R13 ;  /* 0x0008ec0d01007387 */ /* 0x0001e20000100800 */
[----:B------:R-:W-:-:S03]  /*218b0*/  IMAD.X R12, R12, 0x1, R5, P6 ;  /* 0x000000010c0c7824 */ /* 0x000fc600030e0605 */
[----:B0-----:R-:W4:Y:S04]  /*218c0*/  LDL.LU R13, [R1+0x8b8] ;  /* 0x0008b800010d7983 */ /* 0x001f280000300800 */
[----:B------:R0:W-:Y:S04]  /*218d0*/  STL [R1+0x538], R12 ;  /* 0x0005380c01007387 */ /* 0x0001e80000100800 */
[----:B0-----:R-:W4:Y:S01]  /*218e0*/  LDL.LU R12, [R1+0x4f4] ;  /* 0x0004f400010c7983 */ /* 0x001f220000300800 */
[----:B--2---:R-:W-:-:S05]  /*218f0*/  IADD3 R10, P6, PT, R10, R6, RZ ;  /* 0x000000060a0a7210 */ /* 0x004fca0007fde0ff */
[----:B------:R0:W-:Y:S04]  /*21900*/  STL [R1+0x8e4], R10 ;  /* 0x0008e40a01007387 */ /* 0x0001e80000100800 */
[----:B0-----:R-:W2:Y:S01]  /*21910*/  LDL.LU R10, [R1+0x508] ;  /* 0x00050800010a7983 */ /* 0x001ea20000300800 */
[----:B---3--:R-:W-:Y:S01]  /*21920*/  IMAD.X R9, R9, 0x1, R5, P5 ;  /* 0x0000000109097824 */ /* 0x008fe200028e0605 */
[----:B----4-:R-:W-:-:S04]  /*21930*/  IADD3 R36, P5, PT, R36, R6, RZ ;  /* 0x0000000624247210 */ /* 0x010fc80007fbe0ff */
[----:B------:R0:W-:Y:S01]  /*21940*/  STL [R1+0x530], R9 ;  /* 0x0005300901007387 */ /* 0x0001e20000100800 */
[--C-:B------:R-:W-:Y:S01]  /*21950*/  IMAD.X R35, R35, 0x1, R5.reuse, P4 ;  /* 0x0000000123237824 */ /* 0x100fe200020e0605 */
[----:B------:R-:W-:Y:S02]  /*21960*/  IADD3 R34, P4, PT, R34, R6, RZ ;  /* 0x0000000622227210 */ /* 0x000fe40007f9e0ff */
[----:B0-----:R-:W3:Y:S01]  /*21970*/  LDL.LU R9, [R1+0x8b4] ;  /* 0x0008b40001097983 */ /* 0x001ee20000300800 */
        /* <DEDUP_REMOVED lines=38> */
[----:B------:R-:W-:Y:S01]  /*21be0*/  STL [R1+0x50c], R18 ;  /* 0x00050c1201007387 */ /* 0x000fe20000100800 */
[----:B------:R-:W-:-:S03]  /*21bf0*/  IADD3 R15, P6, PT, R15, R6, RZ ;  /* 0x000000060f0f7210 */ /* 0x000fc60007fde0ff */
[----:B0-----:R-:W4:Y:S01]  /*21c00*/  LDL.LU R14, [R1+0x500] ;  /* 0x00050000010e7983 */ /* 0x001f220000300800 */
[----:B------:R-:W-:-:S03]  /*21c10*/  IMAD.X R13, R13, 0x1, R5, P5 ;  /* 0x000000010d0d7824 */ /* 0x000fc600028e0605 */
[----:B------:R-:W-:Y:S04]  /*21c20*/  STL [R1+0x8c8], R17 ;  /* 0x0008c81101007387 */ /* 0x000fe80000100800 */
[----:B------:R0:W-:Y:S04]  /*21c30*/  STL [R1+0x8b8], R13 ;  /* 0x0008b80d01007387 */ /* 0x0001e80000100800 */
[----:B------:R-:W-:Y:S01]  /*21c40*/  STL [R1+0x8c0], R16 ;  /* 0x0008c01001007387 */ /* 0x000fe20000100800 */
[----:B------:R-:W-:-:S03]  /*21c50*/  IADD3 R12, P5, PT, R12, R6, RZ ;  /* 0x000000060c0c7210 */ /* 0x000fc60007fbe0ff */
[----:B0-----:R-:W4:Y:S04]  /*21c60*/  LDL.LU R13, [R1+0x8ac] ;  /* 0x0008ac00010d7983 */ /* 0x001f280000300800 */
[----:B------:R-:W-:Y:S04]  /*21c70*/  STL [R1+0x4fc], R15 ;  /* 0x0004fc0f01007387 */ /* 0x000fe80000100800 */
[----:B------:R0:W-:Y:S04]  /*21c80*/  STL [R1+0x4f4], R12 ;  /* 0x0004f40c01007387 */ /* 0x0001e80000100800 */
[----:B0-----:R-:W4:Y:S01]  /*21c90*/  LDL.LU R12, [R1+0x4f8] ;  /* 0x0004f800010c7983 */ /* 0x001f220000300800 */
[----:B--2---:R-:W-:-:S05]  /*21ca0*/  IMAD.X R10, R10, 0x1, R5, P4 ;  /* 0x000000010a0a7824 */ /* 0x004fca00020e0605 */
[----:B------:R0:W-:Y:S04]  /*21cb0*/  STL [R1+0x508], R10 ;  /* 0x0005080a01007387 */ /* 0x0001e80000100800 */
[----:B0-----:R-:W2:Y:S04]  /*21cc0*/  LDL.LU R10, [R1+0x8a4] ;  /* 0x0008a400010a7983 */ /* 0x001ea80000300800 */
[----:B------:R-:W2:Y:S01]  /*21cd0*/  LDL.LU R36, [R1+0x4f0] ;  /* 0x0004f00001247983 */ /* 0x000ea20000300800 */
[----:B---3--:R-:W-:-:S03]  /*21ce0*/  IADD3 R9, P4, PT, R9, R6, RZ ;  /* 0x0000000609097210 */ /* 0x008fc60007f9e0ff */
[----:B------:R-:W3:Y:S04]  /*21cf0*/  LDL.LU R35, [R1+0x89c] ;  /* 0x00089c0001237983 */ /* 0x000ee80000300800 */
[----:B------:R-:W3:Y:S04]  /*21d00*/  LDL.LU R34, [R1+0x8b0] ;  /* 0x0008b00001227983 */ /* 0x000ee80000300800 */
[----:B------:R0:W-:Y:S04]  /*21d10*/  STL [R1+0x8b4], R9 ;  /* 0x0008b40901007387 */ /* 0x0001e80000100800 */
        /* <DEDUP_REMOVED lines=17> */
[----:B0-----:R-:W3:Y:S04]  /*21e30*/  LDL.LU R9, [R1+0x888] ;  /* 0x0008880001097983 */ /* 0x001ee80000300800 */
[----:B------:R-:W3:Y:S01]  /*21e40*/  LDL.LU R16, [R1+0x4c4] ;  /* 0x0004c40001107983 */ /* 0x000ee20000300800 */
[----:B----4-:R-:W-:-:S03]  /*21e50*/  IMAD.X R14, R14, 0x1, R5, P3 ;  /* 0x000000010e0e7824 */ /* 0x010fc600018e0605 */
[----:B------:R-:W4:Y:S04]  /*21e60*/  LDL.LU R15, [R1+0x880] ;  /* 0x00088000010f7983 */ /* 0x000f280000300800 */
[----:B------:R0:W-:Y:S04]  /*21e70*/  STL [R1+0x500], R14 ;  /* 0x0005000e01007387 */ /* 0x0001e80000100800 */
[----:B0-----:R-:W4:Y:S01]  /*21e80*/  LDL.LU R14, [R1+0x4bc] ;  /* 0x0004bc00010e7983 */ /* 0x001f220000300800 */
[----:B------:R-:W-:-:S05]  /*21e90*/  IADD3 R13, P3, PT, R13, R6, RZ ;  /* 0x000000060d0d7210 */ /* 0x000fca0007f7e0ff */
[----:B------:R0:W-:Y:S04]  /*21ea0*/  STL [R1+0x8ac], R13 ;  /* 0x0008ac0d01007387 */ /* 0x0001e80000100800 */
[----:B0-----:R-:W4:Y:S01]  /*21eb0*/  LDL.LU R13, [R1+0x878] ;  /* 0x00087800010d7983 */ /* 0x001f220000300800 */
[----:B------:R-:W-:-:S05]  /*21ec0*/  IMAD.X R12, R12, 0x1, R5, P6 ;  /* 0x000000010c0c7824 */ /* 0x000fca00030e0605 */
[----:B------:R0:W-:Y:S04]  /*21ed0*/  STL [R1+0x4f8], R12 ;  /* 0x0004f80c01007387 */ /* 0x0001e80000100800 */
[----:B0-----:R-:W4:Y:S01]  /*21ee0*/  LDL.LU R12, [R1+0x4b4] ;  /* 0x0004b400010c7983 */ /* 0x001f220000300800 */
[----:B--2---:R-:W-:-:S05]  /*21ef0*/  IADD3 R10, P6, PT, R10, R6, RZ ;  /* 0x000000060a0a7210 */ /* 0x004fca0007fde0ff */
[----:B------:R0:W-:Y:S04]  /*21f00*/  STL [R1+0x8a4], R10 ;  /* 0x0008a40a01007387 */ /* 0x0001e80000100800 */
[----:B0-----:R-:W2:Y:S01]  /*21f10*/  LDL.LU R10, [R1+0x4c8] ;  /* 0x0004c800010a7983 */ /* 0x001ea20000300800 */
[--C-:B------:R-:W-:Y:S01]  /*21f20*/  IMAD.X R36, R36, 0x1, R5.reuse, P5 ;  /* 0x0000000124247824 */ /* 0x100fe200028e0605 */
[-C--:B---3--:R-:W-:Y:S01]  /*21f30*/  IADD3 R35, P5, PT, R35, R6.reuse, RZ ;  /* 0x0000000623237210 */ /* 0x088fe20007fbe0ff */
[--C-:B------:R-:W-:Y:S01]  /*21f40*/  IMAD.X R34, R34, 0x1, R5.reuse, P4 ;  /* 0x0000000122227824 */ /* 0x100fe200020e0605 */
[----:B------:R-:W-:Y:S02]  /*21f50*/  IADD3 R33, P4, PT, R33, R6, RZ ;  /* 0x0000000621217210 */ /* 0x000fe40007f9e0ff */
        /* <DEDUP_REMOVED lines=37> */
[----:B----4-:R-:W-:Y:S02]  /*221b0*/  IMAD.X R15, R15, 0x1, R5, P6 ;  /* 0x000000010f0f7824 */ /* 0x010fe400030e0605 */
[----:B------:R-:W-:Y:S04]  /*221c0*/  STL [R1+0x890], R18 ;  /* 0x0008901201007387 */ /* 0x000fe80000100800 */
[----:B0-----:R-:W3:Y:S01]  /*221d0*/  LDL.LU R9, [R1+0x874] ;  /* 0x0008740001097983 */ /* 0x001ee20000300800 */
[----:B------:R-:W-:-:S03]  /*221e0*/  IADD3 R14, P6, PT, R14, R6, RZ ;  /* 0x000000060e0e7210 */ /* 0x000fc60007fde0ff */
[----:B------:R-:W-:Y:S04]  /*221f0*/  STL [R1+0x4cc], R17 ;  /* 0x0004cc1101007387 */ /* 0x000fe80000100800 */
[----:B------:R0:W-:Y:S04]  /*22200*/  STL [R1+0x4bc], R14 ;  /* 0x0004bc0e01007387 */ /* 0x0001e80000100800 */
[----:B------:R-:W-:Y:S04]  /*22210*/  STL [R1+0x4c4], R16 ;  /* 0x0004c41001007387 */ /* 0x000fe80000100800 */
[----:B0-----:R-:W4:Y:S01]  /*22220*/  LDL.LU R14, [R1+0x4c0] ;  /* 0x0004c000010e7983 */ /* 0x001f220000300800 */
[----:B------:R-:W-:-:S03]  /*22230*/  IMAD.X R13, R13, 0x1, R5, P5 ;  /* 0x000000010d0d7824 */ /* 0x000fc600028e0605 */
[----:B------:R-:W-:Y:S04]  /*22240*/  STL [R1+0x880], R15 ;  /* 0x0008800f01007387 */ /* 0x000fe80000100800 */
[----:B------:R0:W-:Y:S04]  /*22250*/  STL [R1+0x878], R13 ;  /* 0x0008780d01007387 */ /* 0x0001e80000100800 */
[----:B0-----:R-:W4:Y:S01]  /*22260*/  LDL.LU R13, [R1+0x86c] ;  /* 0x00086c00010d7983 */ /* 0x001f220000300800 */
[----:B------:R-:W-:-:S05]  /*22270*/  IADD3 R12, P5, PT, R12, R6, RZ ;  /* 0x000000060c0c7210 */ /* 0x000fca0007fbe0ff */
[----:B------:R0:W-:Y:S04]  /*22280*/  STL [R1+0x4b4], R12 ;  /* 0x0004b40c01007387 */ /* 0x0001e80000100800 */
[----:B0-----:R-:W4:Y:S04]  /*22290*/  LDL.LU R12, [R1+0x4b8] ;  /* 0x0004b800010c7983 */ /* 0x001f280000300800 */
[----:B------:R-:W4:Y:S04]  /*222a0*/  LDL.LU R36, [R1+0x864] ;  /* 0x0008640001247983 */ /* 0x000f280000300800 */
[----:B------:R-:W4:Y:S04]  /*222b0*/  LDL.LU R35, [R1+0x4b0] ;  /* 0x0004b00001237983 */ /* 0x000f280000300800 */
[----:B------:R-:W4:Y:S01]  /*222c0*/  LDL.LU R34, [R1+0x85c] ;  /* 0x00085c0001227983 */ /* 0x000f220000300800 */
[----:B--2---:R-:W-:-:S05]  /*222d0*/  IMAD.X R10, R10, 0x1, R5, P4 ;  /* 0x000000010a0a7824 */ /* 0x004fca00020e0605 */
[----:B------:R0:W-:Y:S04]  /*222e0*/  STL [R1+0x4c8], R10 ;  /* 0x0004c80a01007387 */ /* 0x0001e80000100800 */
[----:B------:R-:W2:Y:S04]  /*222f0*/  LDL.LU R33, [R1+0x870] ;  /* 0x0008700001217983 */ /* 0x000ea80000300800 */
        /* <DEDUP_REMOVED lines=16> */
[----:B0-----:R-:W2:Y:S04]  /*22400*/  LDL.LU R10, [R1+0x48c] ;  /* 0x00048c00010a7983 */ /* 0x001ea80000300800 */
[----:B------:R-:W2:Y:S04]  /*22410*/  LDL.LU R16, [R1+0x848] ;  /* 0x0008480001107983 */ /* 0x000ea80000300800 */
[----:B------:R-:W2:Y:S01]  /*22420*/  LDL.LU R15, [R1+0x484] ;  /* 0x00048400010f7983 */ /* 0x000ea20000300800 */
[----:B---3--:R-:W-:-:S05]  /*22430*/  IADD3 R9, P4, PT, R9, R6, RZ ;  /* 0x0000000609097210 */ /* 0x008fca0007f9e0ff */
[----:B------:R0:W-:Y:S04]  /*22440*/  STL [R1+0x874], R9 ;  /* 0x0008740901007387 */ /* 0x0001e80000100800 */
[----:B0-----:R-:W3:Y:S01]  /*22450*/  LDL.LU R9, [R1+0x840] ;  /* 0x0008400001097983 */ /* 0x001ee20000300800 */
[----:B----4-:R-:W-:-:S05]  /*22460*/  IMAD.X R14, R14, 0x1, R5, P3 ;  /* 0x000000010e0e7824 */ /* 0x010fca00018e0605 */
[----:B------:R0:W-:Y:S04]  /*22470*/  STL [R1+0x4c0], R14 ;  /* 0x0004c00e01007387 */ /* 0x0001e80000100800 */
[----:B0-----:R-:W4:Y:S01]  /*22480*/  LDL.LU R14, [R1+0x47c] ;  /* 0x00047c00010e7983 */ /* 0x001f220000300800 */
[----:B------:R-:W-:-:S05]  /*22490*/  IADD3 R13, P3, PT, R13, R6, RZ ;  /* 0x000000060d0d7210 */ /* 0x000fca0007f7e0ff */
[----:B------:R0:W-:Y:S04]  /*224a0*/  STL [R1+0x86c], R13 ;  /* 0x00086c0d01007387 */ /* 0x0001e80000100800 */
[----:B0-----:R-:W4:Y:S01]  /*224b0*/  LDL.LU R13, [R1+0x838] ;  /* 0x00083800010d7983 */ /* 0x001f220000300800 */
[----:B------:R-:W-:Y:S01]  /*224c0*/  IMAD.X R12, R12, 0x1, R5, P6 ;  /* 0x000000010c0c7824 */ /* 0x000fe200030e0605 */
[----:B------:R-:W-:-:S04]  /*224d0*/  IADD3 R36, P6, PT, R36, R6, RZ ;  /* 0x0000000624247210 */ /* 0x000fc80007fde0ff */
[----:B------:R0:W-:Y:S01]  /*224e0*/  STL [R1+0x4b8], R12 ;  /* 0x0004b80c01007387 */ /* 0x0001e20000100800 */
[--C-:B------:R-:W-:Y:S01]  /*224f0*/  IMAD.X R35, R35, 0x1, R5.reuse, P5 ;  /* 0x0000000123237824 */ /* 0x100fe200028e0605 */
[-C--:B------:R-:W-:Y:S02]  /*22500*/  IADD3 R34, P5, PT, R34, R6.reuse, RZ ;  /* 0x0000000622227210 */ /* 0x080fe40007fbe0ff */
[----:B0-----:R-:W4:Y:S04]  /*22510*/  LDL.LU R12, [R1+0x474] ;  /* 0x00047400010c7983 */ /* 0x001f280000300800 */
[----:B------:R-:W-:Y:S04]  /*22520*/  STL [R1+0x864], R36 ;  /* 0x0008642401007387 */ /* 0x000fe80000100800 */
[----:B------:R-:W-:Y:S04]  /*22530*/  STL [R1+0x4b0], R35 ;  /* 0x0004b02301007387 */ /* 0x000fe80000100800 */
[----:B------:R-:W-:Y:S01]  /*22540*/  STL [R1+0x85c], R34 ;  /* 0x00085c2201007387 */ /* 0x000fe20000100800 */
[----:B--2---:R-:W-:Y:S01]  /*22550*/  IMAD.X R33, R33, 0x1, R5, P4 ;  /* 0x0000000121217824 */ /* 0x004fe200020e0605 */
[----:B------:R-:W-:-:S04]  /*22560*/  IADD3 R32, P4, PT, R32, R6, RZ ;  /* 0x0000000620207210 */ /* 0x000fc80007f9e0ff */
        /* <DEDUP_REMOVED lines=27> */
[-C--:B------:R-:W-:Y:S01]  /*22720*/  IADD3 R18, P5, PT, R18, R6.reuse, RZ ;  /* 0x0000000612127210 */ /* 0x080fe20007fbe0ff */
[--C-:B------:R-:W-:Y:S01]  /*22730*/  IMAD.X R17, R17, 0x1, R5.reuse, P4 ;  /* 0x0000000111117824 */ /* 0x100fe200020e0605 */
[-C--:B------:R-:W-:Y:S01]  /*22740*/  IADD3 R10, P4, PT, R10, R6.reuse, RZ ;  /* 0x000000060a0a7210 */ /* 0x080fe20007f9e0ff */
[----:B------:R-:W-:Y:S04]  /*22750*/  STL [R1+0x490], R19 ;  /* 0x0004901301007387 */ /* 0x000fe80000100800 */
[----:B------:R0:W-:Y:S04]  /*22760*/  STL [R1+0x48c], R10 ;  /* 0x00048c0a01007387 */ /* 0x0001e80000100800 */
[----:B------:R-:W-:Y:S04]  /*22770*/  STL [R1+0x83c], R18 ;  /* 0x00083c1201007387 */ /* 0x000fe80000100800 */
[----:B0-----:R-:W2:Y:S01]  /*22780*/  LDL.LU R10, [R1+0x488] ;  /* 0x00048800010a7983 */ /* 0x001ea20000300800 */
[----:B------:R-:W-:Y:S01]  /*22790*/  IMAD.X R16, R16, 0x1, R5, P3 ;  /* 0x0000000110107824 */ /* 0x000fe200018e0605 */
[----:B------:R-:W-:-:S02]  /*227a0*/  IADD3 R15, P3, PT, R15, R6, RZ ;  /* 0x000000060f0f7210 */ /* 0x000fc40007f7e0ff */
[----:B------:R-:W-:Y:S01]  /*227b0*/  STL [R1+0x850], R17 ;  /* 0x0008501101007387 */ /* 0x000fe20000100800 */
[----:B---3--:R-:W-:-:S05]  /*227c0*/  IMAD.X R9, R9, 0x1, R5, P6 ;  /* 0x0000000109097824 */ /* 0x008fca00030e0605 */
[----:B------:R0:W-:Y:S04]  /*227d0*/  STL [R1+0x840], R9 ;  /* 0x0008400901007387 */ /* 0x0001e80000100800 */
[----:B------:R-:W-:Y:S04]  /*227e0*/  STL [R1+0x848], R16 ;  /* 0x0008481001007387 */ /* 0x000fe80000100800 */
[----:B0-----:R-:W3:Y:S01]  /*227f0*/  LDL.LU R9, [R1+0x834] ;  /* 0x0008340001097983 */ /* 0x001ee20000300800 */
[----:B----4-:R-:W-:-:S03]  /*22800*/  IADD3 R14, P6, PT, R14, R6, RZ ;  /* 0x000000060e0e7210 */ /* 0x010fc60007fde0ff */
[----:B------:R-:W-:Y:S04]  /*22810*/  STL [R1+0x484], R15 ;  /* 0x0004840f01007387 */ /* 0x000fe80000100800 */
[----:B------:R0:W-:Y:S04]  /*22820*/  STL [R1+0x47c], R14 ;  /* 0x00047c0e01007387 */ /* 0x0001e80000100800 */
[----:B0-----:R-:W4:Y:S01]  /*22830*/  LDL.LU R14, [R1+0x480] ;  /* 0x00048000010e7983 */ /* 0x001f220000300800 */
[----:B------:R-:W-:-:S05]  /*22840*/  IMAD.X R13, R13, 0x1, R5, P5 ;  /* 0x000000010d0d7824 */ /* 0x000fca00028e0605 */
[----:B------:R0:W-:Y:S04]  /*22850*/  STL [R1+0x838], R13 ;  /* 0x0008380d01007387 */ /* 0x0001e80000100800 */
[----:B0-----:R-:W4:Y:S01]  /*22860*/  LDL.LU R13, [R1+0x82c] ;  /* 0x00082c00010d7983 */ /* 0x001f220000300800 */
[----:B------:R-:W-:-:S03]  /*22870*/  IADD3 R12, P5, PT, R12, R6, RZ ;  /* 0x000000060c0c7210 */ /* 0x000fc60007fbe0ff */
        /* <DEDUP_REMOVED lines=24> */
[----:B--2---:R-:W-:-:S05]  /*22a00*/  IMAD.X R10, R10, 0x1, R5, P4 ;  /* 0x000000010a0a7824 */ /* 0x004fca00020e0605 */
[----:B------:R0:W-:Y:S04]  /*22a10*/  STL [R1+0x488], R10 ;  /* 0x0004880a01007387 */ /* 0x0001e80000100800 */
[----:B0-----:R-:W2:Y:S01]  /*22a20*/  LDL.LU R10, [R1+0x444] ;  /* 0x00044400010a7983 */ /* 0x001ea20000300800 */
[----:B---3--:R-:W-:-:S05]  /*22a30*/  IADD3 R9, P4, PT, R9, R6, RZ ;  /* 0x0000000609097210 */ /* 0x008fca0007f9e0ff */
[----:B------:R0:W-:Y:S04]  /*22a40*/  STL [R1+0x834], R9 ;  /* 0x0008340901007387 */ /* 0x0001e80000100800 */
[----:B0-----:R-:W3:Y:S01]  /*22a50*/  LDL.LU R9, [R1+0x800] ;  /* 0x0008000001097983 */ /* 0x001ee20000300800 */
[----:B----4-:R-:W-:-:S05]  /*22a60*/  IMAD.X R14, R14, 0x1, R5, P3 ;  /* 0x000000010e0e7824 */ /* 0x010fca00018e0605 */
[----:B------:R0:W-:Y:S04]  /*22a70*/  STL [R1+0x480], R14 ;  /* 0x0004800e01007387 */ /* 0x0001e80000100800 */
[----:B0-----:R-:W4:Y:S01]  /*22a80*/  LDL.LU R14, [R1+0x43c] ;  /* 0x00043c00010e7983 */ /* 0x001f220000300800 */
[----:B------:R-:W-:Y:S01]  /*22a90*/  IADD3 R13, P3, PT, R13, R6, RZ ;  /* 0x000000060d0d7210 */ /* 0x000fe20007f7e0ff */
[----:B------:R-:W-:-:S04]  /*22aa0*/  IMAD.X R36, R36, 0x1, R5, P6 ;  /* 0x0000000124247824 */ /* 0x000fc800030e0605 */
        /* <DEDUP_REMOVED lines=44> */
[----:B0-----:R-:W4:Y:S04]  /*22d70*/  LDL.LU R12, [R1+0x434] ;  /* 0x00043400010c7983 */ /* 0x001f280000300800 */
[----:B------:R-:W-:Y:S01]  /*22d80*/  STL [R1+0x7fc], R17 ;  /* 0x0007fc1101007387 */ /* 0x000fe20000100800 */
[----:B--2---:R-:W-:-:S05]  /*22d90*/  IADD3 R10, P3, PT, R10, R6, RZ ;  /* 0x000000060a0a7210 */ /* 0x004fca0007f7e0ff */
[----:B------:R0:W-:Y:S04]  /*22da0*/  STL [R1+0x444], R10 ;  /* 0x0004440a01007387 */ /* 0x0001e80000100800 */
[----:B------:R-:W-:Y:S04]  /*22db0*/  STL [R1+0x44c], R16 ;  /* 0x00044c1001007387 */ /* 0x000fe80000100800 */
[----:B0-----:R-:W2:Y:S04]  /*22dc0*/  LDL.LU R10, [R1+0x448] ;  /* 0x00044800010a7983 */ /* 0x001ea80000300800 */
[----:B------:R-:W-:Y:S01]  /*22dd0*/  STL [R1+0x808], R15 ;  /* 0x0008080f01007387 */ /* 0x000fe20000100800 */
[----:B---3--:R-:W-:-:S05]  /*22de0*/  IMAD.X R9, R9, 0x1, R5, P6 ;  /* 0x0000000109097824 */ /* 0x008fca00030e0605 */
[----:B------:R0:W-:Y:S04]  /*22df0*/  STL [R1+0x800], R9 ;  /* 0x0008000901007387 */ /* 0x0001e80000100800 */
[----:B0-----:R-:W3:Y:S01]  /*22e00*/  LDL.LU R9, [R1+0x7f4] ;  /* 0x0007f40001097983 */ /* 0x001ee20000300800 */
[----:B----4-:R-:W-:-:S05]  /*22e10*/  IADD3 R14, P6, PT, R14, R6, RZ ;  /* 0x000000060e0e7210 */ /* 0x010fca0007fde0ff */
[----:B------:R0:W-:Y:S04]  /*22e20*/  STL [R1+0x43c], R14 ;  /* 0x00043c0e01007387 */ /* 0x0001e80000100800 */
[----:B0-----:R-:W4:Y:S04]  /*22e30*/  LDL.LU R14, [R1+0x440] ;  /* 0x00044000010e7983 */ /* 0x001f280000300800 */
[----:B------:R-:W4:Y:S01]  /*22e40*/  LDL.LU R36, [R1+0x7ec] ;  /* 0x0007ec0001247983 */ /* 0x000f220000300800 */
[----:B------:R-:W-:-:S03]  /*22e50*/  IMAD.X R13, R13, 0x1, R5, P5 ;  /* 0x000000010d0d7824 */ /* 0x000fc600028e0605 */
        /* <DEDUP_REMOVED lines=21> */
[----:B------:R-:W4:Y:S01]  /*22fb0*/  LDL.LU R16, [R1+0x7d0] ;  /* 0x0007d00001107983 */ /* 0x000f220000300800 */
[----:B------:R-:W-:-:S03]  /*22fc0*/  IADD3 R12, P5, PT, R12, R6, RZ ;  /* 0x000000060c0c7210 */ /* 0x000fc60007fbe0ff */
[----:B------:R-:W4:Y:S04]  /*22fd0*/  LDL.LU R15, [R1+0x40c] ;  /* 0x00040c00010f7983 */ /* 0x000f280000300800 */
[----:B------:R0:W-:Y:S04]  /*22fe0*/  STL [R1+0x434], R12 ;  /* 0x0004340c01007387 */ /* 0x0001e80000100800 */
[----:B0-----:R-:W4:Y:S01]  /*22ff0*/  LDL.LU R12, [R1+0x7c8] ;  /* 0x0007c800010c7983 */ /* 0x001f220000300800 */
[----:B--2---:R-:W-:-:S05]  /*23000*/  IMAD.X R10, R10, 0x1, R5, P4 ;  /* 0x000000010a0a7824 */ /* 0x004fca00020e0605 */
[----:B------:R0:W-:Y:S04]  /*23010*/  STL [R1+0x448], R10 ;  /* 0x0004480a01007387 */ /* 0x0001e80000100800 */
[----:B0-----:R-:W2:Y:S01]  /*23020*/  LDL.LU R10, [R1+0x404] ;  /* 0x00040400010a7983 */ /* 0x001ea20000300800 */
[----:B---3--:R-:W-:-:S05]  /*23030*/  IADD3 R9, P4, PT, R9, R6, RZ ;  /* 0x0000000609097210 */ /* 0x008fca0007f9e0ff */
[----:B------:R0:W-:Y:S04]  /*23040*/  STL [R1+0x7f4], R9 ;  /* 0x0007f40901007387 */ /* 0x0001e80000100800 */
[----:B0-----:R-:W3:Y:S01]  /*23050*/  LDL.LU R9, [R1+0x7c0] ;  /* 0x0007c00001097983 */ /* 0x001ee20000300800 */
[----:B----4-:R-:W-:Y:S01]  /*23060*/  IMAD.X R14, R14, 0x1, R5, P3 ;  /* 0x000000010e0e7824 */ /* 0x010fe200018e0605 */
[----:B------:R-:W-:-:S04]  /*23070*/  IADD3 R36, P3, PT, R36, R6, RZ ;  /* 0x0000000624247210 */ /* 0x000fc80007f7e0ff */
        /* <DEDUP_REMOVED lines=48> */
[----:B------:R-:W-:Y:S04]  /*23380*/  STL [R1+0x7d0], R16 ;  /* 0x0007d01001007387 */ /* 0x000fe80000100800 */
[----:B0-----:R-:W4:Y:S04]  /*23390*/  LDL.LU R12, [R1+0x3f4] ;  /* 0x0003f400010c7983 */ /* 0x001f280000300800 */
[----:B------:R-:W-:Y:S01]  /*233a0*/  STL [R1+0x40c], R15 ;  /* 0x00040c0f01007387 */ /* 0x000fe20000100800 */
[----:B--2---:R-:W-:-:S05]  /*233b0*/  IADD3 R10, P3, PT, R10, R6, RZ ;  /* 0x000000060a0a7210 */ /* 0x004fca0007f7e0ff */
[----:B------:R0:W-:Y:S04]  /*233c0*/  STL [R1+0x404], R10 ;  /* 0x0004040a01007387 */ /* 0x0001e80000100800 */
[----:B0-----:R-:W2:Y:S01]  /*233d0*/  LDL.LU R10, [R1+0x408] ;  /* 0x00040800010a7983 */ /* 0x001ea20000300800 */
[----:B---3--:R-:W-:-:S05]  /*233e0*/  IMAD.X R9, R9, 0x1, R5, P6 ;  /* 0x0000000109097824 */ /* 0x008fca00030e0605 */
[----:B------:R0:W-:Y:S04]  /*233f0*/  STL [R1+0x7c0], R9 ;  /* 0x0007c00901007387 */ /* 0x0001e80000100800 */
[----:B0-----:R-:W3:Y:S04]  /*23400*/  LDL.LU R9, [R1+0x7b4] ;  /* 0x0007b40001097983 */ /* 0x001ee80000300800 */
[----:B------:R-:W3:Y:S01]  /*23410*/  LDL.LU R36, [R1+0x400] ;  /* 0x0004000001247983 */ /* 0x000ee20000300800 */
[----:B----4-:R-:W-:-:S03]  /*23420*/  IADD3 R14, P6, PT, R14, R6, RZ ;  /* 0x000000060e0e7210 */ /* 0x010fc60007fde0ff */
        /* <DEDUP_REMOVED lines=22> */
[----:B------:R-:W-:-:S03]  /*23590*/  IMAD.X R13, R13, 0x1, R5, P5 ;  /* 0x000000010d0d7824 */ /* 0x000fc600028e0605 */
[----:B------:R-:W4:Y:S04]  /*235a0*/  LDL.LU R15, [R1+0x790] ;  /* 0x00079000010f7983 */ /* 0x000f280000300800 */
[----:B------:R0:W-:Y:S04]  /*235b0*/  STL [R1+0x7b8], R13 ;  /* 0x0007b80d01007387 */ /* 0x0001e80000100800 */
[----:B0-----:R-:W4:Y:S01]  /*235c0*/  LDL.LU R13, [R1+0x3cc] ;  /* 0x0003cc00010d7983 */ /* 0x001f220000300800 */
[----:B------:R-:W-:-:S05]  /*235d0*/  IADD3 R12, P5, PT, R12, R6, RZ ;  /* 0x000000060c0c7210 */ /* 0x000fca0007fbe0ff */
[----:B------:R0:W-:Y:S04]  /*235e0*/  STL [R1+0x3f4], R12 ;  /* 0x0003f40c01007387 */ /* 0x0001e80000100800 */
[----:B0-----:R-:W4:Y:S01]  /*235f0*/  LDL.LU R12, [R1+0x788] ;  /* 0x00078800010c7983 */ /* 0x001f220000300800 */
[----:B--2---:R-:W-:-:S05]  /*23600*/  IMAD.X R10, R10, 0x1, R5, P4 ;  /* 0x000000010a0a7824 */ /* 0x004fca00020e0605 */
[----:B------:R0:W-:Y:S04]  /*23610*/  STL [R1+0x408], R10 ;  /* 0x0004080a01007387 */ /* 0x0001e80000100800 */
[----:B0-----:R-:W2:Y:S01]  /*23620*/  LDL.LU R10, [R1+0x3c4] ;  /* 0x0003c400010a7983 */ /* 0x001ea20000300800 */
[----:B---3--:R-:W-:Y:S01]  /*23630*/  IADD3 R9, P4, PT, R9, R6, RZ ;  /* 0x0000000609097210 */ /* 0x008fe20007f9e0ff */
[----:B------:R-:W-:-:S04]  /*23640*/  IMAD.X R36, R36, 0x1, R5, P3 ;  /* 0x0000000124247824 */ /* 0x000fc800018e0605 */
[----:B------:R0:W-:Y:S01]  /*23650*/  STL [R1+0x7b4], R9 ;  /* 0x0007b40901007387 */ /* 0x0001e20000100800 */
[-C--:B----4-:R-:W-:Y:S01]  /*23660*/  IADD3 R35, P3, PT, R35, R6.reuse, RZ ;  /* 0x0000000623237210 */ /* 0x090fe20007f7e0ff */
[----:B------:R-:W-:Y:S02]  /*23670*/  IMAD.X R34, R34, 0x1, R5, P6 ;  /* 0x0000000122227824 */ /* 0x000fe400030e0605 */
[----:B0-----:R-:W3:Y:S01]  /*23680*/  LDL.LU R9, [R1+0x780] ;  /* 0x0007800001097983 */ /* 0x001ee20000300800 */
        /* <DEDUP_REMOVED lines=37> */
[----:B------:R0:W-:Y:S01]  /*238e0*/  STL [R1+0x3d0], R14 ;  /* 0x0003d00e01007387 */ /* 0x0001e20000100800 */
[----:B------:R-:W-:-:S03]  /*238f0*/  IMAD.X R15, R15, 0x1, R5, P4 ;  /* 0x000000010f0f7824 */ /* 0x000fc600020e0605 */
[----:B------:R-:W-:Y:S04]  /*23900*/  STL [R1+0x3d8], R18 ;  /* 0x0003d81201007387 */ /* 0x000fe80000100800 */
[----:B0-----:R-:W4:Y:S01]  /*23910*/  LDL.LU R14, [R1+0x3bc] ;  /* 0x0003bc00010e7983 */ /* 0x001f220000300800 */
        /* <DEDUP_REMOVED lines=9> */
[----:B--2---:R-:W-:-:S05]  /*239b0*/  IADD3 R10, P3, PT, R10, R6, RZ ;  /* 0x000000060a0a7210 */ /* 0x004fca0007f7e0ff */
[----:B------:R0:W-:Y:S04]  /*239c0*/  STL [R1+0x3c4], R10 ;  /* 0x0003c40a01007387 */ /* 0x0001e80000100800 */
[----:B0-----:R-:W2:Y:S04]  /*239d0*/  LDL.LU R10, [R1+0x3c8] ;  /* 0x0003c800010a7983 */ /* 0x001ea80000300800 */
[----:B------:R-:W2:Y:S04]  /*239e0*/  LDL.LU R36, [R1+0x774] ;  /* 0x0007740001247983 */ /* 0x000ea80000300800 */
[----:B------:R-:W2:Y:S01]  /*239f0*/  LDL.LU R35, [R1+0x3c0] ;  /* 0x0003c00001237983 */ /* 0x000ea20000300800 */
[----:B---3--:R-:W-:-:S03]  /*23a00*/  IMAD.X R9, R9, 0x1, R5, P6 ;  /* 0x0000000109097824 */ /* 0x008fc600030e0605 */
        /* <DEDUP_REMOVED lines=20> */
[----:B------:R-:W3:Y:S04]  /*23b50*/  LDL.LU R16, [R1+0x390] ;  /* 0x0003900001107983 */ /* 0x000ee80000300800 */
[----:B------:R-:W3:Y:S01]  /*23b60*/  LDL.LU R15, [R1+0x73c] ;  /* 0x00073c00010f7983 */ /* 0x000ee20000300800 */
[----:B----4-:R-:W-:-:S05]  /*23b70*/  IADD3 R14, P6, PT, R14, R6, RZ ;  /* 0x000000060e0e7210 */ /* 0x010fca0007fde0ff */
[----:B------:R0:W-:Y:S04]  /*23b80*/  STL [R1+0x3bc], R14 ;  /* 0x0003bc0e01007387 */ /* 0x0001e80000100800 */
[----:B0-----:R-:W4:Y:S01]  /*23b90*/  LDL.LU R14, [R1+0x750] ;  /* 0x00075000010e7983 */ /* 0x001f220000300800 */
[----:B------:R-:W-:-:S05]  /*23ba0*/  IMAD.X R13, R13, 0x1, R5, P5 ;  /* 0x000000010d0d7824 */ /* 0x000fca00028e0605 */
        /* <DEDUP_REMOVED lines=8> */
[-C--:B------:R-:W-:Y:S01]  /*23c30*/  IADD3 R36, P4, PT, R36, R6.reuse, RZ ;  /* 0x0000000624247210 */ /* 0x080fe20007f9e0ff */
[--C-:B------:R-:W-:Y:S01]  /*23c40*/  IMAD.X R35, R35, 0x1, R5.reuse, P3 ;  /* 0x0000000123237824 */ /* 0x100fe200018e0605 */
[-C--:B---3--:R-:W-:Y:S01]  /*23c50*/  IADD3 R34, P3, PT, R34, R6.reuse, RZ ;  /* 0x0000000622227210 */ /* 0x088fe20007f7e0ff */
[----:B------:R-:W-:Y:S02]  /*23c60*/  IMAD.X R33, R33, 0x1, R5, P6 ;  /* 0x0000000121217824 */ /* 0x000fe400030e0605 */
        /* <DEDUP_REMOVED lines=39> */
[----:B0-----:R-:W3:Y:S04]  /*23ee0*/  LDL.LU R9, [R1+0x740] ;  /* 0x0007400001097983 */ /* 0x001ee80000300800 */
[----:B------:R-:W-:Y:S01]  /*23ef0*/  STL [R1+0x398], R17 ;  /* 0x0003981101007387 */ /* 0x000fe20000100800 */
[----:B----4-:R-:W-:-:S05]  /*23f00*/  IMAD.X R14, R14, 0x1, R5, P4 ;  /* 0x000000010e0e7824 */ /* 0x010fca00020e0605 */
[----:B------:R0:W-:Y:S04]  /*23f10*/  STL [R1+0x750], R14 ;  /* 0x0007500e01007387 */ /* 0x0001e80000100800 */
[----:B------:R-:W-:Y:S04]  /*23f20*/  STL [R1+0x390], R16 ;  /* 0x0003901001007387 */ /* 0x000fe80000100800 */
[----:B0-----:R-:W4:Y:S01]  /*23f30*/  LDL.LU R14, [R1+0x37c] ;  /* 0x00037c00010e7983 */ /* 0x001f220000300800 */
[----:B------:R-:W-:-:S03]  /*23f40*/  IADD3 R13, P4, PT, R13, R6, RZ ;  /* 0x000000060d0d7210 */ /* 0x000fc60007f9e0ff */
[----:B------:R-:W-:Y:S04]  /*23f50*/  STL [R1+0x73c], R15 ;  /* 0x00073c0f01007387 */ /* 0x000fe80000100800 */
[----:B------:R0:W-:Y:S04]  /*23f60*/  STL [R1+0x38c], R13 ;  /* 0x00038c0d01007387 */ /* 0x0001e80000100800 */
[----:B0-----:R-:W4:Y:S01]  /*23f70*/  LDL.LU R13, [R1+0x738] ;  /* 0x00073800010d7983 */ /* 0x001f220000300800 */
[----:B------:R-:W-:-:S05]  /*23f80*/  IMAD.X R12, R12, 0x1, R5, P3 ;  /* 0x000000010c0c7824 */ /* 0x000fca00018e0605 */
[----:B------:R0:W-:Y:S04]  /*23f90*/  STL [R1+0x748], R12 ;  /* 0x0007480c01007387 */ /* 0x0001e80000100800 */
[----:B0-----:R-:W4:Y:S04]  /*23fa0*/  LDL.LU R12, [R1+0x374] ;  /* 0x00037400010c7983 */ /* 0x001f280000300800 */
[----:B------:R-:W4:Y:S04]  /*23fb0*/  LDL.LU R36, [R1+0x388] ;  /* 0x0003880001247983 */ /* 0x000f280000300800 */
[----:B------:R-:W4:Y:S04]  /*23fc0*/  LDL.LU R35, [R1+0x734] ;  /* 0x0007340001237983 */ /* 0x000f280000300800 */
[----:B------:R-:W4:Y:S01]  /*23fd0*/  LDL.LU R34, [R1+0x380] ;  /* 0x0003800001227983 */ /* 0x000f220000300800 */
[----:B--2---:R-:W-:-:S05]  /*23fe0*/  IADD3 R10, P3, PT, R10, R6, RZ ;  /* 0x000000060a0a7210 */ /* 0x004fca0007f7e0ff */
        /* <DEDUP_REMOVED lines=21> */
[----:B---3--:R-:W-:-:S05]  /*24140*/  IMAD.X R9, R9, 0x1, R5, P6 ;  /* 0x0000000109097824 */ /* 0x008fca00030e0605 */
[----:B------:R0:W-:Y:S04]  /*24150*/  STL [R1+0x740], R9 ;  /* 0x0007400901007387 */ /* 0x0001e80000100800 */
[----:B0-----:R-:W3:Y:S01]  /*24160*/  LDL.LU R9, [R1+0x6fc] ;  /* 0x0006fc0001097983 */ /* 0x001ee20000300800 */
[----:B----4-:R-:W-:-:S05]  /*24170*/  IADD3 R14, P6, PT, R14, R6, RZ ;  /* 0x000000060e0e7210 */ /* 0x010fca0007fde0ff */
[----:B------:R0:W-:Y:S04]  /*24180*/  STL [R1+0x37c], R14 ;  /* 0x00037c0e01007387 */ /* 0x0001e80000100800 */
[----:B0-----:R-:W4:Y:S01]  /*24190*/  LDL.LU R14, [R1+0x710] ;  /* 0x00071000010e7983 */ /* 0x001f220000300800 */
[----:B------:R-:W-:-:S05]  /*241a0*/  IMAD.X R13, R13, 0x1, R5, P5 ;  /* 0x000000010d0d7824 */ /* 0x000fca00028e0605 */
[----:B------:R0:W-:Y:S04]  /*241b0*/  STL [R1+0x738], R13 ;  /* 0x0007380d01007387 */ /* 0x0001e80000100800 */
[----:B0-----:R-:W4:Y:S01]  /*241c0*/  LDL.LU R13, [R1+0x34c] ;  /* 0x00034c00010d7983 */ /* 0x001f220000300800 */
[----:B------:R-:W-:Y:S01]  /*241d0*/  IADD3 R12, P5, PT, R12, R6, RZ ;  /* 0x000000060c0c7210 */ /* 0x000fe20007fbe0ff */
[----:B------:R-:W-:-:S04]  /*241e0*/  IMAD.X R36, R36, 0x1, R5, P4 ;  /* 0x0000000124247824 */ /* 0x000fc800020e0605 */
[----:B------:R0:W-:Y:S01]  /*241f0*/  STL [R1+0x374], R12 ;  /* 0x0003740c01007387 */ /* 0x0001e20000100800 */
[-C--:B------:R-:W-:Y:S01]  /*24200*/  IADD3 R35, P4, PT, R35, R6.reuse, RZ ;  /* 0x0000000623237210 */ /* 0x080fe20007f9e0ff */
[--C-:B------:R-:W-:Y:S02]  /*24210*/  IMAD.X R34, R34, 0x1, R5.reuse, P3 ;  /* 0x0000000122227824 */ /* 0x100fe400018e0605 */
[----:B0-----:R-:W4:Y:S04]  /*24220*/  LDL.LU R12, [R1+0x708] ;  /* 0x00070800010c7983 */ /* 0x001f280000300800 */
[----:B------:R-:W-:Y:S04]  /*24230*/  STL [R1+0x388], R36 ;  /* 0x0003882401007387 */ /* 0x000fe80000100800 */
[----:B------:R-:W-:Y:S04]  /*24240*/  STL [R1+0x734], R35 ;  /* 0x0007342301007387 */ /* 0x000fe80000100800 */
[----:B------:R-:W-:Y:S01]  /*24250*/  STL [R1+0x380], R34 ;  /* 0x0003802201007387 */ /* 0x000fe20000100800 */
[----:B--2---:R-:W-:Y:S01]  /*24260*/  IADD3 R33, P3, PT, R33, R6, RZ ;  /* 0x0000000621217210 */ /* 0x004fe20007f7e0ff */
[----:B------:R-:W-:-:S04]  /*24270*/  IMAD.X R32, R32, 0x1, R5, P6 ;  /* 0x0000000120207824 */ /* 0x000fc800030e0605 */
        /* <DEDUP_REMOVED lines=29> */
[----:B------:R-:W-:-:S05]  /*24450*/  IMAD.X R10, R10, 0x1, R5, P6 ;  /* 0x000000010a0a7824 */ /* 0x000fca00030e0605 */
[----:B------:R0:W-:Y:S04]  /*24460*/  STL [R1+0x358], R10 ;  /* 0x0003580a01007387 */ /* 0x0001e80000100800 */
[----:B------:R-:W-:Y:S04]  /*24470*/  STL [R1+0x360], R18 ;  /* 0x0003601201007387 */ /* 0x000fe80000100800 */
[----:B0-----:R-:W2:Y:S01]  /*24480*/  LDL.LU R10, [R1+0x344] ;  /* 0x00034400010a7983 */ /* 0x001ea20000300800 */
[-C--:B------:R-:W-:Y:S01]  /*24490*/  IADD3 R17, P3, PT, R17, R6.reuse, RZ ;  /* 0x0000000611117210 */ /* 0x080fe20007f7e0ff */
[----:B------:R-:W-:Y:S01]  /*244a0*/  IMAD.X R15, R15, 0x1, R5, P5 ;  /* 0x000000010f0f7824 */ /* 0x000fe200028e0605 */
[----:B------:R-:W-:-:S03]  /*244b0*/  IADD3 R16, P6, PT, R16, R6, RZ ;  /* 0x0000000610107210 */ /* 0x000fc60007fde0ff */
[----:B------:R-:W-:Y:S01]  /*244c0*/  STL [R1+0x70c], R17 ;  /* 0x00070c1101007387 */ /* 0x000fe20000100800 */
[----:B---3--:R-:W-:-:S05]  /*244d0*/  IADD3 R9, P5, PT, R9, R6, RZ ;  /* 0x0000000609097210 */ /* 0x008fca0007fbe0ff */
[----:B------:R0:W-:Y:S04]  /*244e0*/  STL [R1+0x6fc], R9 ;  /* 0x0006fc0901007387 */ /* 0x0001e80000100800 */
[----:B------:R-:W-:Y:S04]  /*244f0*/  STL [R1+0x704], R16 ;  /* 0x0007041001007387 */ /* 0x000fe80000100800 */
[----:B0-----:R-:W3:Y:S04]  /*24500*/  LDL.LU R9, [R1+0x700] ;  /* 0x0007000001097983 */ /* 0x001ee80000300800 */
[----:B------:R-:W-:Y:S01]  /*24510*/  STL [R1+0x350], R15 ;  /* 0x0003500f01007387 */ /* 0x000fe20000100800 */
[----:B----4-:R-:W-:-:S05]  /*24520*/  IMAD.X R14, R14, 0x1, R5, P4 ;  /* 0x000000010e0e7824 */ /* 0x010fca00020e0605 */
[----:B------:R0:W-:Y:S04]  /*24530*/  STL [R1+0x710], R14 ;  /* 0x0007100e01007387 */ /* 0x0001e80000100800 */
[----:B0-----:R-:W4:Y:S01]  /*24540*/  LDL.LU R14, [R1+0x33c] ;  /* 0x00033c00010e7983 */ /* 0x001f220000300800 */
[----:B------:R-:W-:-:S05]  /*24550*/  IADD3 R13, P4, PT, R13, R6, RZ ;  /* 0x000000060d0d7210 */ /* 0x000fca0007f9e0ff */
        /* <DEDUP_REMOVED lines=31> */
[----:B------:R0:W-:Y:S04]  /*24750*/  STL [R1+0x700], R9 ;  /* 0x0007000901007387 */ /* 0x0001e80000100800 */
[----:B0-----:R-:W3:Y:S01]  /*24760*/  LDL.LU R9, [R1+0x6bc] ;  /* 0x0006bc0001097983 */ /* 0x001ee20000300800 */
[----:B----4-:R-:W-:-:S05]  /*24770*/  IADD3 R14, P6, PT, R14, R6, RZ ;  /* 0x000000060e0e7210 */ /* 0x010fca0007fde0ff */
[----:B------:R0:W-:Y:S04]  /*24780*/  STL [R1+0x33c], R14 ;  /* 0x00033c0e01007387 */ /* 0x0001e80000100800 */
[----:B0-----:R-:W4:Y:S01]  /*24790*/  LDL.LU R14, [R1+0x6d0] ;  /* 0x0006d000010e7983 */ /* 0x001f220000300800 */
[----:B------:R-:W-:Y:S01]  /*247a0*/  IMAD.X R13, R13, 0x1, R5, P5 ;  /* 0x000000010d0d7824 */ /* 0x000fe200028e0605 */
        /* <DEDUP_REMOVED lines=50> */
[----:B------:R-:W-:-:S05]  /*24ad0*/  IADD3 R15, P6, PT, R15, R6, RZ ;  /* 0x000000060f0f7210 */ /* 0x000fca0007fde0ff */
[----:B------:R-:W-:Y:S01]  /*24ae0*/  STL [R1+0x6c4], R15 ;  /* 0x0006c40f01007387 */ /* 0x000fe20000100800 */
[----:B---3--:R-:W-:-:S05]  /*24af0*/  IADD3 R9, P5, PT, R9, R6, RZ ;  /* 0x0000000609097210 */ /* 0x008fca0007fbe0ff */
[----:B------:R0:W-:Y:S04]  /*24b00*/  STL [R1+0x6bc], R9 ;  /* 0x0006bc0901007387 */ /* 0x0001e80000100800 */
[----:B0-----:R-:W3:Y:S01]  /*24b10*/  LDL.LU R9, [R1+0x6c0] ;  /* 0x0006c00001097983 */ /* 0x001ee20000300800 */
[----:B----4-:R-:W-:-:S05]  /*24b20*/  IMAD.X R14, R14, 0x1, R5, P4 ;  /* 0x000000010e0e7824 */ /* 0x010fca00020e0605 */
[----:B------:R0:W-:Y:S04]  /*24b30*/  STL [R1+0x6d0], R14 ;  /* 0x0006d00e01007387 */ /* 0x0001e80000100800 */
[----:B0-----:R-:W4:Y:S04]  /*24b40*/  LDL.LU R14, [R1+0x2fc] ;  /* 0x0002fc00010e7983 */ /* 0x001f280000300800 */
[----:B------:R-:W4:Y:S01]  /*24b50*/  LDL.LU R36, [R1+0x6b8] ;  /* 0x0006b80001247983 */ /* 0x000f220000300800 */
[----:B------:R-:W-:-:S03]  /*24b60*/  IADD3 R13, P4, PT, R13, R6, RZ ;  /* 0x000000060d0d7210 */ /* 0x000fc60007f9e0ff */
        /* <DEDUP_REMOVED lines=26> */
[----:B--2---:R-:W-:-:S05]  /*24d10*/  IADD3 R10, P3, PT, R10, R6, RZ ;  /* 0x000000060a0a7210 */ /* 0x004fca0007f7e0ff */
[----:B------:R0:W-:Y:S04]  /*24d20*/  STL [R1+0x304], R10 ;  /* 0x0003040a01007387 */ /* 0x0001e80000100800 */
[----:B0-----:R-:W2:Y:S01]  /*24d30*/  LDL.LU R10, [R1+0x2d0] ;  /* 0x0002d000010a7983 */ /* 0x001ea20000300800 */
[----:B---3--:R-:W-:-:S05]  /*24d40*/  IMAD.X R9, R9, 0x1, R5, P6 ;  /* 0x0000000109097824 */ /* 0x008fca00030e0605 */
[----:B------:R0:W-:Y:S04]  /*24d50*/  STL [R1+0x6c0], R9 ;  /* 0x0006c00901007387 */ /* 0x0001e80000100800 */
[----:B0-----:R-:W3:Y:S01]  /*24d60*/  LDL.LU R9, [R1+0x67c] ;  /* 0x00067c0001097983 */ /* 0x001ee20000300800 */
[----:B----4-:R-:W-:Y:S01]  /*24d70*/  IADD3 R14, P6, PT, R14, R6, RZ ;  /* 0x000000060e0e7210 */ /* 0x010fe20007fde0ff */
        /* <DEDUP_REMOVED lines=56> */
[----:B------:R0:W-:Y:S04]  /*25100*/  STL [R1+0x67c], R9 ;  /* 0x00067c0901007387 */ /* 0x0001e80000100800 */
[----:B0-----:R-:W3:Y:S04]  /*25110*/  LDL.LU R9, [R1+0x680] ;  /* 0x0006800001097983 */ /* 0x001ee80000300800 */
[----:B------:R-:W3:Y:S04]  /*25120*/  LDL.LU R36, [R1+0x2bc] ;  /* 0x0002bc0001247983 */ /* 0x000ee80000300800 */
[----:B------:R-:W3:Y:S01]  /*25130*/  LDL.LU R35, [R1+0x678] ;  /* 0x0006780001237983 */ /* 0x000ee20000300800 */
[----:B----4-:R-:W-:-:S03]  /*25140*/  IMAD.X R14, R14, 0x1, R5, P4 ;  /* 0x000000010e0e7824 */ /* 0x010fc600020e0605 */
        /* <DEDUP_REMOVED lines=31> */
[----:B---3--:R-:W-:-:S05]  /*25340*/  IMAD.X R9, R9, 0x1, R5, P6 ;  /* 0x0000000109097824 */ /* 0x008fca00030e0605 */
[----:B------:R0:W-:Y:S01]  /*25350*/  STL [R1+0x680], R9 ;  /* 0x0006800901007387 */ /* 0x0001e20000100800 */
[-C--:B------:R-:W-:Y:S01]  /*25360*/  IADD3 R36, P6, PT, R36, R6.reuse, RZ ;  /* 0x0000000624247210 */ /* 0x080fe20007fde0ff */
[--C-:B------:R-:W-:Y:S01]  /*25370*/  IMAD.X R35, R35, 0x1, R5.reuse, P5 ;  /* 0x0000000123237824 */ /* 0x100fe200028e0605 */
[----:B----4-:R-:W-:Y:S01]  /*25380*/  IADD3 R34, P5, PT, R34, R6, RZ ;  /* 0x0000000622227210 */ /* 0x010fe20007fbe0ff */
        /* <DEDUP_REMOVED lines=38> */
[----:B------:R0:W-:Y:S04]  /*255f0*/  STL [R1+0x648], R14 ;  /* 0x0006480e01007387 */ /* 0x0001e80000100800 */
[----:B------:R-:W-:Y:S01]  /*25600*/  STL [R1+0x650], R18 ;  /* 0x0006501201007387 */ /* 0x000fe20000100800 */
[----:B------:R-:W-:-:S03]  /*25610*/  IADD3 R15, P3, PT, R15, R6, RZ ;  /* 0x000000060f0f7210 */ /* 0x000fc60007f7e0ff */
[----:B0-----:R-:W4:Y:S04]  /*25620*/  LDL.LU R14, [R1+0x644] ;  /* 0x00064400010e7983 */ /* 0x001f280000300800 */
[----:B------:R-:W-:Y:S01]  /*25630*/  STL [R1+0x2ac], R17 ;  /* 0x0002ac1101007387 */ /* 0x000fe20000100800 */
[----:B------:R-:W-:-:S05]  /*25640*/  IMAD.X R13, R13, 0x1, R5, P6 ;  /* 0x000000010d0d7824 */ /* 0x000fca00030e0605 */
[----:B------:R0:W-:Y:S04]  /*25650*/  STL [R1+0x29c], R13 ;  /* 0x00029c0d01007387 */ /* 0x0001e80000100800 */
[----:B------:R-:W-:Y:S04]  /*25660*/  STL [R1+0x2a4], R16 ;  /* 0x0002a41001007387 */ /* 0x000fe80000100800 */
[----:B0-----:R-:W4:Y:S01]  /*25670*/  LDL.LU R13, [R1+0x298] ;  /* 0x00029800010d7983 */ /* 0x001f220000300800 */
[----:B------:R-:W-:-:S03]  /*25680*/  IADD3 R12, P6, PT, R12, R6, RZ ;  /* 0x000000060c0c7210 */ /* 0x000fc60007fde0ff */
[----:B------:R-:W-:Y:S04]  /*25690*/  STL [R1+0x640], R15 ;  /* 0x0006400f01007387 */ /* 0x000fe80000100800 */
[----:B------:R0:W-:Y:S04]  /*256a0*/  STL [R1+0x638], R12 ;  /* 0x0006380c01007387 */ /* 0x0001e80000100800 */
[----:B0-----:R-:W4:Y:S01]  /*256b0*/  LDL.LU R12, [R1+0x63c] ;  /* 0x00063c00010c7983 */ /* 0x001f220000300800 */
[----:B--2---:R-:W-:-:S05]  /*256c0*/  IMAD.X R10, R10, 0x1, R5, P5 ;  /* 0x000000010a0a7824 */ /* 0x004fca00028e0605 */
[----:B------:R0:W-:Y:S04]  /*256d0*/  STL [R1+0x64c], R10 ;  /* 0x00064c0a01007387 */ /* 0x0001e80000100800 */
[----:B0-----:R-:W2:Y:S04]  /*256e0*/  LDL.LU R10, [R1+0x290] ;  /* 0x00029000010a7983 */ /* 0x001ea80000300800 */
[----:B------:R-:W2:Y:S04]  /*256f0*/  LDL.LU R36, [R1+0x634] ;  /* 0x0006340001247983 */ /* 0x000ea80000300800 */
[----:B------:R-:W2:Y:S01]  /*25700*/  LDL.LU R35, [R1+0x288] ;  /* 0x0002880001237983 */ /* 0x000ea20000300800 */
[----:B---3--:R-:W-:-:S03]  /*25710*/  IADD3 R9, P5, PT, R9, R6, RZ ;  /* 0x0000000609097210 */ /* 0x008fc60007fbe0ff */
        /* <DEDUP_REMOVED lines=22> */
[----:B----4-:R-:W-:-:S05]  /*25880*/  IMAD.X R14, R14, 0x1, R5, P4 ;  /* 0x000000010e0e7824 */ /* 0x010fca00020e0605 */
        /* <DEDUP_REMOVED lines=12> */
[-C--:B------:R-:W-:Y:S01]  /*25950*/  IADD3 R35, P6, PT, R35, R6.reuse, RZ ;  /* 0x0000000623237210 */ /* 0x080fe20007fde0ff */
[--C-:B---3--:R-:W-:Y:S01]  /*25960*/  IMAD.X R34, R34, 0x1, R5.reuse, P5 ;  /* 0x0000000122227824 */ /* 0x108fe200028e0605 */
        /* <DEDUP_REMOVED lines=36> */
[----:B------:R0:W-:Y:S04]  /*25bb0*/  STL [R1+0x27c], R9 ;  /* 0x00027c0901007387 */ /* 0x0001e80000100800 */
[----:B------:R-:W-:Y:S01]  /*25bc0*/  STL [R1+0x604], R18 ;  /* 0x0006041201007387 */ /* 0x000fe20000100800 */
[----:B------:R-:W-:Y:S01]  /*25bd0*/  IMAD.X R15, R15, 0x1, R5, P3 ;  /* 0x000000010f0f7824 */ /* 0x000fe200018e0605 */
[-C--:B------:R-:W-:Y:S02]  /*25be0*/  IADD3 R16, P4, PT, R16, R6.reuse, RZ ;  /* 0x0000000610107210 */ /* 0x080fe40007f9e0ff */
[----:B0-----:R-:W3:Y:S04]  /*25bf0*/  LDL.LU R9, [R1+0x5e0] ;  /* 0x0005e00001097983 */ /* 0x001ee80000300800 */
[----:B------:R-:W-:Y:S01]  /*25c00*/  STL [R1+0x600], R17 ;  /* 0x0006001101007387 */ /* 0x000fe20000100800 */
[----:B----4-:R-:W-:-:S05]  /*25c10*/  IADD3 R14, P3, PT, R14, R6, RZ ;  /* 0x000000060e0e7210 */ /* 0x010fca0007f7e0ff */
[----:B------:R0:W-:Y:S04]  /*25c20*/  STL [R1+0x5f0], R14 ;  /* 0x0005f00e01007387 */ /* 0x0001e80000100800 */
[----:B------:R-:W-:Y:S04]  /*25c30*/  STL [R1+0x5f8], R16 ;  /* 0x0005f81001007387 */ /* 0x000fe80000100800 */
[----:B0-----:R-:W4:Y:S04]  /*25c40*/  LDL.LU R14, [R1+0x5f4] ;  /* 0x0005f400010e7983 */ /* 0x001f280000300800 */
[----:B------:R-:W-:Y:S01]  /*25c50*/  STL [R1+0x274], R15 ;  /* 0x0002740f01007387 */ /* 0x000fe20000100800 */
[----:B------:R-:W-:-:S05]  /*25c60*/  IMAD.X R13, R13, 0x1, R5, P6 ;  /* 0x000000010d0d7824 */ /* 0x000fca00030e0605 */
        /* <DEDUP_REMOVED lines=79> */
[----:B------:R-:W-:Y:S01]  /*26160*/  IADD3 R10, P5, PT, R10, R6, RZ ;  /* 0x000000060a0a7210 */ /* 0x000fe20007fbe0ff */
[----:B------:R-:W-:Y:S04]  /*26170*/  STL [R1+0x240], R19 ;  /* 0x0002401301007387 */ /* 0x000fe80000100800 */
[----:B------:R0:W-:Y:S04]  /*26180*/  STL [R1+0x1fc], R10 ;  /* 0x0001fc0a01007387 */ /* 0x0001e80000100800 */
[----:B------:R-:W-:Y:S04]  /*26190*/  STL [R1+0x224], R18 ;  /* 0x0002241201007387 */ /* 0x000fe80000100800 */
[----:B0-----:R-:W2:Y:S01]  /*261a0*/  LDL.LU R10, [R1+0x1f8] ;  /* 0x0001f800010a7983 */ /* 0x001ea20000300800 */
[----:B------:R-:W-:-:S03]  /*261b0*/  IMAD.X R16, R16, 0x1, R5, P4 ;  /* 0x0000000110107824 */ /* 0x000fc600020e0605 */
[----:B------:R-:W-:Y:S01]  /*261c0*/  STL [R1+0x238], R17 ;  /* 0x0002381101007387 */ /* 0x000fe20000100800 */
[----:B---3--:R-:W-:Y:S01]  /*261d0*/  IMAD.X R9, R9, 0x1, R5, P3 ;  /* 0x0000000109097824 */ /* 0x008fe200018e0605 */
[----:B------:R-:W-:-:S04]  /*261e0*/  IADD3 R15, P4, PT, R15, R6, RZ ;  /* 0x000000060f0f7210 */ /* 0x000fc80007f9e0ff */
[----:B------:R0:W-:Y:S04]  /*261f0*/  STL [R1+0x228], R9 ;  /* 0x0002280901007387 */ /* 0x0001e80000100800 */
[----:B------:R-:W-:Y:S04]  /*26200*/  STL [R1+0x230], R16 ;  /* 0x0002301001007387 */ /* 0x000fe80000100800 */
[----:B0-----:R-:W3:Y:S04]  /*26210*/  LDL.LU R9, [R1+0x1dc] ;  /* 0x0001dc0001097983 */ /* 0x001ee80000300800 */
[----:B------:R-:W-:Y:S01]  /*26220*/  STL [R1+0x1f4], R15 ;  /* 0x0001f40f01007387 */ /* 0x000fe20000100800 */
[----:B----4-:R-:W-:-:S05]  /*26230*/  IADD3 R14, P3, PT, R14, R6, RZ ;  /* 0x000000060e0e7210 */ /* 0x010fca0007f7e0ff */
[----:B------:R0:W-:Y:S04]  /*26240*/  STL [R1+0x1ec], R14 ;  /* 0x0001ec0e01007387 */ /* 0x0001e80000100800 */
[----:B0-----:R-:W4:Y:S01]  /*26250*/  LDL.LU R14, [R1+0x1f0] ;  /* 0x0001f000010e7983 */ /* 0x001f220000300800 */
[----:B------:R-:W-:-:S05]  /*26260*/  IMAD.X R13, R13, 0x1, R5, P6 ;  /* 0x000000010d0d7824 */ /* 0x000fca00030e0605 */
        /* <DEDUP_REMOVED lines=95> */
[----:B------:R-:W4:Y:S04]  /*26860*/  LDL.LU R36, [R1+0x154] ;  /* 0x0001540001247983 */ /* 0x000f280000300800 */
[----:B------:R-:W4:Y:S01]  /*26870*/  LDL.LU R35, [R1+0x168] ;  /* 0x0001680001237983 */ /* 0x000f220000300800 */
[----:B------:R-:W-:-:S03]  /*26880*/  IMAD.X R13, R13, 0x1, R7, P6 ;  /* 0x000000010d0d7824 */ /* 0x000fc600030e0607 */
        /* <DEDUP_REMOVED lines=74> */
[----:B------:R0:W-:Y:S01]  /*26d30*/  STL [R1+0x104], R13 ;  /* 0x0001040d01007387 */ /* 0x0001e20000100800 */
[----:B------:R-:W-:-:S03]  /*26d40*/  IADD3 R15, P5, PT, R15, R8, RZ ;  /* 0x000000080f0f7210 */ /* 0x000fc60007fbe0ff */
[----:B------:R-:W-:Y:S04]  /*26d50*/  STL [R1+0x10c], R18 ;  /* 0x00010c1201007387 */ /* 0x000fe80000100800 */
[----:B0-----:R-:W4:Y:S04]  /*26d60*/  LDL.LU R13, [R1+0x100] ;  /* 0x00010000010d7983 */ /* 0x001f280000300800 */
[----:B------:R-:W-:Y:S01]  /*26d70*/  STL [R1+0x120], R17 ;  /* 0x0001201101007387 */ /* 0x000fe20000100800 */
[----:B------:R-:W-:-:S05]  /*26d80*/  IMAD.X R12, R12, 0x1, R7, P4 ;  /* 0x000000010c0c7824 */ /* 0x000fca00020e0607 */
        /* <DEDUP_REMOVED lines=10> */
[----:B------:R-:W3:Y:S04]  /*26e30*/  LDL.LU R36, [R1+0xf0] ;  /* 0x0000f00001247983 */ /* 0x000ee80000300800 */
[----:B------:R-:W3:Y:S01]  /*26e40*/  LDL.LU R35, [R1+0xd4] ;  /* 0x0000d40001237983 */ /* 0x000ee20000300800 */
[----:B----4-:R-:W-:-:S03]  /*26e50*/  IADD3 R14, P3, PT, R14, R8, RZ ;  /* 0x000000080e0e7210 */ /* 0x010fc60007f7e0ff */
        /* <DEDUP_REMOVED lines=31> */
[----:B---3--:R-:W-:-:S05]  /*27050*/  IADD3 R9, P5, PT, R9, R8, RZ ;  /* 0x0000000809097210 */ /* 0x008fca0007fbe0ff */
[----:B------:R0:W-:Y:S01]  /*27060*/  STL [R1+0xdc], R9 ;  /* 0x0000dc0901007387 */ /* 0x0001e20000100800 */
[--C-:B------:R-:W-:Y:S01]  /*27070*/  IMAD.X R36, R36, 0x1, R7.reuse, P4 ;  /* 0x0000000124247824 */ /* 0x100fe200020e0607 */
[-C--:B------:R-:W-:Y:S01]  /*27080*/  IADD3 R35, P4, PT, R35, R8.reuse, RZ ;  /* 0x0000000823237210 */ /* 0x080fe20007f9e0ff */
[----:B----4-:R-:W-:Y:S01]  /*27090*/  IMAD.X R34, R34, 0x1, R7, P3 ;  /* 0x0000000122227824 */ /* 0x010fe200018e0607 */
        /* <DEDUP_REMOVED lines=43> */
[----:B------:R-:W-:-:S05]  /*27350*/  IADD3 R13, P5, PT, R13, R8, RZ ;  /* 0x000000080d0d7210 */ /* 0x000fca0007fbe0ff */
[----:B------:R0:W-:Y:S04]  /*27360*/  STL [R1+0x7c], R13 ;  /* 0x00007c0d01007387 */ /* 0x0001e80000100800 */
[----:B------:R-:W-:Y:S04]  /*27370*/  STL [R1+0x84], R16 ;  /* 0x0000841001007387 */ /* 0x000fe80000100800 */
[----:B0-----:R-:W4:Y:S04]  /*27380*/  LDL.LU R13, [R1+0x80] ;  /* 0x00008000010d7983 */ /* 0x001f280000300800 */
[----:B------:R-:W-:Y:S01]  /*27390*/  STL [R1+0x98], R15 ;  /* 0x0000980f01007387 */ /* 0x000fe20000100800 */
[----:B------:R-:W-:-:S05]  /*273a0*/  IMAD.X R12, R12, 0x1, R7, P4 ;  /* 0x000000010c0c7824 */ /* 0x000fca00020e0607 */
        /* <DEDUP_REMOVED lines=41> */
[----:B0-----:R-:W2:Y:S01]  /*27640*/  LDL.LU R10, [R1] ;  /* 0x00000000010a7983 */ /* 0x001ea20000300800 */
        /* <DEDUP_REMOVED lines=37> */
[----:B------:R-:W-:Y:S04]  /*278a0*/  STL [R1+0x30], R19 ;  /* 0x0000301301007387 */ /* 0x000fe80000100800 */
[----:B------:R0:W-:Y:S02]  /*278b0*/  STL [R1+0xc], R9 ;  /* 0x00000c0901007387 */ /* 0x0001e40000100800 */
[----:B0-----:R-:W-:Y:S02]  /*278c0*/  IMAD.U32 R9, RZ, RZ, UR5 ;  /* 0x00000005ff097e24 */ /* 0x001fe4000f8e00ff */
[--C-:B------:R-:W-:Y:S01]  /*278d0*/  IMAD.X R16, R16, 0x1, R7.reuse, P6 ;  /* 0x0000000110107824 */ /* 0x100fe200030e0607 */
[-C--:B------:R-:W-:Y:S01]  /*278e0*/  IADD3 R15, P6, PT, R15, R8.reuse, RZ ;  /* 0x000000080f0f7210 */ /* 0x080fe20007fde0ff */
[----:B----4-:R-:W-:Y:S01]  /*278f0*/  IMAD.X R14, R14, 0x1, R7, P5 ;  /* 0x000000010e0e7824 */ /* 0x010fe200028e0607 */
[----:B------:R-:W0:Y:S01]  /*27900*/  SYNCS.PHASECHK.TRANS64.TRYWAIT P5, [UR8], R9 ;  /* 0x00000009ff0075a7 */ /* 0x000e2200080a1108 */
[----:B------:R-:W-:-:S05]  /*27910*/  IADD3 R18, P4, PT, R18, R8, RZ ;  /* 0x0000000812127210 */ /* 0x000fca0007f9e0ff */
[----:B------:R-:W-:Y:S04]  /*27920*/  STL [R1+0x14], R18 ;  /* 0x0000141201007387 */ /* 0x000fe80000100800 */
[----:B------:R-:W-:Y:S04]  /*27930*/  STL [R1+0x28], R17 ;  /* 0x0000281101007387 */ /* 0x000fe80000100800 */
[----:B------:R-:W-:Y:S04]  /*27940*/  STL [R1+0x20], R16 ;  /* 0x0000201001007387 */ /* 0x000fe80000100800 */
[----:B------:R-:W-:Y:S01]  /*27950*/  STL [R1+0x4], R15 ;  /* 0x0000040f01007387 */ /* 0x000fe20000100800 */
[----:B------:R-:W-:Y:S01]  /*27960*/  IMAD.X R13, R13, 0x1, R7, P4 ;  /* 0x000000010d0d7824 */ /* 0x000fe200020e0607 */
[----:B-----5:R-:W-:-:S02]  /*27970*/  IADD3 R165, P4, PT, R165, R8, RZ ;  /* 0x00000008a5a57210 */ /* 0x020fc40007f9e0ff */
[----:B------:R-:W-:Y:S03]  /*27980*/  STL [R1+0x18], R14 ;  /* 0x0000180e01007387 */ /* 0x000fe60000100800 */
[--C-:B------:R-:W-:Y:S01]  /*27990*/  IMAD.X R164, R164, 0x1, R7.reuse, P4 ;  /* 0x00000001a4a47824 */ /* 0x100fe200020e0607 */
[-C--:B------:R-:W-:Y:S01]  /*279a0*/  IADD3 R159, P4, PT, R159, R8.reuse, RZ ;  /* 0x000000089f9f7210 */ /* 0x080fe20007f9e0ff */
[----:B------:R-:W-:Y:S04]  /*279b0*/  STL [R1+0x10], R13 ;  /* 0x0000100d01007387 */ /* 0x000fe80000100800 */
[--C-:B------:R-:W-:Y:S01]  /*279c0*/  IMAD.X R158, R158, 0x1, R7.reuse, P4 ;  /* 0x000000019e9e7824 */ /* 0x100fe200020e0607 */
[-C--:B------:R-:W-:Y:S01]  /*279d0*/  IADD3 R153, P4, PT, R153, R8.reuse, RZ ;  /* 0x0000000899997210 */ /* 0x080fe20007f9e0ff */
[----:B------:R-:W-:Y:S01]  /*279e0*/  IMAD.X R12, R12, 0x1, R7, P3 ;  /* 0x000000010c0c7824 */ /* 0x000fe200018e0607 */
[----:B------:R-:W-:-:S05]  /*279f0*/  IADD3 R163, P3, PT, R163, R8, RZ ;  /* 0x00000008a3a37210 */ /* 0x000fca0007f7e0ff */
[--C-:B------:R-:W-:Y:S01]  /*27a00*/  IMAD.X R162, R162, 0x1, R7.reuse, P3 ;  /* 0x00000001a2a27824 */ /* 0x100fe200018e0607 */
[-C--:B------:R-:W-:Y:S01]  /*27a10*/  IADD3 R157, P3, PT, R157, R8.reuse, RZ ;  /* 0x000000089d9d7210 */ /* 0x080fe20007f7e0ff */
[----:B------:R-:W-:Y:S04]  /*27a20*/  STL [R1+0x8], R12 ;  /* 0x0000080c01007387 */ /* 0x000fe80000100800 */
[--C-:B------:R-:W-:Y:S01]  /*27a30*/  IMAD.X R156, R156, 0x1, R7.reuse, P3 ;  /* 0x000000019c9c7824 */ /* 0x100fe200018e0607 */
[-C--:B------:R-:W-:Y:S01]  /*27a40*/  IADD3 R151, P3, PT, R151, R8.reuse, RZ ;  /* 0x0000000897977210 */ /* 0x080fe20007f7e0ff */
[----:B------:R-:W-:Y:S01]  /*27a50*/  IMAD.X R152, R152, 0x1, R7, P4 ;  /* 0x0000000198987824 */ /* 0x000fe200020e0607 */
[----:B------:R-:W-:-:S03]  /*27a60*/  IADD3 R147, P4, PT, R147, R8, RZ ;  /* 0x0000000893937210 */ /* 0x000fc60007f9e0ff */
[--C-:B------:R-:W-:Y:S01]  /*27a70*/  IMAD.X R150, R150, 0x1, R7.reuse, P3 ;  /* 0x0000000196967824 */ /* 0x100fe200018e0607 */
[----:B------:R-:W-:Y:S01]  /*27a80*/  IADD3 R145, P3, PT, R145, R8, RZ ;  /* 0x0000000891917210 */ /* 0x000fe20007f7e0ff */
[----:B------:R-:W-:-:S04]  /*27a90*/  IMAD.X R146, R146, 0x1, R7, P4 ;  /* 0x0000000192927824 */ /* 0x000fc800020e0607 */
[--C-:B------:R-:W-:Y:S01]  /*27aa0*/  IMAD.X R144, R144, 0x1, R7.reuse, P3 ;  /* 0x0000000190907824 */ /* 0x100fe200018e0607 */
[----:B------:R-:W-:Y:S01]  /*27ab0*/  PRMT R78, RZ, 0x7610, R78 ;  /* 0x00007610ff4e7816 */ /* 0x000fe2000000004e */
[----:B--2---:R-:W-:Y:S01]  /*27ac0*/  IMAD.X R10, R10, 0x1, R7, P6 ;  /* 0x000000010a0a7824 */ /* 0x004fe200030e0607 */
[----:B------:R-:W-:-:S05]  /*27ad0*/  IADD3 R161, P6, PT, R161, R8, RZ ;  /* 0x00000008a1a17210 */ /* 0x000fca0007fde0ff */
[--C-:B------:R-:W-:Y:S01]  /*27ae0*/  IMAD.X R160, R160, 0x1, R7.reuse, P6 ;  /* 0x00000001a0a07824 */ /* 0x100fe200030e0607 */
[-C--:B------:R-:W-:Y:S01]  /*27af0*/  IADD3 R155, P6, PT, R155, R8.reuse, RZ ;  /* 0x000000089b9b7210 */ /* 0x080fe20007fde0ff */
[----:B------:R1:W-:Y:S04]  /*27b00*/  STL [R1], R10 ;  /* 0x0000000a01007387 */ /* 0x0003e80000100800 */
[----:B------:R-:W-:Y:S01]  /*27b10*/  IMAD.X R154, R154, 0x1, R7, P6 ;  /* 0x000000019a9a7824 */ /* 0x000fe200030e0607 */
[-C--:B------:R-:W-:Y:S02]  /*27b20*/  IADD3 R149, P6, PT, R149, R8.reuse, RZ ;  /* 0x0000000895957210 */ /* 0x080fe40007fde0ff */
[--C-:B-1----:R-:W-:Y:S02]  /*27b30*/  SHF.R.U32.HI R10, RZ, 0x6, R11.reuse ;  /* 0x00000006ff0a7819 */ /* 0x102fe4000001160b */
[----:B------:R-:W-:Y:S01]  /*27b40*/  SHF.R.U32.HI R11, RZ, 0x6, R11 ;  /* 0x00000006ff0b7819 */ /* 0x000fe2000001160b */
[----:B------:R-:W-:Y:S01]  /*27b50*/  IMAD.X R148, R148, 0x1, R7, P6 ;  /* 0x0000000194947824 */ /* 0x000fe200030e0607 */
[----:B------:R-:W-:-:S02]  /*27b60*/  IADD3 R143, P6, PT, R143, R8, RZ ;  /* 0x000000088f8f7210 */ /* 0x000fc40007fde0ff */
[----:B------:R-:W-:Y:S02]  /*27b70*/  SGXT.U32 R10, R10, 0x1 ;  /* 0x000000010a0a781a */ /* 0x000fe40000000000 */
[----:B------:R-:W-:Y:S01]  /*27b80*/  SGXT.U32 R11, R11, 0x1 ;  /* 0x000000010b0b781a */ /* 0x000fe20000000000 */
[----:B------:R-:W-:Y:S01]  /*27b90*/  IMAD.X R142, R142, 0x1, R7, P6 ;  /* 0x000000018e8e7824 */ /* 0x000fe200030e0607 */
[----:B------:R-:W-:Y:S02]  /*27ba0*/  LOP3.LUT R10, R10, 0x4, RZ, 0xfc, !PT ;  /* 0x000000040a0a7812 */ /* 0x000fe400078efcff */
[----:B------:R-:W-:Y:S02]  /*27bb0*/  LOP3.LUT R11, R11, 0x2, RZ, 0xfc, !PT ;  /* 0x000000020b0b7812 */ /* 0x000fe400078efcff */
[----:B------:R-:W-:Y:S02]  /*27bc0*/  IADD3 R141, P6, PT, R141, R8, RZ ;  /* 0x000000088d8d7210 */ /* 0x000fe40007fde0ff */
[----:B------:R-:W-:-:S02]  /*27bd0*/  ISETP.GE.AND P4, PT, R11, UR9, PT ;  /* 0x000000090b007c0c */ /* 0x000fc4000bf86270 */
[----:B------:R-:W-:Y:S01]  /*27be0*/  ISETP.GE.AND P3, PT, R10, UR9, PT ;  /* 0x000000090a007c0c */ /* 0x000fe2000bf66270 */
[----:B------:R-:W-:Y:S01]  /*27bf0*/  IMAD.X R140, R140, 0x1, R7, P6 ;  /* 0x000000018c8c7824 */ /* 0x000fe200030e0607 */
[----:B0-----:R-:W-:Y:S11]  /*27c00*/  @!P5 BRA `(.L_x_8) ;  /* 0x000000ec001cd947 */ /* 0x001ff60003800000 */
.L_x_16:
[----:B------:R-:W0:Y:S01]  /*27c10*/  S2R R10, SR_TID.X ;  /* 0x00000000000a7919 */ /* 0x000e220000002100 */
[----:B------:R-:W-:Y:S01]  /*27c20*/  @!P2 IMAD.MOV.U32 R11, RZ, RZ, R140 ;  /* 0x000000ffff0ba224 */ /* 0x000fe200078e008c */
[----:B------:R-:W-:Y:S01]  /*27c30*/  PRMT R102, RZ, 0x7610, R102 ;  /* 0x00007610ff667816 */ /* 0x000fe20000000066 */
[----:B------:R-:W1:Y:S01]  /*27c40*/  S2R R40, SR_TID.X ;  /* 0x0000000000287919 */ /* 0x000e620000002100 */
[----:B------:R2:W-:Y:S01]  /*27c50*/  STL [R1+0xb24], R7 ;  /* 0x000b240701007387 */ /* 0x0005e20000100800 */
[----:B------:R-:W-:Y:S02]  /*27c60*/  PRMT R89, RZ, 0x7610, R89 ;  /* 0x00007610ff597816 */ /* 0x000fe40000000059 */
[----:B------:R-:W-:Y:S01]  /*27c70*/  PRMT R31, RZ, 0x7610, R31 ;  /* 0x00007610ff1f7816 */ /* 0x000fe2000000001f */
[----:B------:R3:W-:Y:S01]  /*27c80*/  STL [R1+0xb20], R6 ;  /* 0x000b200601007387 */ /* 0x0007e20000100800 */
[----:B------:R-:W-:Y:S02]  /*27c90*/  PRMT R83, RZ, 0x7610, R83 ;  /* 0x00007610ff537816 */ /* 0x000fe40000000053 */
[----:B------:R-:W-:Y:S01]  /*27ca0*/  PRMT R104, RZ, 0x7610, R104 ;  /* 0x00007610ff687816 */ /* 0x000fe20000000068 */
[----:B------:R-:W-:Y:S04]  /*27cb0*/  STL [R1+0xb1c], R5 ;  /* 0x000b1c0501007387 */ /* 0x000fe80000100800 */
[----:B------:R4:W-:Y:S01]  /*27cc0*/  STL [R1+0xb18], R0 ;  /* 0x000b180001007387 */ /* 0x0009e20000100800 */
[----:B------:R-:W-:-:S02]  /*27cd0*/  PRMT R87, RZ, 0x7610, R87 ;  /* 0x00007610ff577816 */ /* 0x000fc40000000057 */
[----:B------:R-:W-:Y:S01]  /*27ce0*/  PRMT R30, RZ, 0x7610, R30 ;  /* 0x00007610ff1e7816 */ /* 0x000fe2000000001e */
[----:B--2---:R-:W2:Y:S01]  /*27cf0*/  LDL R7, [R1+0x4] ;  /* 0x0000040001077983 */ /* 0x004ea20000100800 */
[----:B------:R-:W-:Y:S02]  /*27d00*/  PRMT R39, RZ, 0x7610, R39 ;  /* 0x00007610ff277816 */ /* 0x000fe40000000027 */
[----:B------:R-:W-:Y:S01]  /*27d10*/  PRMT R105, RZ, 0x7610, R105 ;  /* 0x00007610ff697816 */ /* 0x000fe20000000069 */
[----:B------:R-:W2:Y:S01]  /*27d20*/  LDL R2, [R1+0x8] ;  /* 0x0000080001027983 */ /* 0x000ea20000100800 */
[----:B0-----:R-:W-:-:S03]  /*27d30*/  SHF.R.U32.HI R10, RZ, 0x6, R10 ;  /* 0x00000006ff0a7819 */ /* 0x001fc6000001160a */
[----:B---3--:R-:W3:Y:S01]  /*27d40*/  LDL R6, [R1+0x10] ;  /* 0x0000100001067983 */ /* 0x008ee20000100800 */
[----:B------:R-:W-:Y:S02]  /*27d50*/  SGXT.U32 R10, R10, 0x1 ;  /* 0x000000010a0a781a */ /* 0x000fe40000000000 */
[----:B-1----:R-:W-:Y:S02]  /*27d60*/  SHF.R.U32.HI R41, RZ, 0x6, R40 ;  /* 0x00000006ff297819 */ /* 0x002fe40000011628 */
[----:B------:R-:W-:Y:S02]  /*27d70*/  LOP3.LUT R10, R10, 0x6, RZ, 0xfc, !PT ;  /* 0x000000060a0a7812 */ /* 0x000fe400078efcff */
[----:B------:R-:W-:Y:S02]  /*27d80*/  SGXT.U32 R41, R41, 0x1 ;  /* 0x000000012929781a */ /* 0x000fe40000000000 */
[----:B------:R-:W-:Y:S01]  /*27d90*/  ISETP.GE.AND P5, PT, R10, UR9, PT ;  /* 0x000000090a007c0c */ /* 0x000fe2000bfa6270 */
[----:B------:R-:W-:Y:S01]  /*27da0*/  @!P2 IMAD.MOV.U32 R10, RZ, RZ, R141 ;  /* 0x000000ffff0aa224 */ /* 0x000fe200078e008d */
[----:B------:R-:W-:-:S04]  /*27db0*/  LOP3.LUT R41, R41, 0x8, RZ, 0xfc, !PT ;  /* 0x0000000829297812 */ /* 0x000fc800078efcff */
[----:B------:R0:W3:Y:S01]  /*27dc0*/  @!P2 LDG.E.U16 R78, desc[UR24][R10.64] ;  /* 0x000000180a4ea981 */ /* 0x0000e2000c1e1500 */
[----:B------:R-:W-:Y:S02]  /*27dd0*/  ISETP.GE.AND P2, PT, R41, UR9, PT ;  /* 0x0000000929007c0c */ /* 0x000fe4000bf46270 */
[----:B------:R-:W-:-:S04]  /*27de0*/  SHF.R.U32.HI R41, RZ, 0x6, R40 ;  /* 0x00000006ff297819 */ /* 0x000fc80000011628 */
[----:B------:R-:W-:Y:S01]  /*27df0*/  SGXT.U32 R41, R41, 0x1 ;  /* 0x000000012929781a */ /* 0x000fe20000000000 */
[----:B0-----:R-:W-:-:S03]  /*27e00*/  @!P4 IMAD.MOV.U32 R10, RZ, RZ, R143 ;  /* 0x000000ffff0ac224 */ /* 0x001fc600078e008f */
[----:B------:R-:W-:Y:S01]  /*27e10*/  LOP3.LUT R41, R41, 0xa, RZ, 0xfc, !PT ;  /* 0x0000000a29297812 */ /* 0x000fe200078efcff */
[----:B------:R-:W-:-:S05]  /*27e20*/  @!P4 IMAD.MOV.U32 R11, RZ, RZ, R142 ;  /* 0x000000ffff0bc224 */ /* 0x000fca00078e008e */
        /* <DEDUP_REMOVED lines=16> */
[--C-:B------:R-:W-:Y:S02]  /*27f30*/  SHF.R.U32.HI R41, RZ, 0x6, R40.reuse ;  /* 0x00000006ff297819 */ /* 0x100fe40000011628 */
[----:B----4-:R-:W-:Y:S02]  /*27f40*/  SHF.R.U32.HI R0, RZ, 0x6, R40 ;  /* 0x00000006ff007819 */ /* 0x010fe40000011628 */
[----:B------:R-:W-:Y:S01]  /*27f50*/  SGXT.U32 R41, R41, 0x1 ;  /* 0x000000012929781a */ /* 0x000fe20000000000 */
[----:B0-----:R-:W-:-:S03]  /*27f60*/  @!P2 IMAD.MOV.U32 R10, RZ, RZ, R149 ;  /* 0x000000ffff0aa224 */ /* 0x001fc600078e0095 */
[----:B------:R-:W-:Y:S01]  /*27f70*/  LOP3.LUT R41, R41, 0x10, RZ, 0xfc, !PT ;  /* 0x0000001029297812 */ /* 0x000fe200078efcff */
[----:B------:R-:W-:-:S05]  /*27f80*/  @!P2 IMAD.MOV.U32 R11, RZ, RZ, R148 ;  /* 0x000000ffff0ba224 */ /* 0x000fca00078e0094 */
[----:B------:R0:W4:Y:S01]  /*27f90*/  @!P2 LDG.E.U16 R83, desc[UR24][R10.64] ;  /* 0x000000180a53a981 */ /* 0x000122000c1e1500 */
[----:B------:R-:W-:Y:S02]  /*27fa0*/  SGXT.U32 R0, R0, 0x1 ;  /* 0x000000010000781a */ /* 0x000fe40000000000 */
[----:B------:R-:W-:Y:S02]  /*27fb0*/  ISETP.GE.AND P2, PT, R41, UR9, PT ;  /* 0x0000000929007c0c */ /* 0x000fe4000bf46270 */
[----:B------:R-:W-:Y:S01]  /*27fc0*/  SHF.R.U32.HI R41, RZ, 0x6, R40 ;  /* 0x00000006ff297819 */ /* 0x000fe20000011628 */
[----:B0-----:R-:W-:Y:S02]  /*27fd0*/  @!P4 IMAD.MOV.U32 R10, RZ, RZ, R151 ;  /* 0x000000ffff0ac224 */ /* 0x001fe400078e0097 */
[----:B------:R-:W-:Y:S01]  /*27fe0*/  @!P4 IMAD.MOV.U32 R11, RZ, RZ, R150 ;  /* 0x000000ffff0bc224 */ /* 0x000fe200078e0096 */
[----:B------:R-:W-:Y:S02]  /*27ff0*/  LOP3.LUT R0, R0, 0x14, RZ, 0xfc, !PT ;  /* 0x0000001400007812 */ /* 0x000fe400078efcff */
[----:B------:R-:W-:-:S02]  /*28000*/  SGXT.U32 R41, R41, 0x1 ;  /* 0x000000012929781a */ /* 0x000fc40000000000 */
[----:B------:R0:W3:Y:S02]  /*28010*/  @!P4 LDG.E.U16 R104, desc[UR24][R10.64] ;  /* 0x000000180a68c981 */ /* 0x0000e4000c1e1500 */
[----:B------:R-:W-:Y:S01]  /*28020*/  LOP3.LUT R41, R41, 0x12, RZ, 0xfc, !PT ;  /* 0x0000001229297812 */ /* 0x000fe200078efcff */
[----:B0-----:R-:W-:Y:S02]  /*28030*/  @!P3 IMAD.MOV.U32 R10, RZ, RZ, R153 ;  /* 0x000000ffff0ab224 */ /* 0x001fe400078e0099 */
[----:B------:R-:W-:-:S05]  /*28040*/  @!P3 IMAD.MOV.U32 R11, RZ, RZ, R152 ;  /* 0x000000ffff0bb224 */ /* 0x000fca00078e0098 */
[----:B------:R0:W3:Y:S01]  /*28050*/  @!P3 LDG.E.U16 R87, desc[UR24][R10.64] ;  /* 0x000000180a57b981 */ /* 0x0000e2000c1e1500 */
[----:B------:R-:W-:Y:S02]  /*28060*/  ISETP.GE.AND P3, PT, R0, UR9, PT ;  /* 0x0000000900007c0c */ /* 0x000fe4000bf66270 */
[----:B------:R-:W-:Y:S02]  /*28070*/  SHF.R.U32.HI R0, RZ, 0x6, R40 ;  /* 0x00000006ff007819 */ /* 0x000fe40000011628 */
[----:B------:R-:W-:Y:S02]  /*28080*/  ISETP.GE.AND P4, PT, R41, UR9, PT ;  /* 0x0000000929007c0c */ /* 0x000fe4000bf86270 */
[----:B------:R-:W-:Y:S01]  /*28090*/  SGXT.U32 R0, R0, 0x1 ;  /* 0x000000010000781a */ /* 0x000fe20000000000 */
[----:B------:R-:W3:Y:S01]  /*280a0*/  LDL R41, [R1] ;  /* 0x0000000001297983 */ /* 0x000ee20000100800 */
[----:B0-----:R-:W-:Y:S02]  /*280b0*/  @!P5 IMAD.MOV.U32 R10, RZ, RZ, R155 ;  /* 0x000000ffff0ad224 */ /* 0x001fe400078e009b */
[----:B------:R-:W-:Y:S01]  /*280c0*/  @!P5 IMAD.MOV.U32 R11, RZ, RZ, R154 ;  /* 0x000000ffff0bd224 */ /* 0x000fe200078e009a */
[----:B------:R-:W-:-:S04]  /*280d0*/  LOP3.LUT R0, R0, 0x16, RZ, 0xfc, !PT ;  /* 0x0000001600007812 */ /* 0x000fc800078efcff */
[----:B------:R0:W4:Y:S01]  /*280e0*/  @!P5 LDG.E.U16 R30, desc[UR24][R10.64] ;  /* 0x000000180a1ed981 */ /* 0x000122000c1e1500 */
[----:B------:R-:W-:Y:S02]  /*280f0*/  ISETP.GE.AND P5, PT, R0, UR9, PT ;  /* 0x0000000900007c0c */ /* 0x000fe4000bfa6270 */
[----:B------:R-:W-:Y:S01]  /*28100*/  SHF.R.U32.HI R0, RZ, 0x6, R40 ;  /* 0x00000006ff007819 */ /* 0x000fe20000011628 */
[----:B0-----:R-:W-:Y:S02]  /*28110*/  @!P2 IMAD.MOV.U32 R10, RZ, RZ, R157 ;  /* 0x000000ffff0aa224 */ /* 0x001fe400078e009d */
[----:B------:R-:W-:Y:S01]  /*28120*/  @!P2 IMAD.MOV.U32 R11, RZ, RZ, R156 ;  /* 0x000000ffff0ba224 */ /* 0x000fe200078e009c */
[----:B------:R-:W-:Y:S02]  /*28130*/  SGXT.U32 R0, R0, 0x1 ;  /* 0x000000010000781a */ /* 0x000fe40000000000 */
[----:B------:R-:W-:Y:S02]  /*28140*/  SHF.R.U32.HI R5, RZ, 0x6, R40 ;  /* 0x00000006ff057819 */ /* 0x000fe40000011628 */
[----:B------:R0:W4:Y:S01]  /*28150*/  @!P2 LDG.E.U16 R39, desc[UR24][R10.64] ;  /* 0x000000180a27a981 */ /* 0x000122000c1e1500 */
[----:B------:R-:W-:-:S02]  /*28160*/  LOP3.LUT R0, R0, 0x18, RZ, 0xfc, !PT ;  /* 0x0000001800007812 */ /* 0x000fc400078efcff */
[----:B------:R-:W-:Y:S02]  /*28170*/  SGXT.U32 R5, R5, 0x1 ;  /* 0x000000010505781a */ /* 0x000fe40000000000 */
[----:B------:R-:W-:Y:S01]  /*28180*/  PRMT R85, RZ, 0x7610, R85 ;  /* 0x00007610ff557816 */ /* 0x000fe20000000055 */
[----:B0-----:R-:W-:Y:S02]  /*28190*/  @!P4 IMAD.MOV.U32 R10, RZ, RZ, R159 ;  /* 0x000000ffff0ac224 */ /* 0x001fe400078e009f */
[----:B------:R-:W-:Y:S01]  /*281a0*/  @!P4 IMAD.MOV.U32 R11, RZ, RZ, R158 ;  /* 0x000000ffff0bc224 */ /* 0x000fe200078e009e */
[----:B------:R-:W-:Y:S02]  /*281b0*/  ISETP.GE.AND P2, PT, R0, UR9, PT ;  /* 0x0000000900007c0c */ /* 0x000fe4000bf46270 */
[----:B------:R-:W-:Y:S02]  /*281c0*/  SHF.R.U32.HI R0, RZ, 0x6, R40 ;  /* 0x00000006ff007819 */ /* 0x000fe40000011628 */
[----:B------:R0:W4:Y:S01]  /*281d0*/  @!P4 LDG.E.U16 R105, desc[UR24][R10.64] ;  /* 0x000000180a69c981 */ /* 0x000122000c1e1500 */
[----:B------:R-:W-:-:S02]  /*281e0*/  LOP3.LUT R5, R5, 0x1c, RZ, 0xfc, !PT ;  /* 0x0000001c05057812 */ /* 0x000fc400078efcff */
[----:B------:R-:W-:Y:S01]  /*281f0*/  SGXT.U32 R0, R0, 0x1 ;  /* 0x000000010000781a */ /* 0x000fe20000000000 */
[----:B0-----:R-:W-:Y:S02]  /*28200*/  @!P3 IMAD.MOV.U32 R10, RZ, RZ, R161 ;  /* 0x000000ffff0ab224 */ /* 0x001fe400078e00a1 */
[----:B------:R-:W-:Y:S01]  /*28210*/  @!P3 IMAD.MOV.U32 R11, RZ, RZ, R160 ;  /* 0x000000ffff0bb224 */ /* 0x000fe200078e00a0 */
[----:B------:R-:W-:-:S04]  /*28220*/  LOP3.LUT R0, R0, 0x1a, RZ, 0xfc, !PT ;  /* 0x0000001a00007812 */ /* 0x000fc800078efcff */
[----:B------:R0:W4:Y:S01]  /*28230*/  @!P3 LDG.E.U16 R85, desc[UR24][R10.64] ;  /* 0x000000180a55b981 */ /* 0x000122000c1e1500 */
[----:B------:R-:W-:Y:S02]  /*28240*/  ISETP.GE.AND P3, PT, R5, UR9, PT ;  /* 0x0000000905007c0c */ /* 0x000fe4000bf66270 */
[----:B------:R-:W-:Y:S02]  /*28250*/  SHF.R.U32.HI R5, RZ, 0x6, R40 ;  /* 0x00000006ff057819 */ /* 0x000fe40000011628 */
[----:B------:R-:W-:Y:S02]  /*28260*/  PRMT R29, RZ, 0x7610, R29 ;  /* 0x00007610ff1d7816 */ /* 0x000fe4000000001d */
[----:B------:R-:W-:Y:S02]  /*28270*/  SGXT.U32 R5, R5, 0x1 ;  /* 0x000000010505781a */ /* 0x000fe40000000000 */
[----:B------:R-:W-:Y:S01]  /*28280*/  ISETP.GE.AND P4, PT, R0, UR9, PT ;  /* 0x0000000900007c0c */ /* 0x000fe2000bf86270 */
[----:B0-----:R-:W-:Y:S01]  /*28290*/  @!P5 IMAD.MOV.U32 R10, RZ, RZ, R163 ;  /* 0x000000ffff0ad224 */ /* 0x001fe200078e00a3 */
[----:B------:R-:W4:Y:S01]  /*282a0*/  LDL R0, [R1+0xc] ;  /* 0x00000c0001007983 */ /* 0x000f220000100800 */
[----:B------:R-:W-:Y:S01]  /*282b0*/  @!P5 IMAD.MOV.U32 R11, RZ, RZ, R162 ;  /* 0x000000ffff0bd224 */ /* 0x000fe200078e00a2 */
[----:B------:R-:W-:-:S04]  /*282c0*/  LOP3.LUT R5, R5, 0x1e, RZ, 0xfc, !PT ;  /* 0x0000001e05057812 */ /* 0x000fc800078efcff */
[----:B------:R0:W4:Y:S01]  /*282d0*/  @!P5 LDG.E.U16 R29, desc[UR24][R10.64] ;  /* 0x000000180a1dd981 */ /* 0x000122000c1e1500 */
[----:B------:R-:W-:-:S03]  /*282e0*/  ISETP.GE.AND P5, PT, R5, UR9, PT ;  /* 0x0000000905007c0c */ /* 0x000fc6000bfa6270 */
[----:B------:R-:W4:Y:S01]  /*282f0*/  LDL R5, [R1+0x14] ;  /* 0x0000140001057983 */ /* 0x000f220000100800 */
[----:B------:R-:W-:Y:S01]  /*28300*/  PRMT R74, RZ, 0x7610, R74 ;  /* 0x00007610ff4a7816 */ /* 0x000fe2000000004a */
[----:B0-----:R-:W-:Y:S02]  /*28310*/  @!P2 IMAD.MOV.U32 R10, RZ, RZ, R165 ;  /* 0x000000ffff0aa224 */ /* 0x001fe400078e00a5 */
[----:B------:R-:W-:Y:S01]  /*28320*/  @!P2 IMAD.MOV.U32 R11, RZ, RZ, R164 ;  /* 0x000000ffff0ba224 */ /* 0x000fe200078e00a4 */
[----:B------:R-:W-:-:S04]  /*28330*/  PRMT R108, RZ, 0x7610, R108 ;  /* 0x00007610ff6c7816 */ /* 0x000fc8000000006c */
[----:B------:R2:W4:Y:S01]  /*28340*/  @!P2 LDG.E.U16 R74, desc[UR24][R10.64] ;  /* 0x000000180a4aa981 */ /* 0x000522000c1e1500 */
[--C-:B------:R-:W-:Y:S02]  /*28350*/  SHF.R.U32.HI R79, RZ, 0x6, R40.reuse ;  /* 0x00000006ff4f7819 */ /* 0x100fe40000011628 */
[----:B------:R-:W-:Y:S02]  /*28360*/  PRMT R81, RZ, 0x7610, R81 ;  /* 0x00007610ff517816 */ /* 0x000fe40000000051 */
[----:B------:R-:W-:Y:S02]  /*28370*/  SHF.R.U32.HI R40, RZ, 0x6, R40 ;  /* 0x00000006ff287819 */ /* 0x000fe40000011628 */
[----:B------:R-:W-:Y:S02]  /*28380*/  PRMT R28, RZ, 0x7610, R28 ;  /* 0x00007610ff1c7816 */ /* 0x000fe4000000001c */
[----:B------:R-:W-:-:S04]  /*28390*/  SGXT.U32 R40, R40, 0x1 ;  /* 0x000000012828781a */ /* 0x000fc80000000000 */
[----:B------:R-:W-:Y:S01]  /*283a0*/  LOP3.LUT R40, R40, 0x22, RZ, 0xfc, !PT ;  /* 0x0000002228287812 */ /* 0x000fe200078efcff */
[----:B--2---:R-:W-:Y:S02]  /*283b0*/  @!P4 IMAD.MOV.U32 R10, RZ, RZ, R7 ;  /* 0x000000ffff0ac224 */ /* 0x004fe400078e0007 */
[----:B------:R-:W2:Y:S01]  /*283c0*/  LDL R7, [R1+0x1c] ;  /* 0x00001c0001077983 */ /* 0x000ea20000100800 */
[----:B---3--:R-:W-:-:S03]  /*283d0*/  @!P4 IMAD.MOV.U32 R11, RZ, RZ, R41 ;  /* 0x000000ffff0bc224 */ /* 0x008fc600078e0029 */
[----:B------:R-:W3:Y:S04]  /*283e0*/  LDL R41, [R1+0x20] ;  /* 0x0000200001297983 */ /* 0x000ee80000100800 */
[----:B------:R0:W3:Y:S02]  /*283f0*/  @!P4 LDG.E.U16 R108, desc[UR24][R10.64] ;  /* 0x000000180a6cc981 */ /* 0x0000e4000c1e1500 */
[----:B0-----:R-:W-:Y:S01]  /*28400*/  @!P3 IMAD.MOV.U32 R11, RZ, RZ, R2 ;  /* 0x000000ffff0bb224 */ /* 0x001fe200078e0002 */
[----:B------:R-:W-:Y:S01]  /*28410*/  ISETP.GE.AND P4, PT, R40, UR9, PT ;  /* 0x0000000928007c0c */ /* 0x000fe2000bf86270 */
[----:B------:R-:W3:Y:S04]  /*28420*/  LDL R2, [R1+0x28] ;  /* 0x0000280001027983 */ /* 0x000ee80000100800 */
[----:B------:R-:W3:Y:S01]  /*28430*/  LDL R40, [R1+0x24] ;  /* 0x0000240001287983 */ /* 0x000ee20000100800 */
[----:B----4-:R-:W-:-:S03]  /*28440*/  @!P3 IMAD.MOV.U32 R10, RZ, RZ, R0 ;  /* 0x000000ffff0ab224 */ /* 0x010fc600078e0000 */
[----:B------:R-:W4:Y:S04]  /*28450*/  LDL R0, [R1+0x2c] ;  /* 0x00002c0001007983 */ /* 0x000f280000100800 */
[----:B------:R0:W3:Y:S02]  /*28460*/  @!P3 LDG.E.U16 R81, desc[UR24][R10.64] ;  /* 0x000000180a51b981 */ /* 0x0000e4000c1e1500 */
[----:B0-----:R-:W-:Y:S02]  /*28470*/  @!P5 IMAD.MOV.U32 R10, RZ, RZ, R5 ;  /* 0x000000ffff0ad224 */ /* 0x001fe400078e0005 */
[----:B------:R-:W-:Y:S01]  /*28480*/  @!P5 IMAD.MOV.U32 R11, RZ, RZ, R6 ;  /* 0x000000ffff0bd224 */ /* 0x000fe200078e0006 */
[----:B------:R-:W3:Y:S04]  /*28490*/  LDL R5, [R1+0x34] ;  /* 0x0000340001057983 */ /* 0x000ee80000100800 */
[----:B------:R0:W3:Y:S04]  /*284a0*/  @!P5 LDG.E.U16 R28, desc[UR24][R10.64] ;  /* 0x000000180a1cd981 */ /* 0x0000e8000c1e1500 */
[----:B------:R-:W3:Y:S04]  /*284b0*/  LDL R6, [R1+0x30] ;  /* 0x0000300001067983 */ /* 0x000ee80000100800 */
[----:B------:R-:W3:Y:S01]  /*284c0*/  LDL R11, [R1+0x18] ;  /* 0x00001800010b7983 */ /* 0x000ee20000100800 */
[----:B------:R-:W-:-:S04]  /*284d0*/  SGXT.U32 R79, R79, 0x1 ;  /* 0x000000014f4f781a */ /* 0x000fc80000000000 */
[----:B------:R-:W-:-:S04]  /*284e0*/  LOP3.LUT R79, R79, 0x20, RZ, 0xfc, !PT ;  /* 0x000000204f4f7812 */ /* 0x000fc800078efcff */
[----:B------:R-:W-:Y:S02]  /*284f0*/  ISETP.GE.AND P2, PT, R79, UR9, PT ;  /* 0x000000094f007c0c */ /* 0x000fe4000bf46270 */
[----:B------:R-:W1:Y:S02]  /*28500*/  S2R R79, SR_TID.X ;  /* 0x00000000004f7919 */ /* 0x000e640000002100 */
[----:B-1----:R-:W-:-:S04]  /*28510*/  SHF.R.U32.HI R79, RZ, 0x6, R79 ;  /* 0x00000006ff4f7819 */ /* 0x002fc8000001164f */
[----:B------:R-:W-:-:S04]  /*28520*/  SGXT.U32 R79, R79, 0x1 ;  /* 0x000000014f4f781a */ /* 0x000fc80000000000 */
[----:B------:R-:W-:-:S04]  /*28530*/  LOP3.LUT R79, R79, 0x24, RZ, 0xfc, !PT ;  /* 0x000000244f4f7812 */ /* 0x000fc800078efcff */
[----:B------:R-:W-:Y:S02]  /*28540*/  ISETP.GE.AND P3, PT, R79, UR9, PT ;  /* 0x000000094f007c0c */ /* 0x000fe4000bf66270 */
[----:B------:R-:W0:Y:S01]  /*28550*/  S2R R79, SR_TID.X ;  /* 0x00000000004f7919 */ /* 0x000e220000002100 */
[----:B------:R-:W-:Y:S02]  /*28560*/  PRMT R76, RZ, 0x7610, R76 ;  /* 0x00007610ff4c7816 */ /* 0x000fe4000000004c */
[----:B------:R-:W-:Y:S02]  /*28570*/  PRMT R109, RZ, 0x7610, R109 ;  /* 0x00007610ff6d7816 */ /* 0x000fe4000000006d */
[----:B------:R-:W-:Y:S02]  /*28580*/  PRMT R80, RZ, 0x7610, R80 ;  /* 0x00007610ff507816 */ /* 0x000fe40000000050 */
[----:B0-----:R-:W-:-:S04]  /*28590*/  SHF.R.U32.HI R10, RZ, 0x6, R79 ;  /* 0x00000006ff0a7819 */ /* 0x001fc8000001164f */
[----:B------:R-:W-:-:S04]  /*285a0*/  SGXT.U32 R10, R10, 0x1 ;  /* 0x000000010a0a781a */ /* 0x000fc80000000000 */
[----:B------:R-:W-:-:S04]  /*285b0*/  LOP3.LUT R10, R10, 0x26, RZ, 0xfc, !PT ;  /* 0x000000260a0a7812 */ /* 0x000fc800078efcff */
[----:B------:R-:W-:Y:S01]  /*285c0*/  ISETP.GE.AND P5, PT, R10, UR9, PT ;  /* 0x000000090a007c0c */ /* 0x000fe2000bfa6270 */
[----:B--2---:R-:W-:Y:S01]  /*285d0*/  @!P2 IMAD.MOV.U32 R10, RZ, RZ, R7 ;  /* 0x000000ffff0aa224 */ /* 0x004fe200078e0007 */
[----:B------:R-:W-:-:S04]  /*285e0*/  SHF.R.U32.HI R7, RZ, 0x6, R79 ;  /* 0x00000006ff077819 */ /* 0x000fc8000001164f */
[----:B------:R-:W-:-:S04]  /*285f0*/  SGXT.U32 R7, R7, 0x1 ;  /* 0x000000010707781a */ /* 0x000fc80000000000 */
[----:B------:R-:W-:Y:S02]  /*28600*/  LOP3.LUT R7, R7, 0x28, RZ, 0xfc, !PT ;  /* 0x0000002807077812 */ /* 0x000fe400078efcff */
[----:B------:R-:W-:Y:S01]  /*28610*/  PRMT R27, RZ, 0x7610, R27 ;  /* 0x00007610ff1b7816 */ /* 0x000fe2000000001b */
[----:B---3--:R0:W2:Y:S02]  /*28620*/  @!P2 LDG.E.U16 R76, desc[UR24][R10.64] ;  /* 0x000000180a4ca981 */ /* 0x0080a4000c1e1500 */
[----:B0-----:R-:W-:Y:S02]  /*28630*/  @!P4 IMAD.MOV.U32 R10, RZ, RZ, R40 ;  /* 0x000000ffff0ac224 */ /* 0x001fe400078e0028 */
[----:B------:R-:W-:Y:S01]  /*28640*/  @!P4 IMAD.MOV.U32 R11, RZ, RZ, R41 ;  /* 0x000000ffff0bc224 */ /* 0x000fe200078e0029 */
[----:B------:R-:W-:Y:S01]  /*28650*/  ISETP.GE.AND P2, PT, R7, UR9, PT ;  /* 0x0000000907007c0c */ /* 0x000fe2000bf46270 */
[----:B------:R-:W0:Y:S03]  /*28660*/  S2R R40, SR_TID.X ;  /* 0x0000000000287919 */ /* 0x000e260000002100 */
[----:B------:R4:W3:Y:S01]  /*28670*/  @!P4 LDG.E.U16 R109, desc[UR24][R10.64] ;  /* 0x000000180a6dc981 */ /* 0x0008e2000c1e1500 */
[----:B------:R-:W-:-:S03]  /*28680*/  SHF.R.U32.HI R7, RZ, 0x6, R79 ;  /* 0x00000006ff077819 */ /* 0x000fc6000001164f */
[----:B------:R-:W2:Y:S04]  /*28690*/  LDL R79, [R1+0x3c] ;  /* 0x00003c00014f7983 */ /* 0x000ea80000100800 */
[----:B------:R-:W3:Y:S01]  /*286a0*/  LDL R41, [R1+0x48] ;  /* 0x0000480001297983 */ /* 0x000ee20000100800 */
[----:B----4-:R-:W-:Y:S02]  /*286b0*/  @!P3 IMAD.MOV.U32 R10, RZ, RZ, R0 ;  /* 0x000000ffff0ab224 */ /* 0x010fe400078e0000 */
[----:B------:R-:W-:Y:S01]  /*286c0*/  @!P3 IMAD.MOV.U32 R11, RZ, RZ, R2 ;  /* 0x000000ffff0bb224 */ /* 0x000fe200078e0002 */
[----:B------:R-:W4:Y:S04]  /*286d0*/  LDL R0, [R1+0x44] ;  /* 0x0000440001007983 */ /* 0x000f280000100800 */
[----:B------:R1:W3:Y:S04]  /*286e0*/  @!P3 LDG.E.U16 R80, desc[UR24][R10.64] ;  /* 0x000000180a50b981 */ /* 0x0002e8000c1e1500 */
[----:B------:R-:W3:Y:S01]  /*286f0*/  LDL R2, [R1+0x40] ;  /* 0x0000400001027983 */ /* 0x000ee20000100800 */
[----:B-1----:R-:W-:-:S02]  /*28700*/  @!P5 IMAD.MOV.U32 R10, RZ, RZ, R5 ;  /* 0x000000ffff0ad224 */ /* 0x002fc400078e0005 */
[----:B------:R-:W-:Y:S01]  /*28710*/  @!P5 IMAD.MOV.U32 R11, RZ, RZ, R6 ;  /* 0x000000ffff0bd224 */ /* 0x000fe200078e0006 */
[----:B------:R-:W-:Y:S01]  /*28720*/  SGXT.U32 R7, R7, 0x1 ;  /* 0x000000010707781a */ /* 0x000fe20000000000 */
[----:B------:R-:W3:Y:S04]  /*28730*/  LDL R6, [R1+0x50] ;  /* 0x0000500001067983 */ /* 0x000ee80000100800 */
[----:B------:R1:W3:Y:S01]  /*28740*/  @!P5 LDG.E.U16 R27, desc[UR24][R10.64] ;  /* 0x000000180a1bd981 */ /* 0x0002e2000c1e1500 */
[----:B------:R-:W-:-:S03]  /*28750*/  PRMT R82, RZ, 0x7610, R82 ;  /* 0x00007610ff527816 */ /* 0x000fc60000000052 */
[----:B------:R-:W3:Y:S04]  /*28760*/  LDL R5, [R1+0x54] ;  /* 0x0000540001057983 */ /* 0x000ee80000100800 */
[----:B------:R-:W3:Y:S01]  /*28770*/  LDL R11, [R1+0x38] ;  /* 0x00003800010b7983 */ /* 0x000ee20000100800 */
[----:B------:R-:W-:-:S04]  /*28780*/  LOP3.LUT R7, R7, 0x2a, RZ, 0xfc, !PT ;  /* 0x0000002a07077812 */ /* 0x000fc800078efcff */
[----:B------:R-:W-:Y:S02]  /*28790*/  ISETP.GE.AND P4, PT, R7, UR9, PT ;  /* 0x0000000907007c0c */ /* 0x000fe4000bf86270 */
[--C-:B0-----:R-:W-:Y:S02]  /*287a0*/  SHF.R.U32.HI R7, RZ, 0x6, R40.reuse ;  /* 0x00000006ff077819 */ /* 0x101fe40000011628 */
[----:B-1----:R-:W-:Y:S02]  /*287b0*/  SHF.R.U32.HI R10, RZ, 0x6, R40 ;  /* 0x00000006ff0a7819 */ /* 0x002fe40000011628 */
[----:B------:R-:W-:Y:S02]  /*287c0*/  SGXT.U32 R7, R7, 0x1 ;  /* 0x000000010707781a */ /* 0x000fe40000000000 */
[----:B------:R-:W-:Y:S02]  /*287d0*/  SGXT.U32 R10, R10, 0x1 ;  /* 0x000000010a0a781a */ /* 0x000fe40000000000 */
[----:B------:R-:W-:-:S02]  /*287e0*/  LOP3.LUT R7, R7, 0x2c, RZ, 0xfc, !PT ;  /* 0x0000002c07077812 */ /* 0x000fc400078efcff */
[----:B------:R-:W-:Y:S02]  /*287f0*/  LOP3.LUT R10, R10, 0x2e, RZ, 0xfc, !PT ;  /* 0x0000002e0a0a7812 */ /* 0x000fe400078efcff */
[----:B------:R-:W-:Y:S02]  /*28800*/  ISETP.GE.AND P3, PT, R7, UR9, PT ;  /* 0x0000000907007c0c */ /* 0x000fe4000bf66270 */
[----:B------:R-:W4:Y:S01]  /*28810*/  LDL R7, [R1+0x4c] ;  /* 0x00004c0001077983 */ /* 0x000f220000100800 */
[----:B------:R-:W-:Y:S01]  /*28820*/  ISETP.GE.AND P5, PT, R10, UR9, PT ;  /* 0x000000090a007c0c */ /* 0x000fe2000bfa6270 */
[----:B--2---:R-:W-:-:S05]  /*28830*/  @!P2 IMAD.MOV.U32 R10, RZ, RZ, R79 ;  /* 0x000000ffff0aa224 */ /* 0x004fca00078e004f */
[----:B---3--:R4:W2:Y:S02]  /*28840*/  @!P2 LDG.E.U16 R82, desc[UR24][R10.64] ;  /* 0x000000180a52a981 */ /* 0x0088a4000c1e1500 */
[----:B----4-:R-:W-:Y:S02]  /*28850*/  @!P4 IMAD.MOV.U32 R10, RZ, RZ, R0 ;  /* 0x000000ffff0ac224 */ /* 0x010fe400078e0000 */
[----:B------:R-:W-:Y:S01]  /*28860*/  @!P4 IMAD.MOV.U32 R11, RZ, RZ, R2 ;  /* 0x000000ffff0bc224 */ /* 0x000fe200078e0002 */
[----:B------:R-:W3:Y:S04]  /*28870*/  LDL R0, [R1+0x5c] ;  /* 0x00005c0001007983 */ /* 0x000ee80000100800 */
[----:B------:R-:W4:Y:S01]  /*28880*/  LDL R2, [R1+0x58] ;  /* 0x0000580001027983 */ /* 0x000f220000100800 */
[----:B------:R-:W-:-:S04]  /*28890*/  SHF.R.U32.HI R40, RZ, 0x6, R40 ;  /* 0x00000006ff287819 */ /* 0x000fc80000011628 */
[----:B------:R-:W-:-:S04]  /*288a0*/  SGXT.U32 R40, R40, 0x1 ;  /* 0x000000012828781a */ /* 0x000fc80000000000 */
[----:B------:R-:W-:-:S04]  /*288b0*/  LOP3.LUT R40, R40, 0x30, RZ, 0xfc, !PT ;  /* 0x0000003028287812 */ /* 0x000fc800078efcff */
[----:B------:R-:W-:Y:S02]  /*288c0*/  ISETP.GE.AND P2, PT, R40, UR9, PT ;  /* 0x0000000928007c0c */ /* 0x000fe4000bf46270 */
[----:B------:R-:W0:Y:S01]  /*288d0*/  S2R R40, SR_TID.X ;  /* 0x0000000000287919 */ /* 0x000e220000002100 */
[----:B------:R-:W-:Y:S02]  /*288e0*/  PRMT R111, RZ, 0x7610, R111 ;  /* 0x00007610ff6f7816 */ /* 0x000fe4000000006f */
[----:B------:R-:W-:-:S04]  /*288f0*/  PRMT R77, RZ, 0x7610, R77 ;  /* 0x00007610ff4d7816 */ /* 0x000fc8000000004d */
[----:B------:R1:W2:Y:S01]  /*28900*/  @!P4 LDG.E.U16 R111, desc[UR24][R10.64] ;  /* 0x000000180a6fc981 */ /* 0x0002a2000c1e1500 */
[----:B------:R-:W-:Y:S01]  /*28910*/  PRMT R26, RZ, 0x7610, R26 ;  /* 0x00007610ff1a7816 */ /* 0x000fe2000000001a */
[----:B-1----:R-:W-:Y:S02]  /*28920*/  @!P3 IMAD.MOV.U32 R10, RZ, RZ, R7 ;  /* 0x000000ffff0ab224 */ /* 0x002fe400078e0007 */
[----:B------:R-:W-:Y:S01]  /*28930*/  @!P3 IMAD.MOV.U32 R11, RZ, RZ, R41 ;  /* 0x000000ffff0bb224 */ /* 0x000fe200078e0029 */
[----:B------:R-:W-:Y:S01]  /*28940*/  PRMT R112, RZ, 0x7610, R112 ;  /* 0x00007610ff707816 */ /* 0x000fe20000000070 */
[----:B------:R-:W2:Y:S04]  /*28950*/  LDL R7, [R1+0x64] ;  /* 0x0000640001077983 */ /* 0x000ea80000100800 */
[----:B------:R1:W2:Y:S04]  /*28960*/  @!P3 LDG.E.U16 R77, desc[UR24][R10.64] ;  /* 0x000000180a4db981 */ /* 0x0002a8000c1e1500 */
[----:B------:R-:W2:Y:S01]  /*28970*/  LDL R41, [R1+0x68] ;  /* 0x0000680001297983 */ /* 0x000ea20000100800 */
[----:B0-----:R-:W-:-:S02]  /*28980*/  SHF.R.U32.HI R79, RZ, 0x6, R40 ;  /* 0x00000006ff4f7819 */ /* 0x001fc40000011628 */
[----:B------:R-:W-:Y:S01]  /*28990*/  SHF.R.U32.HI R40, RZ, 0x6, R40 ;  /* 0x00000006ff287819 */ /* 0x000fe20000011628 */
[----:B-1----:R-:W-:Y:S02]  /*289a0*/  @!P5 IMAD.MOV.U32 R10, RZ, RZ, R5 ;  /* 0x000000ffff0ad224 */ /* 0x002fe400078e0005 */
[----:B------:R-:W-:Y:S01]  /*289b0*/  @!P5 IMAD.MOV.U32 R11, RZ, RZ, R6 ;  /* 0x000000ffff0bd224 */ /* 0x000fe200078e0006 */
[----:B------:R-:W-:Y:S01]  /*289c0*/  SGXT.U32 R40, R40, 0x1 ;  /* 0x000000012828781a */ /* 0x000fe20000000000 */
[----:B------:R-:W2:Y:S04]  /*289d0*/  LDL R6, [R1+0x70] ;  /* 0x0000700001067983 */ /* 0x000ea80000100800 */
[----:B------:R3:W2:Y:S01]  /*289e0*/  @!P5 LDG.E.U16 R26, desc[UR24][R10.64] ;  /* 0x000000180a1ad981 */ /* 0x0006a2000c1e1500 */
[----:B------:R-:W-:-:S03]  /*289f0*/  LOP3.LUT R40, R40, 0x34, RZ, 0xfc, !PT ;  /* 0x0000003428287812 */ /* 0x000fc600078efcff */
[----:B------:R-:W2:Y:S01]  /*28a00*/  LDL R5, [R1+0x74] ;  /* 0x0000740001057983 */ /* 0x000ea20000100800 */
[----:B------:R-:W-:-:S03]  /*28a10*/  ISETP.GE.AND P3, PT, R40, UR9, PT ;  /* 0x0000000928007c0c */ /* 0x000fc6000bf66270 */
[----:B------:R-:W2:Y:S01]  /*28a20*/  LDL R40, [R1+0x6c] ;  /* 0x00006c0001287983 */ /* 0x000ea20000100800 */
[----:B------:R-:W-:-:S04]  /*28a30*/  SGXT.U32 R79, R79, 0x1 ;  /* 0x000000014f4f781a */ /* 0x000fc80000000000 */
[----:B------:R-:W-:-:S04]  /*28a40*/  LOP3.LUT R79, R79, 0x32, RZ, 0xfc, !PT ;  /* 0x000000324f4f7812 */ /* 0x000fc800078efcff */
[----:B------:R-:W-:Y:S02]  /*28a50*/  ISETP.GE.AND P4, PT, R79, UR9, PT ;  /* 0x000000094f007c0c */ /* 0x000fe4000bf86270 */
[----:B------:R-:W0:Y:S01]  /*28a60*/  S2R R79, SR_TID.X ;  /* 0x00000000004f7919 */ /* 0x000e220000002100 */
[----:B---3--:R-:W-:Y:S02]  /*28a70*/  @!P2 IMAD.MOV.U32 R10, RZ, RZ, R0 ;  /* 0x000000ffff0aa224 */ /* 0x008fe400078e0000 */
[----:B------:R-:W3:Y:S01]  /*28a80*/  LDL R0, [R1+0x7c] ;  /* 0x00007c0001007983 */ /* 0x000ee20000100800 */
[----:B----4-:R-:W-:-:S03]  /*28a90*/  @!P2 IMAD.MOV.U32 R11, RZ, RZ, R2 ;  /* 0x000000ffff0ba224 */ /* 0x010fc600078e0002 */
[----:B------:R-:W4:Y:S04]  /*28aa0*/  LDL R2, [R1+0x78] ;  /* 0x0000780001027983 */ /* 0x000f280000100800 */
[----:B------:R1:W3:Y:S04]  /*28ab0*/  @!P2 LDG.E.U16 R112, desc[UR24][R10.64] ;  /* 0x000000180a70a981 */ /* 0x0002e8000c1e1500 */
[----:B------:R-:W3:Y:S01]  /*28ac0*/  LDL R11, [R1+0x60] ;  /* 0x00006000010b7983 */ /* 0x000ee20000100800 */
[----:B0-----:R-:W-:-:S04]  /*28ad0*/  SHF.R.U32.HI R79, RZ, 0x6, R79 ;  /* 0x00000006ff4f7819 */ /* 0x001fc8000001164f */
[----:B------:R-:W-:-:S04]  /*28ae0*/  SGXT.U32 R79, R79, 0x1 ;  /* 0x000000014f4f781a */ /* 0x000fc80000000000 */
[----:B------:R-:W-:-:S04]  /*28af0*/  LOP3.LUT R79, R79, 0x36, RZ, 0xfc, !PT ;  /* 0x000000364f4f7812 */ /* 0x000fc800078efcff */
[----:B------:R-:W-:Y:S02]  /*28b00*/  ISETP.GE.AND P5, PT, R79, UR9, PT ;  /* 0x000000094f007c0c */ /* 0x000fe4000bfa6270 */
[----:B------:R-:W1:Y:S01]  /*28b10*/  S2R R79, SR_TID.X ;  /* 0x00000000004f7919 */ /* 0x000e620000002100 */
[----:B------:R-:W-:Y:S02]  /*28b20*/  PRMT R110, RZ, 0x7610, R110 ;  /* 0x00007610ff6e7816 */ /* 0x000fe4000000006e */
[----:B------:R-:W-:Y:S02]  /*28b30*/  PRMT R75, RZ, 0x7610, R75 ;  /* 0x00007610ff4b7816 */ /* 0x000fe4000000004b */
[----:B------:R-:W-:Y:S02]  /*28b40*/  PRMT R25, RZ, 0x7610, R25 ;  /* 0x00007610ff197816 */ /* 0x000fe40000000019 */
[----:B-1----:R-:W-:-:S04]  /*28b50*/  SHF.R.U32.HI R10, RZ, 0x6, R79 ;  /* 0x00000006ff0a7819 */ /* 0x002fc8000001164f */
        /* <DEDUP_REMOVED lines=17> */
[----:B-1----:R-:W-:Y:S02]  /*28c70*/  @!P5 IMAD.MOV.U32 R10, RZ, RZ, R5 ;  /* 0x000000ffff0ad224 */ /* 0x002fe400078e0005 */
[----:B------:R-:W-:Y:S01]  /*28c80*/  @!P5 IMAD.MOV.U32 R11, RZ, RZ, R6 ;  /* 0x000000ffff0bd224 */ /* 0x000fe200078e0006 */
[----:B------:R-:W3:Y:S04]  /*28c90*/  LDL R5, [R1+0x8c] ;  /* 0x00008c0001057983 */ /* 0x000ee80000100800 */
[----:B------:R1:W3:Y:S04]  /*28ca0*/  @!P5 LDG.E.U16 R25, desc[UR24][R10.64] ;  /* 0x000000180a19d981 */ /* 0x0002e8000c1e1500 */
[----:B------:R-:W3:Y:S01]  /*28cb0*/  LDL R6, [R1+0x88] ;  /* 0x0000880001067983 */ /* 0x000ee20000100800 */
[----:B-1----:R-:W-:-:S02]  /*28cc0*/  @!P2 IMAD.MOV.U32 R10, RZ, RZ, R0 ;  /* 0x000000ffff0aa224 */ /* 0x002fc400078e0000 */
[----:B----4-:R-:W-:Y:S01]  /*28cd0*/  @!P2 IMAD.MOV.U32 R11, RZ, RZ, R2 ;  /* 0x000000ffff0ba224 */ /* 0x010fe200078e0002 */
[----:B------:R-:W-:Y:S01]  /*28ce0*/  SGXT.U32 R7, R7, 0x1 ;  /* 0x000000010707781a */ /* 0x000fe20000000000 */
[----:B------:R-:W4:Y:S04]  /*28cf0*/  LDL R2, [R1+0x98] ;  /* 0x0000980001027983 */ /* 0x000f280000100800 */
        /* <DEDUP_REMOVED lines=17> */
[----:B0-----:R-:W-:Y:S02]  /*28e10*/  @!P3 IMAD.MOV.U32 R10, RZ, RZ, R5 ;  /* 0x000000ffff0ab224 */ /* 0x001fe400078e0005 */
[----:B------:R-:W-:Y:S01]  /*28e20*/  @!P3 IMAD.MOV.U32 R11, RZ, RZ, R6 ;  /* 0x000000ffff0bb224 */ /* 0x000fe200078e0006 */
[----:B------:R-:W3:Y:S04]  /*28e30*/  LDL R5, [R1+0xa4] ;  /* 0x0000a40001057983 */ /* 0x000ee80000100800 */
[----:B------:R-:W2:Y:S01]  /*28e40*/  LDL R6, [R1+0xa0] ;  /* 0x0000a00001067983 */ /* 0x000ea20000100800 */
        /* <DEDUP_REMOVED lines=9> */
[----:B----4-:R-:W-:Y:S02]  /*28ee0*/  @!P5 IMAD.MOV.U32 R10, RZ, RZ, R7 ;  /* 0x000000ffff0ad224 */ /* 0x010fe400078e0007 */
[----:B------:R-:W-:Y:S01]  /*28ef0*/  @!P5 IMAD.MOV.U32 R11, RZ, RZ, R41 ;  /* 0x000000ffff0bd224 */ /* 0x000fe200078e0029 */
[----:B------:R-:W-:Y:S01]  /*28f00*/  PRMT R106, RZ, 0x7610, R106 ;  /* 0x00007610ff6a7816 */ /* 0x000fe2000000006a */
[----:B------:R-:W4:Y:S04]  /*28f10*/  LDL R7, [R1+0xac] ;  /* 0x0000ac0001077983 */ /* 0x000f280000100800 */
[----:B------:R1:W4:Y:S04]  /*28f20*/  @!P5 LDG.E.U16 R24, desc[UR24][R10.64] ;  /* 0x000000180a18d981 */ /* 0x000328000c1e1500 */
[----:B------:R-:W4:Y:S01]  /*28f30*/  LDL R41, [R1+0xb0] ;  /* 0x0000b00001297983 */ /* 0x000f220000100800 */
[----:B0-----:R-:W-:-:S02]  /*28f40*/  SHF.R.U32.HI R79, RZ, 0x6, R40 ;  /* 0x00000006ff4f7819 */ /* 0x001fc40000011628 */
[----:B------:R-:W-:Y:S01]  /*28f50*/  SHF.R.U32.HI R40, RZ, 0x6, R40 ;  /* 0x00000006ff287819 */ /* 0x000fe20000011628 */
[----:B-1----:R-:W-:Y:S02]  /*28f60*/  @!P2 IMAD.MOV.U32 R10, RZ, RZ, R0 ;  /* 0x000000ffff0aa224 */ /* 0x002fe400078e0000 */
[----:B------:R-:W-:Y:S01]  /*28f70*/  @!P2 IMAD.MOV.U32 R11, RZ, RZ, R2 ;  /* 0x000000ffff0ba224 */ /* 0x000fe200078e0002 */
[----:B------:R-:W-:Y:S01]  /*28f80*/  SGXT.U32 R40, R40, 0x1 ;  /* 0x000000012828781a */ /* 0x000fe20000000000 */
[----:B------:R-:W4:Y:S04]  /*28f90*/  LDL R2, [R1+0xb8] ;  /* 0x0000b80001027983 */ /* 0x000f280000100800 */
[----:B------:R3:W4:Y:S01]  /*28fa0*/  @!P2 LDG.E.U16 R86, desc[UR24][R10.64] ;  /* 0x000000180a56a981 */ /* 0x000722000c1e1500 */
[----:B------:R-:W-:-:S03]  /*28fb0*/  LOP3.LUT R40, R40, 0x46, RZ, 0xfc, !PT ;  /* 0x0000004628287812 */ /* 0x000fc600078efcff */
[----:B------:R-:W4:Y:S01]  /*28fc0*/  LDL R0, [R1+0xbc] ;  /* 0x0000bc0001007983 */ /* 0x000f220000100800 */
[----:B------:R-:W-:-:S03]  /*28fd0*/  ISETP.GE.AND P5, PT, R40, UR9, PT ;  /* 0x0000000928007c0c */ /* 0x000fc6000bfa6270 */
[----:B------:R-:W4:Y:S01]  /*28fe0*/  LDL R40, [R1+0xb4] ;  /* 0x0000b40001287983 */ /* 0x000f220000100800 */
[----:B------:R-:W-:-:S04]  /*28ff0*/  SGXT.U32 R79, R79, 0x1 ;  /* 0x000000014f4f781a */ /* 0x000fc80000000000 */
[----:B------:R-:W-:-:S04]  /*29000*/  LOP3.LUT R79, R79, 0x44, RZ, 0xfc, !PT ;  /* 0x000000444f4f7812 */ /* 0x000fc800078efcff */
[----:B------:R-:W-:Y:S02]  /*29010*/  ISETP.GE.AND P3, PT, R79, UR9, PT ;  /* 0x000000094f007c0c */ /* 0x000fe4000bf66270 */
[----:B------:R-:W0:Y:S01]  /*29020*/  S2R R79, SR_TID.X ;  /* 0x00000000004f7919 */ /* 0x000e220000002100 */
[----:B---3--:R-:W-:Y:S02]  /*29030*/  @!P4 IMAD.MOV.U32 R10, RZ, RZ, R5 ;  /* 0x000000ffff0ac224 */ /* 0x008fe400078e0005 */
[----:B------:R-:W3:Y:S01]  /*29040*/  LDL R5, [R1+0xc4] ;  /* 0x0000c40001057983 */ /* 0x000ee20000100800 */
[----:B--2---:R-:W-:-:S03]  /*29050*/  @!P4 IMAD.MOV.U32 R11, RZ, RZ, R6 ;  /* 0x000000ffff0bc224 */ /* 0x004fc600078e0006 */
[----:B------:R-:W2:Y:S04]  /*29060*/  LDL R6, [R1+0xc0] ;  /* 0x0000c00001067983 */ /* 0x000ea80000100800 */
[----:B------:R1:W2:Y:S04]  /*29070*/  @!P4 LDG.E.U16 R106, desc[UR24][R10.64] ;  /* 0x000000180a6ac981 */ /* 0x0002a8000c1e1500 */
[----:B------:R-:W2:Y:S01]  /*29080*/  LDL R11, [R1+0xa8] ;  /* 0x0000a800010b7983 */ /* 0x000ea20000100800 */
        /* <DEDUP_REMOVED lines=12> */
[----:B----4-:R-:W-:Y:S01]  /*29150*/  @!P3 IMAD.MOV.U32 R10, RZ, RZ, R7 ;  /* 0x000000ffff0ab224 */ /* 0x010fe200078e0007 */
[----:B------:R-:W-:-:S04]  /*29160*/  SHF.R.U32.HI R7, RZ, 0x6, R79 ;  /* 0x00000006ff077819 */ /* 0x000fc8000001164f */
[----:B------:R-:W-:-:S04]  /*29170*/  SGXT.U32 R7, R7, 0x1 ;  /* 0x000000010707781a */ /* 0x000fc80000000000 */
[----:B------:R-:W-:Y:S02]  /*29180*/  LOP3.LUT R7, R7, 0x4c, RZ, 0xfc, !PT ;  /* 0x0000004c07077812 */ /* 0x000fe400078efcff */
[----:B------:R-:W-:Y:S01]  /*29190*/  PRMT R103, RZ, 0x7610, R103 ;  /* 0x00007610ff677816 */ /* 0x000fe20000000067 */
[----:B--2---:R0:W2:Y:S02]  /*291a0*/  @!P3 LDG.E.U16 R72, desc[UR24][R10.64] ;  /* 0x000000180a48b981 */ /* 0x0040a4000c1e1500 */
[----:B0-----:R-:W-:Y:S02]  /*291b0*/  @!P5 IMAD.MOV.U32 R10, RZ, RZ, R40 ;  /* 0x000000ffff0ad224 */ /* 0x001fe400078e0028 */
[----:B------:R-:W-:Y:S01]  /*291c0*/  @!P5 IMAD.MOV.U32 R11, RZ, RZ, R41 ;  /* 0x000000ffff0bd224 */ /* 0x000fe200078e0029 */
[----:B------:R-:W-:Y:S01]  /*291d0*/  ISETP.GE.AND P3, PT, R7, UR9, PT ;  /* 0x0000000907007c0c */ /* 0x000fe2000bf66270 */
[----:B------:R-:W0:Y:S03]  /*291e0*/  S2R R40, SR_TID.X ;  /* 0x0000000000287919 */ /* 0x000e260000002100 */
[----:B------:R1:W4:Y:S01]  /*291f0*/  @!P5 LDG.E.U16 R23, desc[UR24][R10.64] ;  /* 0x000000180a17d981 */ /* 0x000322000c1e1500 */
[----:B------:R-:W-:-:S03]  /*29200*/  SHF.R.U32.HI R7, RZ, 0x6, R79 ;  /* 0x00000006ff077819 */ /* 0x000fc6000001164f */
[----:B------:R-:W2:Y:S04]  /*29210*/  LDL R79, [R1+0xcc] ;  /* 0x0000cc00014f7983 */ /* 0x000ea80000100800 */
[----:B------:R-:W4:Y:S01]  /*29220*/  LDL R41, [R1+0xd8] ;  /* 0x0000d80001297983 */ /* 0x000f220000100800 */
[----:B-1----:R-:W-:Y:S02]  /*29230*/  @!P2 IMAD.MOV.U32 R10, RZ, RZ, R0 ;  /* 0x000000ffff0aa224 */ /* 0x002fe400078e0000 */
[----:B------:R-:W-:Y:S01]  /*29240*/  @!P2 IMAD.MOV.U32 R11, RZ, RZ, R2 ;  /* 0x000000ffff0ba224 */ /* 0x000fe200078e0002 */
[----:B------:R-:W4:Y:S04]  /*29250*/  LDL R0, [R1+0xd4] ;  /* 0x0000d40001007983 */ /* 0x000f280000100800 */
[----:B------:R3:W4:Y:S04]  /*29260*/  @!P2 LDG.E.U16 R88, desc[UR24][R10.64] ;  /* 0x000000180a58a981 */ /* 0x000728000c1e1500 */
[----:B------:R-:W4:Y:S01]  /*29270*/  LDL R2, [R1+0xd0] ;  /* 0x0000d00001027983 */ /* 0x000f220000100800 */
[----:B---3--:R-:W-:-:S02]  /*29280*/  @!P4 IMAD.MOV.U32 R10, RZ, RZ, R5 ;  /* 0x000000ffff0ac224 */ /* 0x008fc400078e0005 */
[----:B------:R-:W-:Y:S01]  /*29290*/  @!P4 IMAD.MOV.U32 R11, RZ, RZ, R6 ;  /* 0x000000ffff0bc224 */ /* 0x000fe200078e0006 */
[----:B------:R-:W-:Y:S01]  /*292a0*/  SGXT.U32 R7, R7, 0x1 ;  /* 0x000000010707781a */ /* 0x000fe20000000000 */
[----:B------:R-:W3:Y:S04]  /*292b0*/  LDL R6, [R1+0xe0] ;  /* 0x0000e00001067983 */ /* 0x000ee80000100800 */
[----:B------:R1:W3:Y:S04]  /*292c0*/  @!P4 LDG.E.U16 R103, desc[UR24][R10.64] ;  /* 0x000000180a67c981 */ /* 0x0002e8000c1e1500 */
[----:B------:R-:W3:Y:S04]  /*292d0*/  LDL R5, [R1+0xe4] ;  /* 0x0000e40001057983 */ /* 0x000ee80000100800 */
[----:B------:R-:W3:Y:S01]  /*292e0*/  LDL R11, [R1+0xc8] ;  /* 0x0000c800010b7983 */ /* 0x000ee20000100800 */
[----:B------:R-:W-:-:S04]  /*292f0*/  LOP3.LUT R7, R7, 0x4e, RZ, 0xfc, !PT ;  /* 0x0000004e07077812 */ /* 0x000fc800078efcff */
[----:B------:R-:W-:Y:S02]  /*29300*/  ISETP.GE.AND P5, PT, R7, UR9, PT ;  /* 0x0000000907007c0c */ /* 0x000fe4000bfa6270 */
[----:B0-----:R-:W-:-:S04]  /*29310*/  SHF.R.U32.HI R7, RZ, 0x6, R40 ;  /* 0x00000006ff077819 */ /* 0x001fc80000011628 */
[----:B------:R-:W-:-:S04]  /*29320*/  SGXT.U32 R7, R7, 0x1 ;  /* 0x000000010707781a */ /* 0x000fc80000000000 */
[----:B------:R-:W-:-:S04]  /*29330*/  LOP3.LUT R7, R7, 0x50, RZ, 0xfc, !PT ;  /* 0x0000005007077812 */ /* 0x000fc800078efcff */
[----:B------:R-:W-:Y:S02]  /*29340*/  ISETP.GE.AND P2, PT, R7, UR9, PT ;  /* 0x0000000907007c0c */ /* 0x000fe4000bf46270 */
[----:B------:R-:W4:Y:S01]  /*29350*/  LDL R7, [R1+0xdc] ;  /* 0x0000dc0001077983 */ /* 0x000f220000100800 */
[----:B-1----:R-:W-:-:S04]  /*29360*/  SHF.R.U32.HI R10, RZ, 0x6, R40 ;  /* 0x00000006ff0a7819 */ /* 0x002fc80000011628 */
[----:B------:R-:W-:-:S04]  /*29370*/  SGXT.U32 R10, R10, 0x1 ;  /* 0x000000010a0a781a */ /* 0x000fc80000000000 */
[----:B------:R-:W-:Y:S02]  /*29380*/  LOP3.LUT R10, R10, 0x52, RZ, 0xfc, !PT ;  /* 0x000000520a0a7812 */ /* 0x000fe400078efcff */
[----:B------:R-:W-:Y:S02]  /*29390*/  PRMT R38, RZ, 0x7610, R38 ;  /* 0x00007610ff267816 */ /* 0x000fe40000000026 */
[----:B------:R-:W-:Y:S02]  /*293a0*/  ISETP.GE.AND P4, PT, R10, UR9, PT ;  /* 0x000000090a007c0c */ /* 0x000fe4000bf86270 */
[----:B------:R-:W-:-:S04]  /*293b0*/  SHF.R.U32.HI R40, RZ, 0x6, R40 ;  /* 0x00000006ff287819 */ /* 0x000fc80000011628 */
[----:B------:R-:W-:-:S04]  /*293c0*/  SGXT.U32 R40, R40, 0x1 ;  /* 0x000000012828781a */ /* 0x000fc80000000000 */
[----:B------:R-:W-:Y:S01]  /*293d0*/  LOP3.LUT R40, R40, 0x54, RZ, 0xfc, !PT ;  /* 0x0000005428287812 */ /* 0x000fe200078efcff */
[----:B--2---:R-:W-:-:S05]  /*293e0*/  @!P3 IMAD.MOV.U32 R10, RZ, RZ, R79 ;  /* 0x000000ffff0ab224 */ /* 0x004fca00078e004f */
[----:B---3--:R4:W2:Y:S02]  /*293f0*/  @!P3 LDG.E.U16 R38, desc[UR24][R10.64] ;  /* 0x000000180a26b981 */ /* 0x0088a4000c1e1500 */
[----:B----4-:R-:W-:Y:S02]  /*29400*/  @!P5 IMAD.MOV.U32 R10, RZ, RZ, R0 ;  /* 0x000000ffff0ad224 */ /* 0x010fe400078e0000 */
[----:B------:R-:W-:Y:S01]  /*29410*/  @!P5 IMAD.MOV.U32 R11, RZ, RZ, R2 ;  /* 0x000000ffff0bd224 */ /* 0x000fe200078e0002 */
[----:B------:R-:W3:Y:S04]  /*29420*/  LDL R0, [R1+0xec] ;  /* 0x0000ec0001007983 */ /* 0x000ee80000100800 */
[----:B------:R-:W4:Y:S01]  /*29430*/  LDL R2, [R1+0xe8] ;  /* 0x0000e80001027983 */ /* 0x000f220000100800 */
[----:B------:R-:W-:-:S02]  /*29440*/  ISETP.GE.AND P3, PT, R40, UR9, PT ;  /* 0x0000000928007c0c */ /* 0x000fc4000bf66270 */
[----:B------:R-:W0:Y:S01]  /*29450*/  S2R R40, SR_TID.X ;  /* 0x0000000000287919 */ /* 0x000e220000002100 */
[----:B------:R-:W-:-:S06]  /*29460*/  PRMT R22, RZ, 0x7610, R22 ;  /* 0x00007610ff167816 */ /* 0x000fcc0000000016 */
[----:B------:R1:W2:Y:S01]  /*29470*/  @!P5 LDG.E.U16 R22, desc[UR24][R10.64] ;  /* 0x000000180a16d981 */ /* 0x0002a2000c1e1500 */
[----:B0-----:R-:W-:-:S04]  /*29480*/  SHF.R.U32.HI R79, RZ, 0x6, R40 ;  /* 0x00000006ff4f7819 */ /* 0x001fc80000011628 */
[----:B------:R-:W-:-:S04]  /*29490*/  SGXT.U32 R79, R79, 0x1 ;  /* 0x000000014f4f781a */ /* 0x000fc80000000000 */
[----:B------:R-:W-:-:S04]  /*294a0*/  LOP3.LUT R79, R79, 0x56, RZ, 0xfc, !PT ;  /* 0x000000564f4f7812 */ /* 0x000fc800078efcff */
[----:B------:R-:W-:Y:S02]  /*294b0*/  ISETP.GE.AND P5, PT, R79, UR9, PT ;  /* 0x000000094f007c0c */ /* 0x000fe4000bfa6270 */
[----:B------:R-:W0:Y:S01]  /*294c0*/  S2R R79, SR_TID.X ;  /* 0x00000000004f7919 */ /* 0x000e220000002100 */
[----:B------:R-:W-:Y:S01]  /*294d0*/  PRMT R90, RZ, 0x7610, R90 ;  /* 0x00007610ff5a7816 */ /* 0x000fe2000000005a */
[----:B-1----:R-:W-:Y:S02]  /*294e0*/  @!P2 IMAD.MOV.U32 R10, RZ, RZ, R7 ;  /* 0x000000ffff0aa224 */ /* 0x002fe400078e0007 */
[----:B------:R-:W-:Y:S01]  /*294f0*/  @!P2 IMAD.MOV.U32 R11, RZ, RZ, R41 ;  /* 0x000000ffff0ba224 */ /* 0x000fe200078e0029 */
[----:B------:R-:W-:Y:S01]  /*29500*/  PRMT R101, RZ, 0x7610, R101 ;  /* 0x00007610ff657816 */ /* 0x000fe20000000065 */
[----:B------:R-:W2:Y:S04]  /*29510*/  LDL R7, [R1+0xf4] ;  /* 0x0000f40001077983 */ /* 0x000ea80000100800 */
[----:B------:R1:W2:Y:S01]  /*29520*/  @!P2 LDG.E.U16 R90, desc[UR24][R10.64] ;  /* 0x000000180a5aa981 */ /* 0x0002a2000c1e1500 */
[----:B------:R-:W-:-:S02]  /*29530*/  SHF.R.U32.HI R40, RZ, 0x6, R40 ;  /* 0x00000006ff287819 */ /* 0x000fc40000011628 */
[----:B------:R-:W-:Y:S01]  /*29540*/  PRMT R37, RZ, 0x7610, R37 ;  /* 0x00007610ff257816 */ /* 0x000fe20000000025 */
[----:B------:R-:W2:Y:S01]  /*29550*/  LDL R41, [R1+0xf8] ;  /* 0x0000f80001297983 */ /* 0x000ea20000100800 */
[----:B-1----:R-:W-:Y:S02]  /*29560*/  @!P4 IMAD.MOV.U32 R10, RZ, RZ, R5 ;  /* 0x000000ffff0ac224 */ /* 0x002fe400078e0005 */
[----:B------:R-:W-:Y:S01]  /*29570*/  @!P4 IMAD.MOV.U32 R11, RZ, RZ, R6 ;  /* 0x000000ffff0bc224 */ /* 0x000fe200078e0006 */
[----:B------:R-:W-:Y:S01]  /*29580*/  SGXT.U32 R40, R40, 0x1 ;  /* 0x000000012828781a */ /* 0x000fe20000000000 */
[----:B------:R-:W2:Y:S04]  /*29590*/  LDL R6, [R1+0x100] ;  /* 0x0001000001067983 */ /* 0x000ea80000100800 */
[----:B------:R0:W2:Y:S04]  /*295a0*/  @!P4 LDG.E.U16 R101, desc[UR24][R10.64] ;  /* 0x000000180a65c981 */ /* 0x0000a8000c1e1500 */
[----:B------:R-:W2:Y:S01]  /*295b0*/  LDL R5, [R1+0x104] ;  /* 0x0001040001057983 */ /* 0x000ea20000100800 */
[----:B0-----:R-:W-:-:S04]  /*295c0*/  SHF.R.U32.HI R11, RZ, 0x6, R79 ;  /* 0x00000006ff0b7819 */ /* 0x001fc8000001164f */
[----:B------:R-:W-:-:S04]  /*295d0*/  SGXT.U32 R11, R11, 0x1 ;  /* 0x000000010b0b781a */ /* 0x000fc80000000000 */
[----:B------:R-:W-:Y:S02]  /*295e0*/  LOP3.LUT R11, R11, 0x5a, RZ, 0xfc, !PT ;  /* 0x0000005a0b0b7812 */ /* 0x000fe400078efcff */
[----:B------:R-:W-:Y:S02]  /*295f0*/  LOP3.LUT R40, R40, 0x58, RZ, 0xfc, !PT ;  /* 0x0000005828287812 */ /* 0x000fe400078efcff */
[----:B------:R-:W-:Y:S02]  /*29600*/  ISETP.GE.AND P4, PT, R11, UR9, PT ;  /* 0x000000090b007c0c */ /* 0x000fe4000bf86270 */
[----:B------:R-:W-:Y:S02]  /*29610*/  ISETP.GE.AND P2, PT, R40, UR9, PT ;  /* 0x0000000928007c0c */ /* 0x000fe4000bf46270 */
[----:B------:R-:W2:Y:S01]  /*29620*/  LDL R40, [R1+0xfc] ;  /* 0x0000fc0001287983 */ /* 0x000ea20000100800 */
[----:B---3--:R-:W-:Y:S02]  /*29630*/  @!P3 IMAD.MOV.U32 R10, RZ, RZ, R0 ;  /* 0x000000ffff0ab224 */ /* 0x008fe400078e0000 */
[----:B----4-:R-:W-:Y:S01]  /*29640*/  @!P3 IMAD.MOV.U32 R11, RZ, RZ, R2 ;  /* 0x000000ffff0bb224 */ /* 0x010fe200078e0002 */
[----:B------:R-:W-:Y:S01]  /*29650*/  SHF.R.U32.HI R0, RZ, 0x6, R79 ;  /* 0x00000006ff007819 */ /* 0x000fe2000001164f */
[----:B------:R-:W3:Y:S04]  /*29660*/  LDL R2, [R1+0x108] ;  /* 0x0001080001027983 */ /* 0x000ee80000100800 */
[----:B------:R2:W4:Y:S01]  /*29670*/  @!P3 LDG.E.U16 R37, desc[UR24][R10.64] ;  /* 0x000000180a25b981 */ /* 0x000522000c1e1500 */
[----:B------:R-:W-:-:S03]  /*29680*/  SGXT.U32 R0, R0, 0x1 ;  /* 0x000000010000781a */ /* 0x000fc60000000000 */
[----:B------:R-:W3:Y:S01]  /*29690*/  LDL R11, [R1+0xf0] ;  /* 0x0000f000010b7983 */ /* 0x000ee20000100800 */
[----:B------:R-:W-:-:S04]  /*296a0*/  LOP3.LUT R0, R0, 0x5c, RZ, 0xfc, !PT ;  /* 0x0000005c00007812 */ /* 0x000fc800078efcff */
[----:B------:R-:W-:Y:S02]  /*296b0*/  ISETP.GE.AND P3, PT, R0, UR9, PT ;  /* 0x0000000900007c0c */ /* 0x000fe4000bf66270 */
[----:B------:R-:W4:Y:S01]  /*296c0*/  LDL R0, [R1+0x10c] ;  /* 0x00010c0001007983 */ /* 0x000f220000100800 */
[----:B------:R-:W-:Y:S02]  /*296d0*/  PRMT R21, RZ, 0x7610, R21 ;  /* 0x00007610ff157816 */ /* 0x000fe40000000015 */
[----:B------:R-:W-:Y:S02]  /*296e0*/  PRMT R92, RZ, 0x7610, R92 ;  /* 0x00007610ff5c7816 */ /* 0x000fe4000000005c */
[----:B------:R-:W-:Y:S02]  /*296f0*/  PRMT R99, RZ, 0x7610, R99 ;  /* 0x00007610ff637816 */ /* 0x000fe40000000063 */
[----:B------:R-:W-:Y:S01]  /*29700*/  PRMT R36, RZ, 0x7610, R36 ;  /* 0x00007610ff247816 */ /* 0x000fe20000000024 */
[----:B--2---:R-:W-:Y:S01]  /*29710*/  @!P5 IMAD.MOV.U32 R10, RZ, RZ, R7 ;  /* 0x000000ffff0ad224 */ /* 0x004fe200078e0007 */
[----:B------:R-:W-:-:S04]  /*29720*/  SHF.R.U32.HI R7, RZ, 0x6, R79 ;  /* 0x00000006ff077819 */ /* 0x000fc8000001164f */
[----:B------:R-:W-:-:S04]  /*29730*/  SGXT.U32 R7, R7, 0x1 ;  /* 0x000000010707781a */ /* 0x000fc80000000000 */
[----:B------:R-:W-:Y:S01]  /*29740*/  LOP3.LUT R7, R7, 0x5e, RZ, 0xfc, !PT ;  /* 0x0000005e07077812 */ /* 0x000fe200078efcff */
[----:B---3--:R0:W2:Y:S02]  /*29750*/  @!P5 LDG.E.U16 R21, desc[UR24][R10.64] ;  /* 0x000000180a15d981 */ /* 0x0080a4000c1e1500 */
[----:B0-----:R-:W-:Y:S02]  /*29760*/  @!P2 IMAD.MOV.U32 R10, RZ, RZ, R40 ;  /* 0x000000ffff0aa224 */ /* 0x001fe400078e0028 */
[----:B------:R-:W-:Y:S01]  /*29770*/  @!P2 IMAD.MOV.U32 R11, RZ, RZ, R41 ;  /* 0x000000ffff0ba224 */ /* 0x000fe200078e0029 */
[----:B------:R-:W-:Y:S01]  /*29780*/  ISETP.GE.AND P5, PT, R7, UR9, PT ;  /* 0x0000000907007c0c */ /* 0x000fe2000bfa6270 */
[----:B------:R-:W3:Y:S04]  /*29790*/  LDL R41, [R1+0x11c] ;  /* 0x00011c0001297983 */ /* 0x000ee80000100800 */
[----:B------:R0:W2:Y:S02]  /*297a0*/  @!P2 LDG.E.U16 R92, desc[UR24][R10.64] ;  /* 0x000000180a5ca981 */ /* 0x0000a4000c1e1500 */
[----:B0-----:R-:W-:-:S02]  /*297b0*/  @!P4 IMAD.MOV.U32 R10, RZ, RZ, R5 ;  /* 0x000000ffff0ac224 */ /* 0x001fc400078e0005 */
[----:B------:R-:W-:Y:S01]  /*297c0*/  @!P4 IMAD.MOV.U32 R11, RZ, RZ, R6 ;  /* 0x000000ffff0bc224 */ /* 0x000fe200078e0006 */
[----:B------:R-:W-:Y:S01]  /*297d0*/  SHF.R.U32.HI R7, RZ, 0x6, R79 ;  /* 0x00000006ff077819 */ /* 0x000fe2000001164f */
[----:B------:R-:W2:Y:S04]  /*297e0*/  LDL R6, [R1+0x120] ;  /* 0x0001200001067983 */ /* 0x000ea80000100800 */
[----:B------:R4:W2:Y:S04]  /*297f0*/  @!P4 LDG.E.U16 R99, desc[UR24][R10.64] ;  /* 0x000000180a63c981 */ /* 0x0008a8000c1e1500 */
[----:B------:R-:W2:Y:S04]  /*29800*/  LDL R79, [R1+0x118] ;  /* 0x00011800014f7983 */ /* 0x000ea80000100800 */
[----:B------:R-:W2:Y:S01]  /*29810*/  LDL R5, [R1+0x124] ;  /* 0x0001240001057983 */ /* 0x000ea20000100800 */
[----:B----4-:R-:W-:-:S02]  /*29820*/  @!P3 IMAD.MOV.U32 R10, RZ, RZ, R0 ;  /* 0x000000ffff0ab224 */ /* 0x010fc400078e0000 */
[----:B------:R-:W-:Y:S01]  /*29830*/  @!P3 IMAD.MOV.U32 R11, RZ, RZ, R2 ;  /* 0x000000ffff0bb224 */ /* 0x000fe200078e0002 */
[----:B------:R-:W4:Y:S04]  /*29840*/  LDL R0, [R1+0x12c] ;  /* 0x00012c0001007983 */ /* 0x000f280000100800 */
[----:B------:R0:W2:Y:S04]  /*29850*/  @!P3 LDG.E.U16 R36, desc[UR24][R10.64] ;  /* 0x000000180a24b981 */ /* 0x0000a8000c1e1500 */
[----:B------:R-:W2:Y:S04]  /*29860*/  LDL R2, [R1+0x128] ;  /* 0x0001280001027983 */ /* 0x000ea80000100800 */
[----:B------:R-:W0:Y:S04]  /*29870*/  LDL R10, [R1+0x110] ;  /* 0x00011000010a7983 */ /* 0x000e280000100800 */
[----:B------:R-:W0:Y:S01]  /*29880*/  LDL R11, [R1+0x114] ;  /* 0x00011400010b7983 */ /* 0x000e220000100800 */
[----:B------:R-:W1:Y:S01]  /*29890*/  S2R R40, SR_TID.X ;  /* 0x0000000000287919 */ /* 0x000e620000002100 */
[----:B------:R-:W-:-:S04]  /*298a0*/  SGXT.U32 R7, R7, 0x1 ;  /* 0x000000010707781a */ /* 0x000fc80000000000 */
[----:B------:R-:W-:-:S04]  /*298b0*/  LOP3.LUT R7, R7, 0x60, RZ, 0xfc, !PT ;  /* 0x0000006007077812 */ /* 0x000fc800078efcff */
[----:B------:R-:W-:Y:S02]  /*298c0*/  ISETP.GE.AND P2, PT, R7, UR9, PT ;  /* 0x0000000907007c0c */ /* 0x000fe4000bf46270 */
[----:B------:R-:W-:Y:S02]  /*298d0*/  PRMT R20, RZ, 0x7610, R20 ;  /* 0x00007610ff147816 */ /* 0x000fe40000000014 */
[----:B-1----:R-:W-:-:S04]  /*298e0*/  SHF.R.U32.HI R7, RZ, 0x6, R40 ;  /* 0x00000006ff077819 */ /* 0x002fc80000011628 */
[----:B------:R-:W-:-:S04]  /*298f0*/  SGXT.U32 R7, R7, 0x1 ;  /* 0x000000010707781a */ /* 0x000fc80000000000 */
[----:B------:R-:W-:-:S04]  /*29900*/  LOP3.LUT R7, R7, 0x62, RZ, 0xfc, !PT ;  /* 0x0000006207077812 */ /* 0x000fc800078efcff */
[----:B------:R-:W-:Y:S02]  /*29910*/  ISETP.GE.AND P4, PT, R7, UR9, PT ;  /* 0x0000000907007c0c */ /* 0x000fe4000bf86270 */
[----:B------:R-:W-:-:S04]  /*29920*/  SHF.R.U32.HI R7, RZ, 0x6, R40 ;  /* 0x00000006ff077819 */ /* 0x000fc80000011628 */
[----:B------:R-:W-:-:S04]  /*29930*/  SGXT.U32 R7, R7, 0x1 ;  /* 0x000000010707781a */ /* 0x000fc80000000000 */
[----:B------:R-:W-:Y:S02]  /*29940*/  LOP3.LUT R7, R7, 0x64, RZ, 0xfc, !PT ;  /* 0x0000006407077812 */ /* 0x000fe400078efcff */
[----:B------:R-:W-:Y:S02]  /*29950*/  PRMT R94, RZ, 0x7610, R94 ;  /* 0x00007610ff5e7816 */ /* 0x000fe4000000005e */
[----:B------:R-:W-:Y:S02]  /*29960*/  ISETP.GE.AND P3, PT, R7, UR9, PT ;  /* 0x0000000907007c0c */ /* 0x000fe4000bf66270 */
[----:B------:R-:W-:Y:S01]  /*29970*/  PRMT R98, RZ, 0x7610, R98 ;  /* 0x00007610ff627816 */ /* 0x000fe20000000062 */
[----:B------:R-:W5:Y:S01]  /*29980*/  LDL.LU R7, [R1+0xb24] ;  /* 0x000b240001077983 */ /* 0x000f620000300800 */
[----:B------:R-:W-:Y:S02]  /*29990*/  PRMT R35, RZ, 0x7610, R35 ;  /* 0x00007610ff237816 */ /* 0x000fe40000000023 */
[----:B0-----:R-:W-:-:S04]  /*299a0*/  @!P5 LOP3.LUT R11, R11, R10, RZ, 0x3c, !PT ;  /* 0x0000000a0b0bd212 */ /* 0x001fc800078e3cff */
[----:B------:R-:W-:-:S04]  /*299b0*/  @!P5 LOP3.LUT R10, R11, R10, RZ, 0x3c, !PT ;  /* 0x0000000a0b0ad212 */ /* 0x000fc800078e3cff */
[----:B------:R-:W-:-:S05]  /*299c0*/  @!P5 LOP3.LUT R11, R11, R10, RZ, 0x3c, !PT ;  /* 0x0000000a0b0bd212 */ /* 0x000fca00078e3cff */
[----:B------:R0:W4:Y:S02]  /*299d0*/  @!P5 LDG.E.U16 R20, desc[UR24][R10.64] ;  /* 0x000000180a14d981 */ /* 0x000124000c1e1500 */
[----:B0-----:R-:W-:-:S04]  /*299e0*/  SHF.R.U32.HI R11, RZ, 0x6, R40 ;  /* 0x00000006ff0b7819 */ /* 0x001fc80000011628 */
[----:B------:R-:W-:-:S04]  /*299f0*/  SGXT.U32 R11, R11, 0x1 ;  /* 0x000000010b0b781a */ /* 0x000fc80000000000 */
[----:B------:R-:W-:Y:S01]  /*29a00*/  LOP3.LUT R11, R11, 0x66, RZ, 0xfc, !PT ;  /* 0x000000660b0b7812 */ /* 0x000fe200078efcff */
[----:B---3--:R-:W-:-:S03]  /*29a10*/  @!P2 IMAD.MOV.U32 R10, RZ, RZ, R41 ;  /* 0x000000ffff0aa224 */ /* 0x008fc600078e0029 */
[----:B------:R-:W-:Y:S01]  /*29a20*/  ISETP.GE.AND P5, PT, R11, UR9, PT ;  /* 0x000000090b007c0c */ /* 0x000fe2000bfa6270 */
[----:B--2---:R-:W-:Y:S01]  /*29a30*/  @!P2 IMAD.MOV.U32 R11, RZ, RZ, R79 ;  /* 0x000000ffff0ba224 */ /* 0x004fe200078e004f */
[----:B------:R-:W-:Y:S01]  /*29a40*/  SHF.R.U32.HI R41, RZ, 0x6, R40 ;  /* 0x00000006ff297819 */ /* 0x000fe20000011628 */
[----:B------:R-:W2:Y:S04]  /*29a50*/  LDL R79, [R1+0x140] ;  /* 0x00014000014f7983 */ /* 0x000ea80000100800 */
[----:B------:R0:W3:Y:S02]  /*29a60*/  @!P2 LDG.E.U16 R94, desc[UR24][R10.64] ;  /* 0x000000180a5ea981 */ /* 0x0000e4000c1e1500 */
[----:B0-----:R-:W-:Y:S02]  /*29a70*/  @!P4 IMAD.MOV.U32 R10, RZ, RZ, R5 ;  /* 0x000000ffff0ac224 */ /* 0x001fe400078e0005 */
[----:B------:R-:W-:Y:S01]  /*29a80*/  @!P4 IMAD.MOV.U32 R11, RZ, RZ, R6 ;  /* 0x000000ffff0bc224 */ /* 0x000fe200078e0006 */
[----:B------:R-:W-:Y:S01]  /*29a90*/  SGXT.U32 R41, R41, 0x1 ;  /* 0x000000012929781a */ /* 0x000fe20000000000 */
[----:B------:R-:W2:Y:S04]  /*29aa0*/  LDL R5, [R1+0x13c] ;  /* 0x00013c0001057983 */ /* 0x000ea80000100800 */
[----:B------:R4:W2:Y:S02]  /*29ab0*/  @!P4 LDG.E.U16 R98, desc[UR24][R10.64] ;  /* 0x000000180a62c981 */ /* 0x0008a4000c1e1500 */
[----:B----4-:R-:W-:-:S02]  /*29ac0*/  @!P3 IMAD.MOV.U32 R10, RZ, RZ, R0 ;  /* 0x000000ffff0ab224 */ /* 0x010fc400078e0000 */
[----:B------:R-:W-:Y:S01]  /*29ad0*/  @!P3 IMAD.MOV.U32 R11, RZ, RZ, R2 ;  /* 0x000000ffff0bb224 */ /* 0x000fe200078e0002 */
[----:B------:R-:W-:Y:S01]  /*29ae0*/  SHF.R.U32.HI R6, RZ, 0x6, R40 ;  /* 0x00000006ff067819 */ /* 0x000fe20000011628 */
[----:B------:R-:W4:Y:S04]  /*29af0*/  LDL R2, [R1+0x148] ;  /* 0x0001480001027983 */ /* 0x000f280000100800 */
[----:B------:R0:W2:Y:S01]  /*29b00*/  @!P3 LDG.E.U16 R35, desc[UR24][R10.64] ;  /* 0x000000180a23b981 */ /* 0x0000a2000c1e1500 */
[----:B------:R-:W-:Y:S02]  /*29b10*/  LOP3.LUT R41, R41, 0x68, RZ, 0xfc, !PT ;  /* 0x0000006829297812 */ /* 0x000fe400078efcff */
[----:B------:R-:W-:Y:S01]  /*29b20*/  PRMT R19, RZ, 0x7610, R19 ;  /* 0x00007610ff137816 */ /* 0x000fe20000000013 */
[----:B------:R-:W2:Y:S04]  /*29b30*/  LDL R0, [R1+0x14c] ;  /* 0x00014c0001007983 */ /* 0x000ea80000100800 */
[----:B------:R-:W0:Y:S04]  /*29b40*/  LDL R10, [R1+0x130] ;  /* 0x00013000010a7983 */ /* 0x000e280000100800 */
[----:B------:R-:W0:Y:S01]  /*29b50*/  LDL R11, [R1+0x134] ;  /* 0x00013400010b7983 */ /* 0x000e220000100800 */
[----:B------:R-:W-:-:S04]  /*29b60*/  SGXT.U32 R6, R6, 0x1 ;  /* 0x000000010606781a */ /* 0x000fc80000000000 */
[----:B------:R-:W-:-:S04]  /*29b70*/  LOP3.LUT R6, R6, 0x6a, RZ, 0xfc, !PT ;  /* 0x0000006a06067812 */ /* 0x000fc800078efcff */
[----:B------:R-:W-:Y:S02]  /*29b80*/  ISETP.GE.AND P4, PT, R6, UR9, PT ;  /* 0x0000000906007c0c */ /* 0x000fe4000bf86270 */
[----:B------:R-:W-:-:S04]  /*29b90*/  SHF.R.U32.HI R6, RZ, 0x6, R40 ;  /* 0x00000006ff067819 */ /* 0x000fc80000011628 */
[----:B------:R-:W-:-:S04]  /*29ba0*/  SGXT.U32 R6, R6, 0x1 ;  /* 0x000000010606781a */ /* 0x000fc80000000000 */
[----:B------:R-:W-:Y:S02]  /*29bb0*/  LOP3.LUT R6, R6, 0x6c, RZ, 0xfc, !PT ;  /* 0x0000006c06067812 */ /* 0x000fe400078efcff */
[----:B------:R-:W-:Y:S02]  /*29bc0*/  ISETP.GE.AND P2, PT, R41, UR9, PT ;  /* 0x0000000929007c0c */ /* 0x000fe4000bf46270 */
[----:B------:R-:W2:Y:S01]  /*29bd0*/  LDL R41, [R1+0x144] ;  /* 0x0001440001297983 */ /* 0x000ea20000100800 */
[----:B------:R-:W-:-:S03]  /*29be0*/  ISETP.GE.AND P3, PT, R6, UR9, PT ;  /* 0x0000000906007c0c */ /* 0x000fc6000bf66270 */
[----:B------:R-:W5:Y:S01]  /*29bf0*/  LDL.LU R6, [R1+0xb20] ;  /* 0x000b200001067983 */ /* 0x000f620000300800 */
[----:B0-----:R-:W-:-:S04]  /*29c00*/  @!P5 LOP3.LUT R11, R11, R10, RZ, 0x3c, !PT ;  /* 0x0000000a0b0bd212 */ /* 0x001fc800078e3cff */
[----:B------:R-:W-:-:S04]  /*29c10*/  @!P5 LOP3.LUT R10, R11, R10, RZ, 0x3c, !PT ;  /* 0x0000000a0b0ad212 */ /* 0x000fc800078e3cff */
[----:B------:R-:W-:-:S05]  /*29c20*/  @!P5 LOP3.LUT R11, R11, R10, RZ, 0x3c, !PT ;  /* 0x0000000a0b0bd212 */ /* 0x000fca00078e3cff */
[----:B------:R0:W3:Y:S04]  /*29c30*/  @!P5 LDG.E.U16 R19, desc[UR24][R10.64] ;  /* 0x000000180a13d981 */ /* 0x0000e8000c1e1500 */
[----:B------:R-:W3:Y:S01]  /*29c40*/  LDL R11, [R1+0x138] ;  /* 0x00013800010b7983 */ /* 0x000ee20000100800 */
[----:B0-----:R-:W-:-:S04]  /*29c50*/  SHF.R.U32.HI R10, RZ, 0x6, R40 ;  /* 0x00000006ff0a7819 */ /* 0x001fc80000011628 */
[----:B------:R-:W-:-:S04]  /*29c60*/  SGXT.U32 R10, R10, 0x1 ;  /* 0x000000010a0a781a */ /* 0x000fc80000000000 */
[----:B------:R-:W-:Y:S02]  /*29c70*/  LOP3.LUT R10, R10, 0x6e, RZ, 0xfc, !PT ;  /* 0x0000006e0a0a7812 */ /* 0x000fe400078efcff */
[----:B------:R-:W-:Y:S02]  /*29c80*/  PRMT R96, RZ, 0x7610, R96 ;  /* 0x00007610ff607816 */ /* 0x000fe40000000060 */
[----:B------:R-:W-:Y:S01]  /*29c90*/  ISETP.GE.AND P5, PT, R10, UR9, PT ;  /* 0x000000090a007c0c */ /* 0x000fe2000bfa6270 */
[----:B--2---:R-:W-:Y:S01]  /*29ca0*/  @!P2 IMAD.MOV.U32 R10, RZ, RZ, R5 ;  /* 0x000000ffff0aa224 */ /* 0x004fe200078e0005 */
[----:B------:R-:W-:Y:S02]  /*29cb0*/  PRMT R95, RZ, 0x7610, R95 ;  /* 0x00007610ff5f7816 */ /* 0x000fe4000000005f */
[----:B------:R-:W-:Y:S01]  /*29cc0*/  PRMT R34, RZ, 0x7610, R34 ;  /* 0x00007610ff227816 */ /* 0x000fe20000000022 */
[----:B------:R-:W0:Y:S01]  /*29cd0*/  S2R R5, SR_TID.X ;  /* 0x0000000000057919 */ /* 0x000e220000002100 */
[----:B---3--:R1:W2:Y:S02]  /*29ce0*/  @!P2 LDG.E.U16 R96, desc[UR24][R10.64] ;  /* 0x000000180a60a981 */ /* 0x0082a4000c1e1500 */
[----:B-1----:R-:W-:-:S02]  /*29cf0*/  @!P4 IMAD.MOV.U32 R10, RZ, RZ, R41 ;  /* 0x000000ffff0ac224 */ /* 0x002fc400078e0029 */
[----:B------:R-:W-:Y:S01]  /*29d00*/  @!P4 IMAD.MOV.U32 R11, RZ, RZ, R79 ;  /* 0x000000ffff0bc224 */ /* 0x000fe200078e004f */
[----:B0-----:R-:W-:Y:S01]  /*29d10*/  SHF.R.U32.HI R5, RZ, 0x6, R5 ;  /* 0x00000006ff057819 */ /* 0x001fe20000011605 */
[----:B------:R-:W3:Y:S04]  /*29d20*/  LDL R79, [R1+0x160] ;  /* 0x00016000014f7983 */ /* 0x000ee80000100800 */
[----:B------:R0:W2:Y:S01]  /*29d30*/  @!P4 LDG.E.U16 R95, desc[UR24][R10.64] ;  /* 0x000000180a5fc981 */ /* 0x0000a2000c1e1500 */
[----:B------:R-:W-:Y:S02]  /*29d40*/  PRMT R18, RZ, 0x7610, R18 ;  /* 0x00007610ff127816 */ /* 0x000fe40000000012 */
[----:B------:R-:W-:Y:S01]  /*29d50*/  SHF.R.U32.HI R40, RZ, 0x6, R40 ;  /* 0x00000006ff287819 */ /* 0x000fe20000011628 */
[----:B------:R-:W2:Y:S01]  /*29d60*/  LDL R41, [R1+0x164] ;  /* 0x0001640001297983 */ /* 0x000ea20000100800 */
[----:B0-----:R-:W-:-:S02]  /*29d70*/  @!P3 IMAD.MOV.U32 R10, RZ, RZ, R0 ;  /* 0x000000ffff0ab224 */ /* 0x001fc400078e0000 */
[----:B----4-:R-:W-:Y:S01]  /*29d80*/  @!P3 IMAD.MOV.U32 R11, RZ, RZ, R2 ;  /* 0x000000ffff0bb224 */ /* 0x010fe200078e0002 */
[----:B------:R-:W-:Y:S01]  /*29d90*/  SGXT.U32 R5, R5, 0x1 ;  /* 0x000000010505781a */ /* 0x000fe20000000000 */
[----:B------:R-:W4:Y:S04]  /*29da0*/  LDL R2, [R1+0x168] ;  /* 0x0001680001027983 */ /* 0x000f280000100800 */
[----:B------:R0:W2:Y:S01]  /*29db0*/  @!P3 LDG.E.U16 R34, desc[UR24][R10.64] ;  /* 0x000000180a22b981 */ /* 0x0000a2000c1e1500 */
[----:B------:R-:W-:-:S03]  /*29dc0*/  SGXT.U32 R40, R40, 0x1 ;  /* 0x000000012828781a */ /* 0x000fc60000000000 */
[----:B------:R-:W2:Y:S04]  /*29dd0*/  LDL R0, [R1+0x16c] ;  /* 0x00016c0001007983 */ /* 0x000ea80000100800 */
[----:B------:R-:W0:Y:S04]  /*29de0*/  LDL R10, [R1+0x150] ;  /* 0x00015000010a7983 */ /* 0x000e280000100800 */
[----:B------:R-:W0:Y:S01]  /*29df0*/  LDL R11, [R1+0x154] ;  /* 0x00015400010b7983 */ /* 0x000e220000100800 */
[----:B------:R-:W-:-:S04]  /*29e00*/  LOP3.LUT R5, R5, 0x72, RZ, 0xfc, !PT ;  /* 0x0000007205057812 */ /* 0x000fc800078efcff */
[----:B------:R-:W-:Y:S02]  /*29e10*/  ISETP.GE.AND P4, PT, R5, UR9, PT ;  /* 0x0000000905007c0c */ /* 0x000fe4000bf86270 */
[----:B------:R-:W1:Y:S01]  /*29e20*/  S2R R5, SR_TID.X ;  /* 0x0000000000057919 */ /* 0x000e620000002100 */
[----:B------:R-:W-:-:S04]  /*29e30*/  LOP3.LUT R40, R40, 0x70, RZ, 0xfc, !PT ;  /* 0x0000007028287812 */ /* 0x000fc800078efcff */
[----:B------:R-:W-:Y:S02]  /*29e40*/  ISETP.GE.AND P2, PT, R40, UR9, PT ;  /* 0x0000000928007c0c */ /* 0x000fe4000bf46270 */
[----:B------:R-:W2:Y:S01]  /*29e50*/  LDL R40, [R1+0x15c] ;  /* 0x00015c0001287983 */ /* 0x000ea20000100800 */
[----:B-1----:R-:W-:-:S04]  /*29e60*/  SHF.R.U32.HI R5, RZ, 0x6, R5 ;  /* 0x00000006ff057819 */ /* 0x002fc80000011605 */
[----:B------:R-:W-:-:S04]  /*29e70*/  SGXT.U32 R5, R5, 0x1 ;  /* 0x000000010505781a */ /* 0x000fc80000000000 */
[----:B------:R-:W-:-:S04]  /*29e80*/  LOP3.LUT R5, R5, 0x74, RZ, 0xfc, !PT ;  /* 0x0000007405057812 */ /* 0x000fc800078efcff */
[----:B------:R-:W-:Y:S02]  /*29e90*/  ISETP.GE.AND P3, PT, R5, UR9, PT ;  /* 0x0000000905007c0c */ /* 0x000fe4000bf66270 */
[----:B------:R-:W5:Y:S01]  /*29ea0*/  LDL.LU R5, [R1+0xb1c] ;  /* 0x000b1c0001057983 */ /* 0x000f620000300800 */
[----:B0-----:R-:W-:-:S04]  /*29eb0*/  @!P5 LOP3.LUT R11, R11, R10, RZ, 0x3c, !PT ;  /* 0x0000000a0b0bd212 */ /* 0x001fc800078e3cff */
[----:B------:R-:W-:-:S04]  /*29ec0*/  @!P5 LOP3.LUT R10, R11, R10, RZ, 0x3c, !PT ;  /* 0x0000000a0b0ad212 */ /* 0x000fc800078e3cff */
[----:B------:R-:W-:-:S05]  /*29ed0*/  @!P5 LOP3.LUT R11, R11, R10, RZ, 0x3c, !PT ;  /* 0x0000000a0b0bd212 */ /* 0x000fca00078e3cff */
[----:B------:R0:W3:Y:S02]  /*29ee0*/  @!P5 LDG.E.U16 R18, desc[UR24][R10.64] ;  /* 0x000000180a12d981 */ /* 0x0000e4000c1e1500 */
[----:B0-----:R-:W0:Y:S02]  /*29ef0*/  S2R R11, SR_TID.X ;  /* 0x00000000000b7919 */ /* 0x001e240000002100 */
[----:B0-----:R-:W-:Y:S02]  /*29f00*/  SHF.R.U32.HI R10, RZ, 0x6, R11 ;  /* 0x00000006ff0a7819 */ /* 0x001fe4000001160b */
[----:B------:R-:W3:Y:S02]  /*29f10*/  LDL R11, [R1+0x158] ;  /* 0x00015800010b7983 */ /* 0x000ee40000100800 */
[----:B------:R-:W-:-:S04]  /*29f20*/  SGXT.U32 R10, R10, 0x1 ;  /* 0x000000010a0a781a */ /* 0x000fc80000000000 */
[----:B------:R-:W-:Y:S02]  /*29f30*/  LOP3.LUT R10, R10, 0x76, RZ, 0xfc, !PT ;  /* 0x000000760a0a7812 */ /* 0x000fe400078efcff */
[----:B------:R-:W-:Y:S02]  /*29f40*/  PRMT R97, RZ, 0x7610, R97 ;  /* 0x00007610ff617816 */ /* 0x000fe40000000061 */
[----:B------:R-:W-:Y:S01]  /*29f50*/  ISETP.GE.AND P5, PT, R10, UR9, PT ;  /* 0x000000090a007c0c */ /* 0x000fe2000bfa6270 */
[----:B--2---:R-:W-:Y:S01]  /*29f60*/  @!P2 IMAD.MOV.U32 R10, RZ, RZ, R40 ;  /* 0x000000ffff0aa224 */ /* 0x004fe200078e0028 */
[----:B------:R-:W-:Y:S02]  /*29f70*/  PRMT R93, RZ, 0x7610, R93 ;  /* 0x00007610ff5d7816 */ /* 0x000fe4000000005d */
[----:B------:R-:W-:Y:S02]  /*29f80*/  PRMT R33, RZ, 0x7610, R33 ;  /* 0x00007610ff217816 */ /* 0x000fe40000000021 */
[----:B---3--:R0:W2:Y:S02]  /*29f90*/  @!P2 LDG.E.U16 R97, desc[UR24][R10.64] ;  /* 0x000000180a61a981 */ /* 0x0080a4000c1e1500 */
[----:B0-----:R-:W0:Y:S01]  /*29fa0*/  S2R R11, SR_TID.X ;  /* 0x00000000000b7919 */ /* 0x001e220000002100 */
[----:B------:R-:W-:Y:S01]  /*29fb0*/  @!P4 IMAD.MOV.U32 R10, RZ, RZ, R41 ;  /* 0x000000ffff0ac224 */ /* 0x000fe200078e0029 */
[----:B------:R-:W1:Y:S01]  /*29fc0*/  S2R R40, SR_TID.X ;  /* 0x0000000000287919 */ /* 0x000e620000002100 */
[----:B------:R-:W-:Y:S01]  /*29fd0*/  PRMT R17, RZ, 0x7610, R17 ;  /* 0x00007610ff117816 */ /* 0x000fe20000000011 */
[----:B------:R-:W3:Y:S01]  /*29fe0*/  LDL R41, [R1+0x188] ;  /* 0x0001880001297983 */ /* 0x000ee20000100800 */
[----:B0-----:R-:W-:-:S04]  /*29ff0*/  SHF.R.U32.HI R11, RZ, 0x6, R11 ;  /* 0x00000006ff0b7819 */ /* 0x001fc8000001160b */
[----:B------:R-:W-:-:S04]  /*2a000*/  SGXT.U32 R11, R11, 0x1 ;  /* 0x000000010b0b781a */ /* 0x000fc80000000000 */
[----:B------:R-:W-:-:S04]  /*2a010*/  LOP3.LUT R11, R11, 0x78, RZ, 0xfc, !PT ;  /* 0x000000780b0b7812 */ /* 0x000fc800078efcff */
[----:B------:R-:W-:Y:S01]  /*2a020*/  ISETP.GE.AND P2, PT, R11, UR9, PT ;  /* 0x000000090b007c0c */ /* 0x000fe2000bf46270 */
[----:B------:R-:W-:Y:S01]  /*2a030*/  @!P4 IMAD.MOV.U32 R11, RZ, RZ, R79 ;  /* 0x000000ffff0bc224 */ /* 0x000fe200078e004f */
[----:B-1----:R-:W-:Y:S01]  /*2a040*/  SHF.R.U32.HI R40, RZ, 0x6, R40 ;  /* 0x00000006ff287819 */ /* 0x002fe20000011628 */
[----:B------:R-:W2:Y:S04]  /*2a050*/  LDL R79, [R1+0x184] ;  /* 0x00018400014f7983 */ /* 0x000ea80000100800 */
[----:B------:R0:W2:Y:S02]  /*2a060*/  @!P4 LDG.E.U16 R93, desc[UR24][R10.64] ;  /* 0x000000180a5dc981 */ /* 0x0000a4000c1e1500 */
[----:B0-----:R-:W-:Y:S02]  /*2a070*/  @!P3 IMAD.MOV.U32 R10, RZ, RZ, R0 ;  /* 0x000000ffff0ab224 */ /* 0x001fe400078e0000 */
[----:B----4-:R-:W-:-:S05]  /*2a080*/  @!P3 IMAD.MOV.U32 R11, RZ, RZ, R2 ;  /* 0x000000ffff0bb224 */ /* 0x010fca00078e0002 */
[----:B------:R0:W4:Y:S04]  /*2a090*/  @!P3 LDG.E.U16 R33, desc[UR24][R10.64] ;  /* 0x000000180a21b981 */ /* 0x000128000c1e1500 */
[----:B------:R-:W0:Y:S04]  /*2a0a0*/  LDL R10, [R1+0x170] ;  /* 0x00017000010a7983 */ /* 0x000e280000100800 */
[----:B------:R-:W0:Y:S01]  /*2a0b0*/  LDL R11, [R1+0x174] ;  /* 0x00017400010b7983 */ /* 0x000e220000100800 */
[----:B------:R-:W1:Y:S01]  /*2a0c0*/  S2R R0, SR_TID.X ;  /* 0x0000000000007919 */ /* 0x000e620000002100 */
[----:B------:R-:W-:-:S02]  /*2a0d0*/  SGXT.U32 R40, R40, 0x1 ;  /* 0x000000012828781a */ /* 0x000fc40000000000 */
[----:B-1----:R-:W-:-:S04]  /*2a0e0*/  SHF.R.U32.HI R2, RZ, 0x6, R0 ;  /* 0x00000006ff027819 */ /* 0x002fc80000011600 */
[----:B------:R-:W-:-:S04]  /*2a0f0*/  SGXT.U32 R2, R2, 0x1 ;  /* 0x000000010202781a */ /* 0x000fc80000000000 */
[----:B------:R-:W-:-:S04]  /*2a100*/  LOP3.LUT R2, R2, 0x7e, RZ, 0xfc, !PT ;  /* 0x0000007e02027812 */ /* 0x000fc800078efcff */
[----:B------:R-:W-:Y:S02]  /*2a110*/  ISETP.GE.AND P3, PT, R2, UR9, PT ;  /* 0x0000000902007c0c */ /* 0x000fe4000bf66270 */
[----:B------:R-:W1:Y:S01]  /*2a120*/  S2R R2, SR_TID.X ;  /* 0x0000000000027919 */ /* 0x000e620000002100 */
[----:B------:R-:W-:-:S04]  /*2a130*/  SHF.R.U32.HI R0, RZ, 0x6, R0 ;  /* 0x00000006ff007819 */ /* 0x000fc80000011600 */
[----:B------:R-:W-:Y:S02]  /*2a140*/  SGXT.U32 R0, R0, 0x1 ;  /* 0x000000010000781a */ /* 0x000fe40000000000 */
[----:B------:R-:W-:Y:S02]  /*2a150*/  LOP3.LUT R40, R40, 0x7a, RZ, 0xfc, !PT ;  /* 0x0000007a28287812 */ /* 0x000fe400078efcff */
[----:B------:R-:W-:Y:S02]  /*2a160*/  LOP3.LUT R0, R0, 0x7c, RZ, 0xfc, !PT ;  /* 0x0000007c00007812 */ /* 0x000fe400078efcff */
[----:B------:R-:W-:Y:S02]  /*2a170*/  ISETP.GE.AND P4, PT, R40, UR9, PT ;  /* 0x0000000928007c0c */ /* 0x000fe4000bf86270 */
[----:B------:R-:W2:Y:S01]  /*2a180*/  LDL R40, [R1+0x18c] ;  /* 0x00018c0001287983 */ /* 0x000ea20000100800 */
[----:B------:R-:W-:-:S03]  /*2a190*/  ISETP.GE.AND P6, PT, R0, UR9, PT ;  /* 0x0000000900007c0c */ /* 0x000fc6000bfc6270 */
[----:B------:R-:W5:Y:S01]  /*2a1a0*/  LDL.LU R0, [R1+0xb18] ;  /* 0x000b180001007983 */ /* 0x000f620000300800 */
[----:B-1----:R-:W-:Y:S02]  /*2a1b0*/  LOP3.LUT R2, R2, 0x7f, RZ, 0xc0, !PT ;  /* 0x0000007f02027812 */ /* 0x002fe400078ec0ff */
[----:B0-----:R-:W-:-:S04]  /*2a1c0*/  @!P5 LOP3.LUT R11, R11, R10, RZ, 0x3c, !PT ;  /* 0x0000000a0b0bd212 */ /* 0x001fc800078e3cff */
[----:B------:R-:W-:-:S04]  /*2a1d0*/  @!P5 LOP3.LUT R10, R11, R10, RZ, 0x3c, !PT ;  /* 0x0000000a0b0ad212 */ /* 0x000fc800078e3cff */
[----:B------:R-:W-:-:S05]  /*2a1e0*/  @!P5 LOP3.LUT R11, R11, R10, RZ, 0x3c, !PT ;  /* 0x0000000a0b0bd212 */ /* 0x000fca00078e3cff */
[----:B------:R0:W2:Y:S04]  /*2a1f0*/  @!P5 LDG.E.U16 R17, desc[UR24][R10.64] ;  /* 0x000000180a11d981 */ /* 0x0000a8000c1e1500 */
[----:B------:R-:W0:Y:S04]  /*2a200*/  LDL R10, [R1+0x178] ;  /* 0x00017800010a7983 */ /* 0x000e280000100800 */
[----:B------:R-:W0:Y:S01]  /*2a210*/  LDL R11, [R1+0x17c] ;  /* 0x00017c00010b7983 */ /* 0x000e220000100800 */
[----:B------:R-:W-:-:S03]  /*2a220*/  ISETP.GE.AND P5, PT, R2, UR9, PT ;  /* 0x0000000902007c0c */ /* 0x000fc6000bfa6270 */
[----:B------:R-:W2:Y:S01]  /*2a230*/  LDL R2, [R1+0x180] ;  /* 0x0001800001027983 */ /* 0x000ea20000100800 */
[----:B------:R-:W-:Y:S02]  /*2a240*/  PRMT R100, RZ, 0x7610, R100 ;  /* 0x00007610ff647816 */ /* 0x000fe40000000064 */
[----:B------:R-:W-:Y:S02]  /*2a250*/  PRMT R91, RZ, 0x7610, R91 ;  /* 0x00007610ff5b7816 */ /* 0x000fe4000000005b */
[----:B------:R-:W-:Y:S02]  /*2a260*/  PRMT R32, RZ, 0x7610, R32 ;  /* 0x00007610ff207816 */ /* 0x000fe40000000020 */
[----:B0-----:R-:W-:-:S04]  /*2a270*/  @!P2 LOP3.LUT R11, R11, R10, RZ, 0x3c, !PT ;  /* 0x0000000a0b0ba212 */ /* 0x001fc800078e3cff */
[----:B------:R-:W-:-:S04]  /*2a280*/  @!P2 LOP3.LUT R10, R11, R10, RZ, 0x3c, !PT ;  /* 0x0000000a0b0aa212 */ /* 0x000fc800078e3cff */
[----:B------:R-:W-:-:S05]  /*2a290*/  @!P2 LOP3.LUT R11, R11, R10, RZ, 0x3c, !PT ;  /* 0x0000000a0b0ba212 */ /* 0x000fca00078e3cff */
[----:B------:R2:W4:Y:S02]  /*2a2a0*/  @!P2 LDG.E.U16 R100, desc[UR24][R10.64] ;  /* 0x000000180a64a981 */ /* 0x000524000c1e1500 */
[----:B--2---:R-:W-:Y:S02]  /*2a2b0*/  @!P4 IMAD.MOV.U32 R10, RZ, RZ, R79 ;  /* 0x000000ffff0ac224 */ /* 0x004fe400078e004f */
[----:B------:R-:W-:Y:S01]  /*2a2c0*/  @!P4 IMAD.MOV.U32 R11, RZ, RZ, R2 ;  /* 0x000000ffff0bc224 */ /* 0x000fe200078e0002 */
[----:B------:R-:W-:Y:S01]  /*2a2d0*/  PRMT R16, RZ, 0x7610, R16 ;  /* 0x00007610ff107816 */ /* 0x000fe20000000010 */
[----:B------:R-:W2:Y:S04]  /*2a2e0*/  LDL R79, [R1+0x604] ;  /* 0x00060400014f7983 */ /* 0x000ea80000100800 */
[----:B------:R0:W2:Y:S01]  /*2a2f0*/  @!P4 LDG.E.U16 R91, desc[UR24][R10.64] ;  /* 0x000000180a5bc981 */ /* 0x0000a2000c1e1500 */
[----:B------:R-:W-:-:S02]  /*2a300*/  PRMT R15, RZ, 0x7610, R15 ;  /* 0x00007610ff0f7816 */ /* 0x000fc4000000000f */
[----:B------:R-:W-:Y:S01]  /*2a310*/  PRMT R14, RZ, 0x7610, R14 ;  /* 0x00007610ff0e7816 */ /* 0x000fe2000000000e */
[----:B------:R-:W2:Y:S01]  /*2a320*/  LDL R2, [R1+0x608] ;  /* 0x0006080001027983 */ /* 0x000ea20000100800 */
[----:B0-----:R-:W-:Y:S02]  /*2a330*/  @!P6 IMAD.MOV.U32 R10, RZ, RZ, R40 ;  /* 0x000000ffff0ae224 */ /* 0x001fe400078e0028 */
[----:B---3--:R-:W-:Y:S01]  /*2a340*/  @!P6 IMAD.MOV.U32 R11, RZ, RZ, R41 ;  /* 0x000000ffff0be224 */ /* 0x008fe200078e0029 */
[----:B------:R-:W3:Y:S04]  /*2a350*/  LDL R40, [R1+0x5e0] ;  /* 0x0005e00001287983 */ /* 0x000ee80000100800 */
[----:B------:R0:W2:Y:S04]  /*2a360*/  @!P6 LDG.E.U16 R32, desc[UR24][R10.64] ;  /* 0x000000180a20e981 */ /* 0x0000a8000c1e1500 */
[----:B------:R-:W3:Y:S04]  /*2a370*/  LDL R41, [R1+0x5dc] ;  /* 0x0005dc0001297983 */ /* 0x000ee80000100800 */
[----:B------:R-:W0:Y:S04]  /*2a380*/  LDL R10, [R1+0x190] ;  /* 0x00019000010a7983 */ /* 0x000e280000100800 */
[----:B------:R-:W0:Y:S02]  /*2a390*/  LDL R11, [R1+0x194] ;  /* 0x00019400010b7983 */ /* 0x000e240000100800 */
[----:B0-----:R-:W-:-:S04]  /*2a3a0*/  @!P3 LOP3.LUT R11, R11, R10, RZ, 0x3c, !PT ;  /* 0x0000000a0b0bb212 */ /* 0x001fc800078e3cff */
[----:B------:R-:W-:-:S04]  /*2a3b0*/  @!P3 LOP3.LUT R10, R11, R10, RZ, 0x3c, !PT ;  /* 0x0000000a0b0ab212 */ /* 0x000fc800078e3cff */
[----:B------:R-:W-:-:S05]  /*2a3c0*/  @!P3 LOP3.LUT R11, R11, R10, RZ, 0x3c, !PT ;  /* 0x0000000a0b0bb212 */ /* 0x000fca00078e3cff */
[----:B------:R0:W2:Y:S01]  /*2a3d0*/  @!P3 LDG.E.U16 R16, desc[UR24][R10.64] ;  /* 0x000000180a10b981 */ /* 0x0000a2000c1e1500 */
[----:B------:R-:W-:Y:S06]  /*2a3e0*/  BAR.SYNC.DEFER_BLOCKING 0x0 ;  /* 0x0000000000007b1d */ /* 0x000fec0000010000 */
[----:B------:R-:W0:Y:S04]  /*2a3f0*/  LDL R10, [R1+0x198] ;  /* 0x00019800010a7983 */ /* 0x000e280000100800 */
[----:B------:R-:W0:Y:S02]  /*2a400*/  LDL R11, [R1+0x19c] ;  /* 0x00019c00010b7983 */ /* 0x000e240000100800 */
[----:B0-----:R-:W-:-:S04]  /*2a410*/  @!P5 LOP3.LUT R11, R11, R10, RZ, 0x3c, !PT ;  /* 0x0000000a0b0bd212 */ /* 0x001fc800078e3cff */
[----:B------:R-:W-:-:S04]  /*2a420*/  @!P5 LOP3.LUT R10, R11, R10, RZ, 0x3c, !PT ;  /* 0x0000000a0b0ad212 */ /* 0x000fc800078e3cff */
[----:B------:R-:W-:-:S05]  /*2a430*/  @!P5 LOP3.LUT R11, R11, R10, RZ, 0x3c, !PT ;  /* 0x0000000a0b0bd212 */ /* 0x000fca00078e3cff */
[----:B------:R0:W2:Y:S04]  /*2a440*/  @!P5 LDG.E.U16 R15, desc[UR24][R10.64] ;  /* 0x000000180a0fd981 */ /* 0x0000a8000c1e1500 */
[----:B------:R-:W0:Y:S04]  /*2a450*/  LDL R10, [R1+0x1d8] ;  /* 0x0001d800010a7983 */ /* 0x000e280000100800 */
[----:B------:R-:W0:Y:S02]  /*2a460*/  LDL R11, [R1+0x1dc] ;  /* 0x0001dc00010b7983 */ /* 0x000e240000100800 */
[----:B0-----:R-:W-:-:S04]  /*2a470*/  @!P5 LOP3.LUT R11, R11, R10, RZ, 0x3c, !PT ;  /* 0x0000000a0b0bd212 */ /* 0x001fc800078e3cff */
[----:B------:R-:W-:-:S04]  /*2a480*/  @!P5 LOP3.LUT R10, R11, R10, RZ, 0x3c, !PT ;  /* 0x0000000a0b0ad212 */ /* 0x000fc800078e3cff */
[----:B------:R-:W-:-:S05]  /*2a490*/  @!P5 LOP3.LUT R11, R11, R10, RZ, 0x3c, !PT ;  /* 0x0000000a0b0bd212 */ /* 0x000fca00078e3cff */
[----:B------:R-:W4:Y:S04]  /*2a4a0*/  @!P5 LDG.E.U16 R14, desc[UR24][R10.64] ;  /* 0x000000180a0ed981 */ /* 0x000f28000c1e1500 */
[----:B------:R-:W4:Y:S04]  /*2a4b0*/  LDL R10, [R1+0x238] ;  /* 0x00023800010a7983 */ /* 0x000f280000100800 */
[----:B------:R-:W4:Y:S01]  /*2a4c0*/  LDL R11, [R1+0x23c] ;  /* 0x00023c00010b7983 */ /* 0x000f220000100800 */
[----:B------:R-:W-:Y:S02]  /*2a4d0*/  PRMT R13, RZ, 0x7610, R13 ;  /* 0x00007610ff0d7816 */ /* 0x000fe4000000000d */
[----:B------:R-:W-:-:S06]  /*2a4e0*/  PRMT R12, RZ, 0x7610, R12 ;  /* 0x00007610ff0c7816 */ /* 0x000fcc000000000c */
[----:B---3--:R2:W3:Y:S02]  /*2a4f0*/  @!P5 LDG.E.U16 R12, desc[UR24][R40.64] ;  /* 0x00000018280cd981 */ /* 0x0084e4000c1e1500 */
[----:B--2---:R-:W-:Y:S02]  /*2a500*/  @!P5 IMAD.MOV.U32 R40, RZ, RZ, R2 ;  /* 0x000000ffff28d224 */ /* 0x004fe400078e0002 */
[----:B------:R-:W-:Y:S01]  /*2a510*/  @!P5 IMAD.MOV.U32 R41, RZ, RZ, R79 ;  /* 0x000000ffff29d224 */ /* 0x000fe200078e004f */
[----:B------:R-:W-:Y:S01]  /*2a520*/  PRMT R9, RZ, 0x7610, R9 ;  /* 0x00007610ff097816 */ /* 0x000fe20000000009 */
[----:B------:R-:W2:Y:S01]  /*2a530*/  LDL R79, [R1+0x6d8] ;  /* 0x0006d800014f7983 */ /* 0x000ea20000100800 */
[----:B------:R-:W-:Y:S02]  /*2a540*/  PRMT R139, RZ, 0x7610, R139 ;  /* 0x00007610ff8b7816 */ /* 0x000fe4000000008b */
[----:B------:R-:W-:Y:S01]  /*2a550*/  PRMT R138, RZ, 0x7610, R138 ;  /* 0x00007610ff8a7816 */ /* 0x000fe2000000008a */
[----:B------:R-:W2:Y:S01]  /*2a560*/  LDL R2, [R1+0x6dc] ;  /* 0x0006dc0001027983 */ /* 0x000ea20000100800 */
[----:B----4-:R-:W-:-:S04]  /*2a570*/  @!P5 LOP3.LUT R11, R11, R10, RZ, 0x3c, !PT ;  /* 0x0000000a0b0bd212 */ /* 0x010fc800078e3cff */
[----:B------:R-:W-:-:S04]  /*2a580*/  @!P5 LOP3.LUT R10, R11, R10, RZ, 0x3c, !PT ;  /* 0x0000000a0b0ad212 */ /* 0x000fc800078e3cff */
[----:B------:R-:W-:-:S05]  /*2a590*/  @!P5 LOP3.LUT R11, R11, R10, RZ, 0x3c, !PT ;  /* 0x0000000a0b0bd212 */ /* 0x000fca00078e3cff */
[----:B------:R0:W4:Y:S02]  /*2a5a0*/  @!P5 LDG.E.U16 R13, desc[UR24][R10.64] ;  /* 0x000000180a0dd981 */ /* 0x000124000c1e1500 */
[----:B0-----:R-:W-:-:S06]  /*2a5b0*/  PRMT R11, RZ, 0x7610, R11 ;  /* 0x00007610ff0b7816 */ /* 0x001fcc000000000b */
[----:B------:R0:W2:Y:S04]  /*2a5c0*/  @!P5 LDG.E.U16 R11, desc[UR24][R40.64] ;  /* 0x00000018280bd981 */ /* 0x0000a8000c1e1500 */
[----:B------:R-:W0:Y:S04]  /*2a5d0*/  LDL R40, [R1+0x62c] ;  /* 0x00062c0001287983 */ /* 0x000e280000100800 */
[----:B------:R-:W0:Y:S01]  /*2a5e0*/  LDL R41, [R1+0x630] ;  /* 0x0006300001297983 */ /* 0x000e220000100800 */
[----:B------:R-:W-:Y:S02]  /*2a5f0*/  PRMT R10, RZ, 0x7610, R10 ;  /* 0x00007610ff0a7816 */ /* 0x000fe4000000000a */
        /* <DEDUP_REMOVED lines=23> */
[----:B------:R-:W0:Y:S01]  /*2a770*/  LDL R41, [R1+0x6bc] ;  /* 0x0006bc0001297983 */ /* 0x000e220000100800 */
[----:B------:R-:W-:Y:S02]  /*2a780*/  PRMT R137, RZ, 0x7610, R137 ;  /* 0x00007610ff897816 */ /* 0x000fe40000000089 */
[----:B------:R-:W-:-:S02]  /*2a790*/  PRMT R136, RZ, 0x7610, R136 ;  /* 0x00007610ff887816 */ /* 0x000fc40000000088 */
[----:B0-----:R-:W-:-:S04]  /*2a7a0*/  @!P5 LOP3.LUT R41, R41, R40, RZ, 0x3c, !PT ;  /* 0x000000282929d212 */ /* 0x001fc800078e3cff */
[----:B------:R-:W-:-:S04]  /*2a7b0*/  @!P5 LOP3.LUT R40, R41, R40, RZ, 0x3c, !PT ;  /* 0x000000282928d212 */ /* 0x000fc800078e3cff */
[----:B------:R-:W-:-:S05]  /*2a7c0*/  @!P5 LOP3.LUT R41, R41, R40, RZ, 0x3c, !PT ;  /* 0x000000282929d212 */ /* 0x000fca00078e3cff */
[----:B------:R2:W3:Y:S02]  /*2a7d0*/  @!P5 LDG.E.U16 R137, desc[UR24][R40.64] ;  /* 0x000000182889d981 */ /* 0x0004e4000c1e1500 */
[----:B--2---:R-:W-:Y:S02]  /*2a7e0*/  @!P5 IMAD.MOV.U32 R40, RZ, RZ, R2 ;  /* 0x000000ffff28d224 */ /* 0x004fe400078e0002 */
[----:B------:R-:W-:Y:S01]  /*2a7f0*/  @!P5 IMAD.MOV.U32 R41, RZ, RZ, R79 ;  /* 0x000000ffff29d224 */ /* 0x000fe200078e004f */
[----:B------:R-:W-:Y:S01]  /*2a800*/  PRMT R135, RZ, 0x7610, R135 ;  /* 0x00007610ff877816 */ /* 0x000fe20000000087 */
[----:B------:R-:W2:Y:S04]  /*2a810*/  LDL R79, [R1+0x798] ;  /* 0x00079800014f7983 */ /* 0x000ea80000100800 */
[----:B------:R0:W2:Y:S01]  /*2a820*/  @!P5 LDG.E.U16 R136, desc[UR24][R40.64] ;  /* 0x000000182888d981 */ /* 0x0000a2000c1e1500 */
[----:B------:R-:W-:-:S02]  /*2a830*/  PRMT R134, RZ, 0x7610, R134 ;  /* 0x00007610ff867816 */ /* 0x000fc40000000086 */
[----:B------:R-:W-:Y:S01]  /*2a840*/  PRMT R133, RZ, 0x7610, R133 ;  /* 0x00007610ff857816 */ /* 0x000fe20000000085 */
[----:B------:R-:W2:Y:S04]  /*2a850*/  LDL R2, [R1+0x79c] ;  /* 0x00079c0001027983 */ /* 0x000ea80000100800 */
        /* <DEDUP_REMOVED lines=352> */
[----:B------:R0:W3:Y:S04]  /*2be60*/  @!P5 LDG.E.U16 R43, desc[UR24][R40.64] ;  /* 0x00000018282bd981 */ /* 0x0000e8000c1e1500 */
[----:B------:R-:W0:Y:S04]  /*2be70*/  LDL R40, [R1+0x980] ;  /* 0x0009800001287983 */ /* 0x000e280000100800 */
[----:B------:R-:W0:Y:S01]  /*2be80*/  LDL R41, [R1+0x984] ;  /* 0x0009840001297983 */ /* 0x000e220000100800 */
[----:B------:R-:W-:-:S03]  /*2be90*/  PRMT R42, RZ, 0x7610, R42 ;  /* 0x00007610ff2a7816 */ /* 0x000fc6000000002a */
[----:B------:R2:W-:Y:S02]  /*2bea0*/  STS.U16 [R3+UR10+0x24000], R78 ;  /* 0x0240004e03007988 */ /* 0x0005e4000800040a */
[----:B--2---:R-:W-:Y:S02]  /*2beb0*/  @!P5 IMAD.MOV.U32 R78, RZ, RZ, R2 ;  /* 0x000000ffff4ed224 */ /* 0x004fe400078e0002 */
[----:B------:R-:W-:Y:S04]  /*2bec0*/  STS.U16 [R3+UR10+0x24800], R39 ;  /* 0x0248002703007988 */ /* 0x000fe8000800040a */
[----:B------:R-:W-:Y:S04]  /*2bed0*/  STS.U16 [R3+UR10+0x24c00], R74 ;  /* 0x024c004a03007988 */ /* 0x000fe8000800040a */
[----:B------:R1:W-:Y:S01]  /*2bee0*/  STS.U16 [R3+UR10+0x24400], R83 ;  /* 0x0244005303007988 */ /* 0x0003e2000800040a */
[----:B0-----:R-:W-:-:S03]  /*2bef0*/  @!P5 LOP3.LUT R41, R41, R40, RZ, 0x3c, !PT ;  /* 0x000000282929d212 */ /* 0x001fc600078e3cff */
[----:B------:R0:W-:Y:S01]  /*2bf00*/  STS.U16 [R3+UR10+0x25400], R82 ;  /* 0x0254005203007988 */ /* 0x0001e2000800040a */
[----:B------:R-:W-:-:S03]  /*2bf10*/  @!P5 LOP3.LUT R40, R41, R40, RZ, 0x3c, !PT ;  /* 0x000000282928d212 */ /* 0x000fc600078e3cff */
[----:B-1----:R-:W2:Y:S01]  /*2bf20*/  LDL R83, [R1+0x640] ;  /* 0x0006400001537983 */ /* 0x002ea20000100800 */
[----:B------:R-:W-:-:S03]  /*2bf30*/  @!P5 LOP3.LUT R41, R41, R40, RZ, 0x3c, !PT ;  /* 0x000000282929d212 */ /* 0x000fc600078e3cff */
[----:B------:R-:W2:Y:S04]  /*2bf40*/  LDL R2, [R1+0x618] ;  /* 0x0006180001027983 */ /* 0x000ea80000100800 */
[----:B------:R1:W2:Y:S01]  /*2bf50*/  @!P5 LDG.E.U16 R42, desc[UR24][R40.64] ;  /* 0x00000018282ad981 */ /* 0x0002a2000c1e1500 */
[----:B------:R-:W-:Y:S02]  /*2bf60*/  PRMT R39, RZ, 0x7610, R39 ;  /* 0x00007610ff277816 */ /* 0x000fe40000000027 */
[----:B------:R-:W-:Y:S01]  /*2bf70*/  PRMT R74, RZ, 0x7610, R74 ;  /* 0x00007610ff4a7816 */ /* 0x000fe2000000004a */
[----:B0-----:R-:W2:Y:S01]  /*2bf80*/  LDL R82, [R1+0x63c] ;  /* 0x00063c0001527983 */ /* 0x001ea20000100800 */
[----:B-1----:R-:W-:-:S06]  /*2bf90*/  PRMT R41, RZ, 0x7610, R41 ;  /* 0x00007610ff297816 */ /* 0x002fcc0000000029 */
        /* <DEDUP_REMOVED lines=19> */
[----:B------:R0:W3:Y:S04]  /*2c0d0*/  @!P5 LDG.E.U16 R74, desc[UR24][R78.64] ;  /* 0x000000184e4ad981 */ /* 0x0000e8000c1e1500 */
[----:B------:R-:W3:Y:S01]  /*2c0e0*/  LDL R79, [R1+0x614] ;  /* 0x00061400014f7983 */ /* 0x000ee20000100800 */
[-C--:B--2---:R-:W-:Y:S01]  /*2c0f0*/  @!P5 LOP3.LUT R83, R83, R82.reuse, RZ, 0x3c, !PT ;  /* 0x000000525353d212 */ /* 0x084fe200078e3cff */
[----:B0-----:R-:W-:Y:S02]  /*2c100*/  @!P5 IMAD.MOV.U32 R78, RZ, RZ, R2 ;  /* 0x000000ffff4ed224 */ /* 0x001fe400078e0002 */
[----:B------:R0:W-:Y:S01]  /*2c110*/  STS.U16 [R3+UR10+0x25000], R76 ;  /* 0x0250004c03007988 */ /* 0x0001e2000800040a */
[----:B------:R-:W-:-:S03]  /*2c120*/  @!P5 LOP3.LUT R82, R83, R82, RZ, 0x3c, !PT ;  /* 0x000000525352d212 */ /* 0x000fc600078e3cff */
[----:B------:R1:W-:Y:S04]  /*2c130*/  STS.U16 [R3+UR10+0x25c00], R84 ;  /* 0x025c005403007988 */ /* 0x0003e8000800040a */
[----:B------:R2:W-:Y:S01]  /*2c140*/  STS.U16 [R3+UR10+0x26000], R86 ;  /* 0x0260005603007988 */ /* 0x0005e2000800040a */
[----:B0-----:R-:W-:Y:S02]  /*2c150*/  PRMT R76, RZ, 0x7610, R76 ;  /* 0x00007610ff4c7816 */ /* 0x001fe4000000004c */
[----:B------:R-:W-:Y:S01]  /*2c160*/  @!P5 LOP3.LUT R83, R83, R82, RZ, 0x3c, !PT ;  /* 0x000000525353d212 */ /* 0x000fe200078e3cff */
[----:B------:R-:W2:Y:S04]  /*2c170*/  LDL R2, [R1+0x6cc] ;  /* 0x0006cc0001027983 */ /* 0x000ea80000100800 */
[----:B---3--:R0:W3:Y:S02]  /*2c180*/  @!P5 LDG.E.U16 R76, desc[UR24][R78.64] ;  /* 0x000000184e4cd981 */ /* 0x0080e4000c1e1500 */
        /* <DEDUP_REMOVED lines=11> */
[----:B-1----:R-:W-:Y:S02]  /*2c240*/  PRMT R84, RZ, 0x7610, R84 ;  /* 0x00007610ff547816 */ /* 0x002fe40000000054 */
[----:B0-----:R-:W-:-:S04]  /*2c250*/  @!P5 LOP3.LUT R83, R83, R82, RZ, 0x3c, !PT ;  /* 0x000000525353d212 */ /* 0x001fc800078e3cff */
[----:B------:R-:W-:-:S04]  /*2c260*/  @!P5 LOP3.LUT R82, R83, R82, RZ, 0x3c, !PT ;  /* 0x000000525352d212 */ /* 0x000fc800078e3cff */
[----:B------:R-:W-:-:S05]  /*2c270*/  @!P5 LOP3.LUT R83, R83, R82, RZ, 0x3c, !PT ;  /* 0x000000525353d212 */ /* 0x000fca00078e3cff */
[----:B------:R0:W3:Y:S04]  /*2c280*/  @!P5 LDG.E.U16 R84, desc[UR24][R82.64] ;  /* 0x000000185254d981 */ /* 0x0000e8000c1e1500 */
[----:B------:R-:W0:Y:S04]  /*2c290*/  LDL R82, [R1+0x6a8] ;  /* 0x0006a80001527983 */ /* 0x000e280000100800 */
[----:B------:R-:W0:Y:S01]  /*2c2a0*/  LDL R83, [R1+0x6ac] ;  /* 0x0006ac0001537983 */ /* 0x000e220000100800 */
[----:B--2---:R-:W-:Y:S02]  /*2c2b0*/  PRMT R86, RZ, 0x7610, R86 ;  /* 0x00007610ff567816 */ /* 0x004fe40000000056 */
[----:B0-----:R-:W-:-:S04]  /*2c2c0*/  @!P5 LOP3.LUT R83, R83, R82, RZ, 0x3c, !PT ;  /* 0x000000525353d212 */ /* 0x001fc800078e3cff */
[----:B------:R-:W-:-:S04]  /*2c2d0*/  @!P5 LOP3.LUT R82, R83, R82, RZ, 0x3c, !PT ;  /* 0x000000525352d212 */ /* 0x000fc800078e3cff */
[----:B------:R-:W-:-:S05]  /*2c2e0*/  @!P5 LOP3.LUT R83, R83, R82, RZ, 0x3c, !PT ;  /* 0x000000525353d212 */ /* 0x000fca00078e3cff */
[----:B------:R0:W2:Y:S04]  /*2c2f0*/  @!P5 LDG.E.U16 R86, desc[UR24][R82.64] ;  /* 0x000000185256d981 */ /* 0x0000a8000c1e1500 */
[----:B------:R-:W2:Y:S01]  /*2c300*/  LDL R83, [R1+0x6c8] ;  /* 0x0006c80001537983 */ /* 0x000ea20000100800 */
[----:B0-----:R-:W-:-:S03]  /*2c310*/  @!P5 IMAD.MOV.U32 R82, RZ, RZ, R2 ;  /* 0x000000ffff52d224 */ /* 0x001fc600078e0002 */
[----:B------:R0:W-:Y:S04]  /*2c320*/  STS.U16 [R3+UR10+0x26400], R88 ;  /* 0x0264005803007988 */ /* 0x0001e8000800040a */
[----:B------:R1:W-:Y:S04]  /*2c330*/  STS.U16 [R3+UR10+0x26800], R90 ;  /* 0x0268005a03007988 */ /* 0x0003e8000800040a */
[----:B------:R1:W-:Y:S01]  /*2c340*/  STS.U16 [R3+UR10+0x26c00], R92 ;  /* 0x026c005c03007988 */ /* 0x0003e2000800040a */
[----:B0-----:R-:W-:-:S03]  /*2c350*/  PRMT R88, RZ, 0x7610, R88 ;  /* 0x00007610ff587816 */ /* 0x001fc60000000058 */
[----:B------:R0:W-:Y:S04]  /*2c360*/  STS.U16 [R3+UR10+0x27000], R94 ;  /* 0x0270005e03007988 */ /* 0x0001e8000800040a */
[----:B------:R0:W-:Y:S04]  /*2c370*/  STS.U16 [R3+UR10+0x27400], R96 ;  /* 0x0274006003007988 */ /* 0x0001e8000800040a */
[----:B------:R-:W3:Y:S04]  /*2c380*/  LDL R2, [R1+0x76c] ;  /* 0x00076c0001027983 */ /* 0x000ee80000100800 */
[----:B--2---:R2:W2:Y:S04]  /*2c390*/  @!P5 LDG.E.U16 R88, desc[UR24][R82.64] ;  /* 0x000000185258d981 */ /* 0x0044a8000c1e1500 */
[----:B------:R-:W2:Y:S04]  /*2c3a0*/  LDL R82, [R1+0x6e8] ;  /* 0x0006e80001527983 */ /* 0x000ea80000100800 */
[----:B------:R-:W2:Y:S01]  /*2c3b0*/  LDL R83, [R1+0x6ec] ;  /* 0x0006ec0001537983 */ /* 0x000ea20000100800 */
[----:B-1----:R-:W-:-:S02]  /*2c3c0*/  PRMT R90, RZ, 0x7610, R90 ;  /* 0x00007610ff5a7816 */ /* 0x002fc4000000005a */
[----:B--2---:R-:W-:-:S04]  /*2c3d0*/  @!P5 LOP3.LUT R83, R83, R82, RZ, 0x3c, !PT ;  /* 0x000000525353d212 */ /* 0x004fc800078e3cff */
[----:B------:R-:W-:-:S04]  /*2c3e0*/  @!P5 LOP3.LUT R82, R83, R82, RZ, 0x3c, !PT ;  /* 0x000000525352d212 */ /* 0x000fc800078e3cff */
[----:B------:R-:W-:-:S05]  /*2c3f0*/  @!P5 LOP3.LUT R83, R83, R82, RZ, 0x3c, !PT ;  /* 0x000000525353d212 */ /* 0x000fca00078e3cff */
[----:B------:R1:W2:Y:S04]  /*2c400*/  @!P5 LDG.E.U16 R90, desc[UR24][R82.64] ;  /* 0x00000018525ad981 */ /* 0x0002a8000c1e1500 */
[----:B------:R-:W1:Y:S04]  /*2c410*/  LDL R82, [R1+0x708] ;  /* 0x0007080001527983 */ /* 0x000e680000100800 */
[----:B------:R-:W1:Y:S01]  /*2c420*/  LDL R83, [R1+0x70c] ;  /* 0x00070c0001537983 */ /* 0x000e620000100800 */
[----:B------:R-:W-:Y:S02]  /*2c430*/  PRMT R92, RZ, 0x7610, R92 ;  /* 0x00007610ff5c7816 */ /* 0x000fe4000000005c */
[----:B-1----:R-:W-:-:S04]  /*2c440*/  @!P5 LOP3.LUT R83, R83, R82, RZ, 0x3c, !PT ;  /* 0x000000525353d212 */ /* 0x002fc800078e3cff */
[----:B------:R-:W-:-:S04]  /*2c450*/  @!P5 LOP3.LUT R82, R83, R82, RZ, 0x3c, !PT ;  /* 0x000000525352d212 */ /* 0x000fc800078e3cff */
[----:B------:R-:W-:-:S05]  /*2c460*/  @!P5 LOP3.LUT R83, R83, R82, RZ, 0x3c, !PT ;  /* 0x000000525353d212 */ /* 0x000fca00078e3cff */
[----:B------:R1:W2:Y:S04]  /*2c470*/  @!P5 LDG.E.U16 R92, desc[UR24][R82.64] ;  /* 0x00000018525cd981 */ /* 0x0002a8000c1e1500 */
[----:B------:R-:W1:Y:S04]  /*2c480*/  LDL R82, [R1+0x728] ;  /* 0x0007280001527983 */ /* 0x000e680000100800 */
[----:B------:R-:W1:Y:S01]  /*2c490*/  LDL R83, [R1+0x72c] ;  /* 0x00072c0001537983 */ /* 0x000e620000100800 */
[----:B0-----:R-:W-:Y:S02]  /*2c4a0*/  PRMT R94, RZ, 0x7610, R94 ;  /* 0x00007610ff5e7816 */ /* 0x001fe4000000005e */
[----:B-1----:R-:W-:-:S04]  /*2c4b0*/  @!P5 LOP3.LUT R83, R83, R82, RZ, 0x3c, !PT ;  /* 0x000000525353d212 */ /* 0x002fc800078e3cff */
        /* <DEDUP_REMOVED lines=10> */
[----:B------:R-:W2:Y:S01]  /*2c560*/  LDL R83, [R1+0x768] ;  /* 0x0007680001537983 */ /* 0x000ea20000100800 */
[----:B---3--:R-:W-:-:S03]  /*2c570*/  @!P5 IMAD.MOV.U32 R82, RZ, RZ, R2 ;  /* 0x000000ffff52d224 */ /* 0x008fc600078e0002 */
[----:B------:R0:W-:Y:S02]  /*2c580*/  STS.U16 [R3+UR10+0x27800], R97 ;  /* 0x0278006103007988 */ /* 0x0001e4000800040a */
[----:B0-----:R-:W-:-:S06]  /*2c590*/  PRMT R97, RZ, 0x7610, R97 ;  /* 0x00007610ff617816 */ /* 0x001fcc0000000061 */
[----:B--2---:R0:W2:Y:S04]  /*2c5a0*/  @!P5 LDG.E.U16 R97, desc[UR24][R82.64] ;  /* 0x000000185261d981 */ /* 0x0040a8000c1e1500 */
[----:B------:R-:W0:Y:S04]  /*2c5b0*/  LDL R82, [R1+0x788] ;  /* 0x0007880001527983 */ /* 0x000e280000100800 */
[----:B------:R-:W0:Y:S04]  /*2c5c0*/  LDL R83, [R1+0x78c] ;  /* 0x00078c0001537983 */ /* 0x000e280000100800 */
[----:B------:R1:W-:Y:S02]  /*2c5d0*/  STS.U16 [R3+UR10+0x27c00], R100 ;  /* 0x027c006403007988 */ /* 0x0003e4000800040a */
[----:B-1----:R-:W-:-:S02]  /*2c5e0*/  PRMT R100, RZ, 0x7610, R100 ;  /* 0x00007610ff647816 */ /* 0x002fc40000000064 */
[----:B0-----:R-:W-:-:S04]  /*2c5f0*/  @!P5 LOP3.LUT R83, R83, R82, RZ, 0x3c, !PT ;  /* 0x000000525353d212 */ /* 0x001fc800078e3cff */
[----:B------:R-:W-:-:S04]  /*2c600*/  @!P5 LOP3.LUT R82, R83, R82, RZ, 0x3c, !PT ;  /* 0x000000525352d212 */ /* 0x000fc800078e3cff */
[----:B------:R-:W-:-:S05]  /*2c610*/  @!P5 LOP3.LUT R83, R83, R82, RZ, 0x3c, !PT ;  /* 0x000000525353d212 */ /* 0x000fca00078e3cff */
[----:B------:R0:W3:Y:S04]  /*2c620*/  @!P5 LDG.E.U16 R100, desc[UR24][R82.64] ;  /* 0x000000185264d981 */ /* 0x0000e8000c1e1500 */
[----:B------:R-:W0:Y:S04]  /*2c630*/  LDL R82, [R1+0x7a8] ;  /* 0x0007a80001527983 */ /* 0x000e280000100800 */
[----:B------:R-:W0:Y:S01]  /*2c640*/  LDL R83, [R1+0x7ac] ;  /* 0x0007ac0001537983 */ /* 0x000e220000100800 */
[----:B------:R-:W-:-:S03]  /*2c650*/  LOP3.LUT R2, R3, 0x20, RZ, 0x3c, !PT ;  /* 0x0000002003027812 */ /* 0x000fc600078e3cff */
[----:B------:R-:W-:Y:S04]  /*2c660*/  STS.U16 [R3+UR10+0x25800], R112 ;  /* 0x0258007003007988 */ /* 0x000fe8000800040a */
[----:B------:R1:W-:Y:S02]  /*2c670*/  STS.U16 [R2+UR10+0x24100], R102 ;  /* 0x0241006602007988 */ /* 0x0003e4000800040a */
[----:B-1----:R-:W-:Y:S02]  /*2c680*/  PRMT R102, RZ, 0x7610, R102 ;  /* 0x00007610ff667816 */ /* 0x002fe40000000066 */
[----:B0-----:R-:W-:-:S04]  /*2c690*/  @!P5 LOP3.LUT R83, R83, R82, RZ, 0x3c, !PT ;  /* 0x000000525353d212 */ /* 0x001fc800078e3cff */
[----:B------:R-:W-:-:S04]  /*2c6a0*/  @!P5 LOP3.LUT R82, R83, R82, RZ, 0x3c, !PT ;  /* 0x000000525352d212 */ /* 0x000fc800078e3cff */
[----:B------:R-:W-:-:S05]  /*2c6b0*/  @!P5 LOP3.LUT R83, R83, R82, RZ, 0x3c, !PT ;  /* 0x000000525353d212 */ /* 0x000fca00078e3cff */
[----:B------:R0:W2:Y:S04]  /*2c6c0*/  @!P5 LDG.E.U16 R102, desc[UR24][R82.64] ;  /* 0x000000185266d981 */ /* 0x0000a8000c1e1500 */
[----:B------:R-:W0:Y:S04]  /*2c6d0*/  LDL R82, [R1+0x7c8] ;  /* 0x0007c80001527983 */ /* 0x000e280000100800 */
[----:B------:R-:W0:Y:S04]  /*2c6e0*/  LDL R83, [R1+0x7cc] ;  /* 0x0007cc0001537983 */ /* 0x000e280000100800 */
[----:B------:R1:W-:Y:S02]  /*2c6f0*/  STS.U16 [R2+UR10+0x24500], R104 ;  /* 0x0245006802007988 */ /* 0x0003e4000800040a */
[----:B-1----:R-:W-:-:S02]  /*2c700*/  PRMT R104, RZ, 0x7610, R104 ;  /* 0x00007610ff687816 */ /* 0x002fc40000000068 */
        /* <DEDUP_REMOVED lines=117> */
[----:B------:R-:W0:Y:S01]  /*2ce60*/  LDL R83, [R1+0x1b4] ;  /* 0x0001b40001537983 */ /* 0x000e220000100800 */
[----:B------:R-:W-:-:S05]  /*2ce70*/  LOP3.LUT R2, R3, 0x40, RZ, 0x3c, !PT ;  /* 0x0000004003027812 */ /* 0x000fca00078e3cff */
        /* <DEDUP_REMOVED lines=18> */
[----:B------:R1:W-:Y:S04]  /*2cfa0*/  STS.U16 [R2+UR10+0x24e00], R81 ;  /* 0x024e005102007988 */ /* 0x0003e8000800040a */
[----:B------:R3:W-:Y:S04]  /*2cfb0*/  STS.U16 [R2+UR10+0x25200], R80 ;  /* 0x0252005002007988 */ /* 0x0007e8000800040a */
[----:B-1----:R-:W2:Y:S04]  /*2cfc0*/  LDL R81, [R1+0x620] ;  /* 0x0006200001517983 */ /* 0x002ea80000100800 */
[----:B---3--:R-:W2:Y:S01]  /*2cfd0*/  LDL R80, [R1+0x61c] ;  /* 0x00061c0001507983 */ /* 0x008ea20000100800 */
[----:B0-----:R-:W-:-:S04]  /*2cfe0*/  @!P5 LOP3.LUT R83, R83, R82, RZ, 0x3c, !PT ;  /* 0x000000525353d212 */ /* 0x001fc800078e3cff */
[----:B------:R-:W-:-:S04]  /*2cff0*/  @!P5 LOP3.LUT R82, R83, R82, RZ, 0x3c, !PT ;  /* 0x000000525352d212 */ /* 0x000fc800078e3cff */
[----:B------:R-:W-:-:S05]  /*2d000*/  @!P5 LOP3.LUT R83, R83, R82, RZ, 0x3c, !PT ;  /* 0x000000525353d212 */ /* 0x000fca00078e3cff */
[----:B------:R0:W3:Y:S04]  /*2d010*/  @!P5 LDG.E.U16 R85, desc[UR24][R82.64] ;  /* 0x000000185255d981 */ /* 0x0000e8000c1e1500 */
[----:B------:R-:W0:Y:S04]  /*2d020*/  LDL R82, [R1+0x5f4] ;  /* 0x0005f40001527983 */ /* 0x000e280000100800 */
[----:B------:R-:W0:Y:S01]  /*2d030*/  LDL R83, [R1+0x5f8] ;  /* 0x0005f80001537983 */ /* 0x000e220000100800 */
[----:B------:R-:W-:Y:S02]  /*2d040*/  PRMT R112, RZ, 0x7610, R112 ;  /* 0x00007610ff707816 */ /* 0x000fe40000000070 */
[----:B--2---:R-:W-:-:S04]  /*2d050*/  @!P5 LOP3.LUT R81, R81, R80, RZ, 0x3c, !PT ;  /* 0x000000505151d212 */ /* 0x004fc800078e3cff */
[----:B------:R-:W-:-:S04]  /*2d060*/  @!P5 LOP3.LUT R80, R81, R80, RZ, 0x3c, !PT ;  /* 0x000000505150d212 */ /* 0x000fc800078e3cff */
[----:B------:R-:W-:Y:S02]  /*2d070*/  @!P5 LOP3.LUT R81, R81, R80, RZ, 0x3c, !PT ;  /* 0x000000505151d212 */ /* 0x000fe400078e3cff */
[----:B0-----:R-:W-:-:S04]  /*2d080*/  @!P5 LOP3.LUT R83, R83, R82, RZ, 0x3c, !PT ;  /* 0x000000525353d212 */ /* 0x001fc800078e3cff */
[----:B------:R-:W-:-:S04]  /*2d090*/  @!P5 LOP3.LUT R82, R83, R82, RZ, 0x3c, !PT ;  /* 0x000000525352d212 */ /* 0x000fc800078e3cff */
[----:B------:R-:W-:-:S05]  /*2d0a0*/  @!P5 LOP3.LUT R83, R83, R82, RZ, 0x3c, !PT ;  /* 0x000000525353d212 */ /* 0x000fca00078e3cff */
[----:B------:R0:W2:Y:S02]  /*2d0b0*/  @!P5 LDG.E.U16 R112, desc[UR24][R82.64] ;  /* 0x000000185270d981 */ /* 0x0000a4000c1e1500 */
[----:B0-----:R-:W-:-:S06]  /*2d0c0*/  PRMT R82, RZ, 0x7610, R82 ;  /* 0x00007610ff527816 */ /* 0x001fcc0000000052 */
        /* <DEDUP_REMOVED lines=50> */
[----:B------:R-:W-:Y:S01]  /*2d3f0*/  @!P5 LOP3.LUT R37, R37, R36, RZ, 0x3c, !PT ;  /* 0x000000242525d212 */ /* 0x000fe200078e3cff */
[----:B------:R1:W-:Y:S04]  /*2d400*/  STS.U16 [R2+UR10+0x27200], R35 ;  /* 0x0272002302007988 */ /* 0x0003e8000800040a */
[----:B------:R2:W-:Y:S04]  /*2d410*/  STS.U16 [R2+UR10+0x27600], R34 ;  /* 0x0276002202007988 */ /* 0x0005e8000800040a */
[----:B-1----:R-:W3:Y:S04]  /*2d420*/  LDL R35, [R1+0x754] ;  /* 0x0007540001237983 */ /* 0x002ee80000100800 */
[----:B--2---:R-:W3:Y:S01]  /*2d430*/  LDL R34, [R1+0x750] ;  /* 0x0007500001227983 */ /* 0x004ee20000100800 */
[----:B0-----:R-:W-:-:S04]  /*2d440*/  @!P5 LOP3.LUT R73, R73, R72, RZ, 0x3c, !PT ;  /* 0x000000484949d212 */ /* 0x001fc800078e3cff */
[----:B------:R-:W-:-:S04]  /*2d450*/  @!P5 LOP3.LUT R72, R73, R72, RZ, 0x3c, !PT ;  /* 0x000000484948d212 */ /* 0x000fc800078e3cff */
[----:B------:R-:W-:-:S05]  /*2d460*/  @!P5 LOP3.LUT R73, R73, R72, RZ, 0x3c, !PT ;  /* 0x000000484949d212 */ /* 0x000fca00078e3cff */
[----:B------:R0:W2:Y:S02]  /*2d470*/  @!P5 LDG.E.U16 R81, desc[UR24][R72.64] ;  /* 0x000000184851d981 */ /* 0x0000a4000c1e1500 */
[----:B0-----:R-:W-:-:S06]  /*2d480*/  PRMT R72, RZ, 0x7610, R72 ;  /* 0x00007610ff487816 */ /* 0x001fcc0000000048 */
[----:B------:R0:W2:Y:S04]  /*2d490*/  @!P5 LDG.E.U16 R72, desc[UR24][R36.64] ;  /* 0x000000182448d981 */ /* 0x0000a8000c1e1500 */
[----:B------:R-:W0:Y:S04]  /*2d4a0*/  LDL R36, [R1+0x730] ;  /* 0x0007300001247983 */ /* 0x000e280000100800 */
[----:B------:R-:W0:Y:S01]  /*2d4b0*/  LDL R37, [R1+0x734] ;  /* 0x0007340001257983 */ /* 0x000e220000100800 */
[----:B------:R-:W-:Y:S02]  /*2d4c0*/  PRMT R73, RZ, 0x7610, R73 ;  /* 0x00007610ff497816 */ /* 0x000fe40000000049 */
[----:B---3--:R-:W-:-:S04]  /*2d4d0*/  @!P5 LOP3.LUT R35, R35, R34, RZ, 0x3c, !PT ;  /* 0x000000222323d212 */ /* 0x008fc800078e3cff */
[----:B------:R-:W-:-:S04]  /*2d4e0*/  @!P5 LOP3.LUT R34, R35, R34, RZ, 0x3c, !PT ;  /* 0x000000222322d212 */ /* 0x000fc800078e3cff */
[----:B------:R-:W-:Y:S01]  /*2d4f0*/  @!P5 LOP3.LUT R35, R35, R34, RZ, 0x3c, !PT ;  /* 0x000000222323d212 */ /* 0x000fe200078e3cff */
[----:B------:R1:W-:Y:S04]  /*2d500*/  STS.U16 [R2+UR10+0x27a00], R33 ;  /* 0x027a002102007988 */ /* 0x0003e8000800040a */
[----:B------:R3:W-:Y:S04]  /*2d510*/  STS.U16 [R2+UR10+0x27e00], R32 ;  /* 0x027e002002007988 */ /* 0x0007e8000800040a */
[----:B-1----:R-:W2:Y:S04]  /*2d520*/  LDL R33, [R1+0x794] ;  /* 0x0007940001217983 */ /* 0x002ea80000100800 */
[----:B---3--:R-:W2:Y:S01]  /*2d530*/  LDL R32, [R1+0x790] ;  /* 0x0007900001207983 */ /* 0x008ea20000100800 */
[----:B0-----:R-:W-:-:S04]  /*2d540*/  @!P5 LOP3.LUT R37, R37, R36, RZ, 0x3c, !PT ;  /* 0x000000242525d212 */ /* 0x001fc800078e3cff */
[----:B------:R-:W-:-:S04]  /*2d550*/  @!P5 LOP3.LUT R36, R37, R36, RZ, 0x3c, !PT ;  /* 0x000000242524d212 */ /* 0x000fc800078e3cff */
[----:B------:R-:W-:-:S05]  /*2d560*/  @!P5 LOP3.LUT R37, R37, R36, RZ, 0x3c, !PT ;  /* 0x000000242525d212 */ /* 0x000fca00078e3cff */
[----:B------:R0:W3:Y:S02]  /*2d570*/  @!P5 LDG.E.U16 R73, desc[UR24][R36.64] ;  /* 0x000000182449d981 */ /* 0x0000e4000c1e1500 */
[----:B0-----:R-:W-:-:S06]  /*2d580*/  PRMT R36, RZ, 0x7610, R36 ;  /* 0x00007610ff247816 */ /* 0x001fcc0000000024 */
[----:B------:R0:W3:Y:S04]  /*2d590*/  @!P5 LDG.E.U16 R36, desc[UR24][R34.64] ;  /* 0x000000182224d981 */ /* 0x0000e8000c1e1500 */
[----:B------:R-:W0:Y:S04]  /*2d5a0*/  LDL R34, [R1+0x770] ;  /* 0x0007700001227983 */ /* 0x000e280000100800 */
[----:B------:R-:W0:Y:S01]  /*2d5b0*/  LDL R35, [R1+0x774] ;  /* 0x0007740001237983 */ /* 0x000e220000100800 */
[----:B------:R-:W-:Y:S02]  /*2d5c0*/  PRMT R37, RZ, 0x7610, R37 ;  /* 0x00007610ff257816 */ /* 0x000fe40000000025 */
[----:B--2---:R-:W-:-:S04]  /*2d5d0*/  @!P5 LOP3.LUT R33, R33, R32, RZ, 0x3c, !PT ;  /* 0x000000202121d212 */ /* 0x004fc800078e3cff */
[----:B------:R-:W-:-:S04]  /*2d5e0*/  @!P5 LOP3.LUT R32, R33, R32, RZ, 0x3c, !PT ;  /* 0x000000202120d212 */ /* 0x000fc800078e3cff */
[----:B------:R-:W-:Y:S02]  /*2d5f0*/  @!P5 LOP3.LUT R33, R33, R32, RZ, 0x3c, !PT ;  /* 0x000000202121d212 */ /* 0x000fe400078e3cff */
[----:B------:R-:W-:-:S05]  /*2d600*/  LOP3.LUT R2, R3, 0x60, RZ, 0x3c, !PT ;  /* 0x0000006003027812 */ /* 0x000fca00078e3cff */
        /* <DEDUP_REMOVED lines=144> */
[----:B----4-:R1:W-:Y:S04]  /*2df10*/  STS.U16 [R4+UR10+0x10800], R13 ;  /* 0x0108000d04007988 */ /* 0x0103e8000800040a */
[----:B------:R3:W-:Y:S04]  /*2df20*/  STS.U16 [R4+UR10+0x10c00], R12 ;  /* 0x010c000c04007988 */ /* 0x0007e8000800040a */
[----:B-1----:R-:W4:Y:S04]  /*2df30*/  LDL R13, [R1+0x600] ;  /* 0x00060000010d7983 */ /* 0x002f280000100800 */
[----:B---3--:R-:W4:Y:S01]  /*2df40*/  LDL R12, [R1+0x5fc] ;  /* 0x0005fc00010c7983 */ /* 0x008f220000100800 */
[----:B0-----:R-:W-:-:S04]  /*2df50*/  @!P5 LOP3.LUT R17, R17, R16, RZ, 0x3c, !PT ;  /* 0x000000101111d212 */ /* 0x001fc800078e3cff */
[----:B------:R-:W-:-:S04]  /*2df60*/  @!P5 LOP3.LUT R16, R17, R16, RZ, 0x3c, !PT ;  /* 0x000000101110d212 */ /* 0x000fc800078e3cff */
[----:B------:R-:W-:-:S05]  /*2df70*/  @!P5 LOP3.LUT R17, R17, R16, RZ, 0x3c, !PT ;  /* 0x000000101111d212 */ /* 0x000fca00078e3cff */
[----:B------:R0:W3:Y:S02]  /*2df80*/  @!P5 LDG.E.U16 R19, desc[UR24][R16.64] ;  /* 0x000000181013d981 */ /* 0x0000e4000c1e1500 */
[----:B0-----:R-:W-:-:S06]  /*2df90*/  PRMT R16, RZ, 0x7610, R16 ;  /* 0x00007610ff107816 */ /* 0x001fcc0000000010 */
[----:B------:R0:W2:Y:S04]  /*2dfa0*/  @!P5 LDG.E.U16 R16, desc[UR24][R14.64] ;  /* 0x000000180e10d981 */ /* 0x0000a8000c1e1500 */
[----:B------:R-:W0:Y:S04]  /*2dfb0*/  LDL R14, [R1+0x5d4] ;  /* 0x0005d400010e7983 */ /* 0x000e280000100800 */
[----:B------:R-:W0:Y:S01]  /*2dfc0*/  LDL R15, [R1+0x5d8] ;  /* 0x0005d800010f7983 */ /* 0x000e220000100800 */
[----:B------:R-:W-:Y:S02]  /*2dfd0*/  PRMT R17, RZ, 0x7610, R17 ;  /* 0x00007610ff117816 */ /* 0x000fe40000000011 */
[----:B----4-:R-:W-:-:S04]  /*2dfe0*/  @!P5 LOP3.LUT R13, R13, R12, RZ, 0x3c, !PT ;  /* 0x0000000c0d0dd212 */ /* 0x010fc800078e3cff */
[----:B------:R-:W-:-:S04]  /*2dff0*/  @!P5 LOP3.LUT R12, R13, R12, RZ, 0x3c, !PT ;  /* 0x0000000c0d0cd212 */ /* 0x000fc800078e3cff */
[----:B------:R-:W-:Y:S01]  /*2e000*/  @!P5 LOP3.LUT R13, R13, R12, RZ, 0x3c, !PT ;  /* 0x0000000c0d0dd212 */ /* 0x000fe200078e3cff */
[----:B------:R1:W-:Y:S04]  /*2e010*/  STS.U16 [R4+UR10+0x11000], R11 ;  /* 0x0110000b04007988 */ /* 0x0003e8000800040a */
[----:B------:R4:W-:Y:S04]  /*2e020*/  STS.U16 [R4+UR10+0x11400], R10 ;  /* 0x0114000a04007988 */ /* 0x0009e8000800040a */
[----:B-1----:R-:W2:Y:S04]  /*2e030*/  LDL R11, [R1+0x650] ;  /* 0x00065000010b7983 */ /* 0x002ea80000100800 */
[----:B----4-:R-:W2:Y:S01]  /*2e040*/  LDL R10, [R1+0x64c] ;  /* 0x00064c00010a7983 */ /* 0x010ea20000100800 */
[----:B0-----:R-:W-:-:S04]  /*2e050*/  @!P5 LOP3.LUT R15, R15, R14, RZ, 0x3c, !PT ;  /* 0x0000000e0f0fd212 */ /* 0x001fc800078e3cff */
[----:B------:R-:W-:-:S04]  /*2e060*/  @!P5 LOP3.LUT R14, R15, R14, RZ, 0x3c, !PT ;  /* 0x0000000e0f0ed212 */ /* 0x000fc800078e3cff */
[----:B------:R-:W-:-:S05]  /*2e070*/  @!P5 LOP3.LUT R15, R15, R14, RZ, 0x3c, !PT ;  /* 0x0000000e0f0fd212 */ /* 0x000fca00078e3cff */
[----:B------:R0:W4:Y:S02]  /*2e080*/  @!P5 LDG.E.U16 R17, desc[UR24][R14.64] ;  /* 0x000000180e11d981 */ /* 0x000124000c1e1500 */
        /* <DEDUP_REMOVED lines=12> */
[----:B0-----:R-:W-:Y:S02]  /*2e150*/  PRMT R12, RZ, 0x7610, R12 ;  /* 0x00007610ff0c7816 */ /* 0x001fe4000000000c */
[----:B------:R-:W2:Y:S04]  /*2e160*/  LDL R13, [R1+0x674] ;  /* 0x00067400010d7983 */ /* 0x000ea80000100800 */
[----:B------:R2:W3:Y:S04]  /*2e170*/  @!P5 LDG.E.U16 R12, desc[UR24][R10.64] ;  /* 0x000000180a0cd981 */ /* 0x0004e8000c1e1500 */
[----:B------:R-:W3:Y:S04]  /*2e180*/  LDL R11, [R1+0x2b4] ;  /* 0x0002b400010b7983 */ /* 0x000ee80000100800 */
[----:B------:R0:W-:Y:S02]  /*2e190*/  STS.U16 [R4+UR10+0x11800], R9 ;  /* 0x0118000904007988 */ /* 0x0001e4000800040a */
[----:B0-----:R-:W-:-:S02]  /*2e1a0*/  PRMT R9, RZ, 0x7610, R9 ;  /* 0x00007610ff097816 */ /* 0x001fc40000000009 */
        /* <DEDUP_REMOVED lines=24> */
[----:B------:R1:W-:Y:S01]  /*2e330*/  STS.U16 [R4+UR10+0x17c00], R70 ;  /* 0x017c004604007988 */ /* 0x0003e2000800040a */
[----:B--2---:R-:W-:Y:S01]  /*2e340*/  @!P5 IMAD.MOV.U32 R10, RZ, RZ, R13 ;  /* 0x000000ffff0ad224 */ /* 0x004fe200078e000d */
[----:B0-----:R-:W-:-:S02]  /*2e350*/  LOP3.LUT R133, R4, 0x40, RZ, 0x3c, !PT ;  /* 0x0000004004857812 */ /* 0x001fc400078e3cff */
[----:B-1----:R-:W2:Y:S04]  /*2e360*/  LDL R70, [R1+0x40c] ;  /* 0x00040c0001467983 */ /* 0x002ea80000100800 */
[----:B------:R-:W2:Y:S04]  /*2e370*/  LDL R71, [R1+0x41c] ;  /* 0x00041c0001477983 */ /* 0x000ea80000100800 */
[----:B------:R-:W2:Y:S04]  /*2e380*/  LDL R138, [R1+0x478] ;  /* 0x00047800018a7983 */ /* 0x000ea80000100800 */
[----:B------:R-:W2:Y:S04]  /*2e390*/  LDL R137, [R1+0x47c] ;  /* 0x00047c0001897983 */ /* 0x000ea80000100800 */
[----:B---3--:R0:W3:Y:S04]  /*2e3a0*/  @!P5 LDG.E.U16 R9, desc[UR24][R10.64] ;  /* 0x000000180a09d981 */ /* 0x0080e8000c1e1500 */
[----:B------:R-:W2:Y:S04]  /*2e3b0*/  LDL R136, [R1+0x480] ;  /* 0x0004800001887983 */ /* 0x000ea80000100800 */
[----:B------:R-:W2:Y:S01]  /*2e3c0*/  LDL R135, [R1+0x484] ;  /* 0x0004840001877983 */ /* 0x000ea20000100800 */
[----:B0-----:R-:W-:-:S02]  /*2e3d0*/  LOP3.LUT R11, R4, 0x10, RZ, 0x3c, !PT ;  /* 0x00000010040b7812 */ /* 0x001fc400078e3cff */
[C---:B------:R-:W-:Y:S01]  /*2e3e0*/  LOP3.LUT R13, R4.reuse, 0x20, RZ, 0x3c, !PT ;  /* 0x00000020040d7812 */ /* 0x040fe200078e3cff */
[----:B------:R-:W2:Y:S04]  /*2e3f0*/  LDL R10, [R1+0x1c4] ;  /* 0x0001c400010a7983 */ /* 0x000ea80000100800 */
        /* <DEDUP_REMOVED lines=64> */
[----:B0-----:R-:W2:Y:S04]  /*2e800*/  LDL R11, [R1+0x1c0] ;  /* 0x0001c000010b7983 */ /* 0x001ea80000100800 */
[----:B------:R-:W3:Y:S01]  /*2e810*/  LDL R42, [R1+0x1c8] ;  /* 0x0001c800012a7983 */ /* 0x000ee20000100800 */
[----:B-1----:R-:W-:-:S03]  /*2e820*/  LOP3.LUT R13, R4, 0x30, RZ, 0x3c, !PT ;  /* 0x00000030040d7812 */ /* 0x002fc600078e3cff */
[----:B------:R-:W3:Y:S04]  /*2e830*/  LDL R41, [R1+0x1cc] ;  /* 0x0001cc0001297983 */ /* 0x000ee80000100800 */
        /* <DEDUP_REMOVED lines=23> */
[----:B------:R-:W3:Y:S04]  /*2e9b0*/  LDL R40, [R1+0x1d0] ;  /* 0x0001d00001287983 */ /* 0x000ee80000100800 */
[----:B------:R-:W3:Y:S04]  /*2e9c0*/  LDL R39, [R1+0x1d4] ;  /* 0x0001d40001277983 */ /* 0x000ee80000100800 */
[----:B------:R-:W-:Y:S04]  /*2e9d0*/  STS.U16 [R13+UR10+0x15d80], R26 ;  /* 0x015d801a0d007988 */ /* 0x000fe8000800040a */
[----:B------:R-:W-:Y:S04]  /*2e9e0*/  STS.U16 [R13+UR10+0x16180], R27 ;  /* 0x0161801b0d007988 */ /* 0x000fe8000800040a */
[----:B------:R-:W-:Y:S04]  /*2e9f0*/  STS.U16 [R13+UR10+0x16580], R24 ;  /* 0x016580180d007988 */ /* 0x000fe8000800040a */
[----:B------:R-:W-:Y:S04]  /*2ea00*/  STS.U16 [R13+UR10+0x16980], R25 ;  /* 0x016980190d007988 */ /* 0x000fe8000800040a */
[----:B------:R1:W-:Y:S04]  /*2ea10*/  STS.U16 [R13+UR10+0x16d80], R22 ;  /* 0x016d80160d007988 */ /* 0x0003e8000800040a */
[----:B------:R4:W-:Y:S04]  /*2ea20*/  STS.U16 [R13+UR10+0x17180], R23 ;  /* 0x017180170d007988 */ /* 0x0009e8000800040a */
[----:B0-----:R-:W3:Y:S04]  /*2ea30*/  LDL R29, [R1+0x228] ;  /* 0x00022800011d7983 */ /* 0x001ee80000100800 */
[----:B-1----:R-:W3:Y:S04]  /*2ea40*/  LDL R22, [R1+0x224] ;  /* 0x0002240001167983 */ /* 0x002ee80000100800 */
[----:B----4-:R-:W4:Y:S04]  /*2ea50*/  LDL R23, [R1+0x200] ;  /* 0x0002000001177983 */ /* 0x010f280000100800 */
[----:B------:R-:W4:Y:S01]  /*2ea60*/  LDL R28, [R1+0x22c] ;  /* 0x00022c00011c7983 */ /* 0x000f220000100800 */
[----:B------:R-:W-:-:S03]  /*2ea70*/  PRMT R96, RZ, 0x7610, R96 ;  /* 0x00007610ff607816 */ /* 0x000fc60000000060 */
[----:B------:R-:W4:Y:S04]  /*2ea80*/  LDL R25, [R1+0x230] ;  /* 0x0002300001197983 */ /* 0x000f280000100800 */
[----:B------:R-:W4:Y:S01]  /*2ea90*/  LDL R24, [R1+0x234] ;  /* 0x0002340001187983 */ /* 0x000f220000100800 */
[----:B------:R-:W-:-:S03]  /*2eaa0*/  PRMT R94, RZ, 0x7610, R94 ;  /* 0x00007610ff5e7816 */ /* 0x000fc6000000005e */
[----:B------:R-:W4:Y:S04]  /*2eab0*/  LDL R27, [R1+0x254] ;  /* 0x00025400011b7983 */ /* 0x000f280000100800 */
[----:B------:R-:W4:Y:S01]  /*2eac0*/  LDL R26, [R1+0x258] ;  /* 0x00025800011a7983 */ /* 0x000f220000100800 */
[----:B------:R-:W-:-:S03]  /*2ead0*/  PRMT R92, RZ, 0x7610, R92 ;  /* 0x00007610ff5c7816 */ /* 0x000fc6000000005c */
        /* <DEDUP_REMOVED lines=8> */
[----:B------:R1:W-:Y:S04]  /*2eb60*/  STS.U16 [R133+UR10+0x11600], R12 ;  /* 0x0116000c85007988 */ /* 0x0003e8000800040a */
[----:B0-----:R-:W4:Y:S04]  /*2eb70*/  LDL R13, [R1+0x25c] ;  /* 0x00025c00010d7983 */ /* 0x001f280000100800 */
[----:B------:R-:W4:Y:S04]  /*2eb80*/  LDL R21, [R1+0x264] ;  /* 0x0002640001157983 */ /* 0x000f280000100800 */
[----:B-1----:R-:W4:Y:S04]  /*2eb90*/  LDL R12, [R1+0x260] ;  /* 0x00026000010c7983 */ /* 0x002f280000100800 */
[----:B------:R-:W4:Y:S04]  /*2eba0*/  LDL R20, [R1+0x268] ;  /* 0x0002680001147983 */ /* 0x000f280000100800 */
[----:B------:R-:W4:Y:S04]  /*2ebb0*/  LDL R15, [R1+0x26c] ;  /* 0x00026c00010f7983 */ /* 0x000f280000100800 */
[----:B------:R-:W4:Y:S01]  /*2ebc0*/  LDL R14, [R1+0x270] ;  /* 0x00027000010e7983 */ /* 0x000f220000100800 */
[----:B------:R-:W-:-:S02]  /*2ebd0*/  PRMT R90, RZ, 0x7610, R90 ;  /* 0x00007610ff5a7816 */ /* 0x000fc4000000005a */
[----:B------:R-:W-:Y:S01]  /*2ebe0*/  PRMT R88, RZ, 0x7610, R88 ;  /* 0x00007610ff587816 */ /* 0x000fe20000000058 */
[----:B------:R-:W4:Y:S01]  /*2ebf0*/  LDL R17, [R1+0x27c] ;  /* 0x00027c0001117983 */ /* 0x000f220000100800 */
[----:B------:R-:W-:-:S03]  /*2ec00*/  PRMT R86, RZ, 0x7610, R86 ;  /* 0x00007610ff567816 */ /* 0x000fc60000000056 */
[----:B------:R-:W4:Y:S01]  /*2ec10*/  LDL R16, [R1+0x280] ;  /* 0x0002800001107983 */ /* 0x000f220000100800 */
[----:B------:R-:W-:-:S03]  /*2ec20*/  PRMT R84, RZ, 0x7610, R84 ;  /* 0x00007610ff547816 */ /* 0x000fc60000000054 */
[----:B------:R-:W4:Y:S04]  /*2ec30*/  LDL R19, [R1+0x28c] ;  /* 0x00028c0001137983 */ /* 0x000f280000100800 */
        /* <DEDUP_REMOVED lines=15> */
[----:B--2---:R3:W2:Y:S04]  /*2ed30*/  @!P5 LDG.E.U16 R96, desc[UR24][R10.64] ;  /* 0x000000180a60d981 */ /* 0x0046a8000c1e1500 */
[----:B------:R-:W2:Y:S04]  /*2ed40*/  LDL R49, [R1+0x348] ;  /* 0x0003480001317983 */ /* 0x000ea80000100800 */
[----:B------:R-:W2:Y:S01]  /*2ed50*/  LDL R48, [R1+0x34c] ;  /* 0x00034c0001307983 */ /* 0x000ea20000100800 */
[----:B---3--:R-:W-:-:S02]  /*2ed60*/  @!P5 IMAD.MOV.U32 R10, RZ, RZ, R41 ;  /* 0x000000ffff0ad224 */ /* 0x008fc400078e0029 */
[----:B------:R-:W-:Y:S01]  /*2ed70*/  @!P5 IMAD.MOV.U32 R11, RZ, RZ, R42 ;  /* 0x000000ffff0bd224 */ /* 0x000fe200078e002a */
[----:B------:R0:W-:Y:S04]  /*2ed80*/  STS.U16 [R133+UR10+0x11a00], R9 ;  /* 0x011a000985007988 */ /* 0x0001e8000800040a */
[----:B------:R1:W3:Y:S04]  /*2ed90*/  @!P5 LDG.E.U16 R94, desc[UR24][R10.64] ;  /* 0x000000180a5ed981 */ /* 0x0002e8000c1e1500 */
[----:B------:R-:W2:Y:S04]  /*2eda0*/  LDL R41, [R1+0x308] ;  /* 0x0003080001297983 */ /* 0x000ea80000100800 */
        /* <DEDUP_REMOVED lines=19> */
[----:B------:R-:W2:Y:S01]  /*2eee0*/  LDL R67, [R1+0x3e8] ;  /* 0x0003e80001437983 */ /* 0x000ea20000100800 */
[----:B-1----:R-:W-:Y:S01]  /*2eef0*/  @!P5 IMAD.MOV.U32 R11, RZ, RZ, R40 ;  /* 0x000000ffff0bd224 */ /* 0x002fe200078e0028 */
[----:B0-----:R-:W-:-:S02]  /*2ef00*/  PRMT R9, RZ, 0x7610, R9 ;  /* 0x00007610ff097816 */ /* 0x001fc40000000009 */
[----:B------:R-:W2:Y:S01]  /*2ef10*/  LDL R40, [R1+0x30c] ;  /* 0x00030c0001287983 */ /* 0x000ea20000100800 */
[----:B------:R-:W-:-:S03]  /*2ef20*/  @!P5 IMAD.MOV.U32 R10, RZ, RZ, R39 ;  /* 0x000000ffff0ad224 */ /* 0x000fc600078e0027 */
[----:B------:R-:W2:Y:S04]  /*2ef30*/  LDL R39, [R1+0x2f8] ;  /* 0x0002f80001277983 */ /* 0x000ea80000100800 */
[----:B------:R0:W2:Y:S04]  /*2ef40*/  @!P5 LDG.E.U16 R92, desc[UR24][R10.64] ;  /* 0x000000180a5cd981 */ /* 0x0000a8000c1e1500 */
[----:B------:R-:W2:Y:S04]  /*2ef50*/  LDL R69, [R1+0x3f8] ;  /* 0x0003f80001457983 */ /* 0x000ea80000100800 */
[----:B------:R-:W2:Y:S04]  /*2ef60*/  LDL R75, [R1+0x408] ;  /* 0x00040800014b7983 */ /* 0x000ea80000100800 */
[----:B------:R-:W2:Y:S04]  /*2ef70*/  LDL R74, [R1+0x418] ;  /* 0x00041800014a7983 */ /* 0x000ea80000100800 */
[----:B------:R-:W2:Y:S04]  /*2ef80*/  LDL R73, [R1+0x428] ;  /* 0x0004280001497983 */ /* 0x000ea80000100800 */
[----:B------:R-:W2:Y:S04]  /*2ef90*/  LDL R72, [R1+0x42c] ;  /* 0x00042c0001487983 */ /* 0x000ea80000100800 */
[----:B------:R-:W2:Y:S01]  /*2efa0*/  LDL R77, [R1+0x438] ;  /* 0x00043800014d7983 */ /* 0x000ea20000100800 */
[----:B0-----:R-:W-:-:S03]  /*2efb0*/  @!P5 IMAD.MOV.U32 R10, RZ, RZ, R22 ;  /* 0x000000ffff0ad224 */ /* 0x001fc600078e0016 */
[----:B------:R-:W2:Y:S01]  /*2efc0*/  LDL R22, [R1+0x278] ;  /* 0x0002780001167983 */ /* 0x000ea20000100800 */
[----:B----4-:R-:W-:-:S03]  /*2efd0*/  @!P5 IMAD.MOV.U32 R11, RZ, RZ, R23 ;  /* 0x000000ffff0bd224 */ /* 0x010fc600078e0017 */
[----:B------:R-:W4:Y:S04]  /*2efe0*/  LDL R23, [R1+0x274] ;  /* 0x0002740001177983 */ /* 0x000f280000100800 */
[----:B------:R0:W3:Y:S04]  /*2eff0*/  @!P5 LDG.E.U16 R90, desc[UR24][R10.64] ;  /* 0x000000180a5ad981 */ /* 0x0000e8000c1e1500 */
[----:B------:R-:W3:Y:S04]  /*2f000*/  LDL R76, [R1+0x43c] ;  /* 0x00043c00014c7983 */ /* 0x000ee80000100800 */
[----:B------:R-:W3:Y:S01]  /*2f010*/  LDL R79, [R1+0x458] ;  /* 0x00045800014f7983 */ /* 0x000ee20000100800 */
[----:B0-----:R-:W-:-:S02]  /*2f020*/  @!P5 IMAD.MOV.U32 R10, RZ, RZ, R28 ;  /* 0x000000ffff0ad224 */ /* 0x001fc400078e001c */
[----:B------:R-:W-:Y:S01]  /*2f030*/  @!P5 IMAD.MOV.U32 R11, RZ, RZ, R29 ;  /* 0x000000ffff0bd224 */ /* 0x000fe200078e001d */
[----:B------:R-:W3:Y:S04]  /*2f040*/  LDL R28, [R1+0x2a8] ;  /* 0x0002a800011c7983 */ /* 0x000ee80000100800 */
[----:B------:R0:W3:Y:S04]  /*2f050*/  @!P5 LDG.E.U16 R88, desc[UR24][R10.64] ;  /* 0x000000180a58d981 */ /* 0x0000e8000c1e1500 */
[----:B------:R-:W3:Y:S04]  /*2f060*/  LDL R29, [R1+0x2a4] ;  /* 0x0002a400011d7983 */ /* 0x000ee80000100800 */
[----:B------:R-:W3:Y:S01]  /*2f070*/  LDL R78, [R1+0x45c] ;  /* 0x00045c00014e7983 */ /* 0x000ee20000100800 */
[----:B0-----:R-:W-:-:S02]  /*2f080*/  @!P5 IMAD.MOV.U32 R10, RZ, RZ, R24 ;  /* 0x000000ffff0ad224 */ /* 0x001fc400078e0018 */
[----:B------:R-:W-:Y:S01]  /*2f090*/  @!P5 IMAD.MOV.U32 R11, RZ, RZ, R25 ;  /* 0x000000ffff0bd224 */ /* 0x000fe200078e0019 */
[----:B------:R-:W3:Y:S04]  /*2f0a0*/  LDL R24, [R1+0x288] ;  /* 0x0002880001187983 */ /* 0x000ee80000100800 */
        /* <DEDUP_REMOVED lines=9> */
[----:B------:R1:W3:Y:S04]  /*2f140*/  @!P5 LDG.E.U16 R9, desc[UR24][R12.64] ;  /* 0x000000180c09d981 */ /* 0x0002e8000c1e1500 */
[----:B------:R-:W3:Y:S01]  /*2f150*/  LDL R83, [R1+0x468] ;  /* 0x0004680001537983 */ /* 0x000ee20000100800 */
[----:B0-----:R-:W-:-:S03]  /*2f160*/  PRMT R11, RZ, 0x7610, R11 ;  /* 0x00007610ff0b7816 */ /* 0x001fc6000000000b */
[----:B------:R-:W3:Y:S01]  /*2f170*/  LDL R82, [R1+0x46c] ;  /* 0x00046c0001527983 */ /* 0x000ee20000100800 */
[----:B-1----:R-:W-:Y:S02]  /*2f180*/  @!P5 IMAD.MOV.U32 R12, RZ, RZ, R20 ;  /* 0x000000ffff0cd224 */ /* 0x002fe400078e0014 */
[----:B------:R-:W-:Y:S01]  /*2f190*/  @!P5 IMAD.MOV.U32 R13, RZ, RZ, R21 ;  /* 0x000000ffff0dd224 */ /* 0x000fe200078e0015 */
[----:B------:R2:W3:Y:S04]  /*2f1a0*/  @!P5 LDG.E.U16 R11, desc[UR24][R14.64] ;  /* 0x000000180e0bd981 */ /* 0x0004e8000c1e1500 */
[----:B------:R-:W3:Y:S04]  /*2f1b0*/  LDL R21, [R1+0x29c] ;  /* 0x00029c0001157983 */ /* 0x000ee80000100800 */
[----:B------:R-:W3:Y:S04]  /*2f1c0*/  LDL R20, [R1+0x2a0] ;  /* 0x0002a00001147983 */ /* 0x000ee80000100800 */
[----:B------:R-:W3:Y:S04]  /*2f1d0*/  LDL R134, [R1+0x490] ;  /* 0x0004900001867983 */ /* 0x000ee80000100800 */
[----:B------:R-:W3:Y:S04]  /*2f1e0*/  LDL R132, [R1+0x494] ;  /* 0x0004940001847983 */ /* 0x000ee80000100800 */
[----:B------:R-:W3:Y:S01]  /*2f1f0*/  LDL R139, [R1+0x4bc] ;  /* 0x0004bc00018b7983 */ /* 0x000ee20000100800 */
[----:B--2---:R-:W-:-:S03]  /*2f200*/  @!P5 IMAD.MOV.U32 R14, RZ, RZ, R22 ;  /* 0x000000ffff0ed224 */ /* 0x004fc600078e0016 */
[----:B------:R-:W2:Y:S01]  /*2f210*/  LDL R22, [R1+0x2b0] ;  /* 0x0002b00001167983 */ /* 0x000ea20000100800 */
[----:B----4-:R-:W-:-:S03]  /*2f220*/  @!P5 IMAD.MOV.U32 R15, RZ, RZ, R23 ;  /* 0x000000ffff0fd224 */ /* 0x010fc600078e0017 */
[----:B------:R-:W2:Y:S01]  /*2f230*/  LDL R23, [R1+0x2ac] ;  /* 0x0002ac0001177983 */ /* 0x000ea20000100800 */
[----:B------:R-:W-:-:S06]  /*2f240*/  PRMT R10, RZ, 0x7610, R10 ;  /* 0x00007610ff0a7816 */ /* 0x000fcc000000000a */
[----:B------:R0:W4:Y:S02]  /*2f250*/  @!P5 LDG.E.U16 R10, desc[UR24][R12.64] ;  /* 0x000000180c0ad981 */ /* 0x000124000c1e1500 */
[----:B0-----:R-:W-:Y:S02]  /*2f260*/  PRMT R12, RZ, 0x7610, R12 ;  /* 0x00007610ff0c7816 */ /* 0x001fe4000000000c */
[----:B------:R-:W-:-:S04]  /*2f270*/  PRMT R13, RZ, 0x7610, R13 ;  /* 0x00007610ff0d7816 */ /* 0x000fc8000000000d */
[----:B------:R0:W4:Y:S04]  /*2f280*/  @!P5 LDG.E.U16 R12, desc[UR24][R14.64] ;  /* 0x000000180e0cd981 */ /* 0x000128000c1e1500 */
[----:B------:R3:W4:Y:S01]  /*2f290*/  @!P5 LDG.E.U16 R13, desc[UR24][R16.64] ;  /* 0x00000018100dd981 */ /* 0x000722000c1e1500 */
[----:B0-----:R-:W-:Y:S02]  /*2f2a0*/  PRMT R14, RZ, 0x7610, R14 ;  /* 0x00007610ff0e7816 */ /* 0x001fe4000000000e */
[----:B------:R-:W-:Y:S01]  /*2f2b0*/  PRMT R15, RZ, 0x7610, R15 ;  /* 0x00007610ff0f7816 */ /* 0x000fe2000000000f */
[----:B---3--:R-:W-:Y:S02]  /*2f2c0*/  @!P5 IMAD.MOV.U32 R16, RZ, RZ, R24 ;  /* 0x000000ffff10d224 */ /* 0x008fe400078e0018 */
[----:B------:R-:W-:Y:S01]  /*2f2d0*/  @!P5 IMAD.MOV.U32 R17, RZ, RZ, R25 ;  /* 0x000000ffff11d224 */ /* 0x000fe200078e0019 */
[----:B------:R-:W3:Y:S04]  /*2f2e0*/  LDL R24, [R1+0x2c4] ;  /* 0x0002c40001187983 */ /* 0x000ee80000100800 */
[----:B------:R-:W3:Y:S04]  /*2f2f0*/  LDL R25, [R1+0x2c0] ;  /* 0x0002c00001197983 */ /* 0x000ee80000100800 */
[----:B------:R0:W4:Y:S04]  /*2f300*/  @!P5 LDG.E.U16 R14, desc[UR24][R16.64] ;  /* 0x00000018100ed981 */ /* 0x000128000c1e1500 */
[----:B------:R1:W4:Y:S01]  /*2f310*/  @!P5 LDG.E.U16 R15, desc[UR24][R18.64] ;  /* 0x00000018120fd981 */ /* 0x000322000c1e1500 */
[----:B0-----:R-:W-:Y:S01]  /*2f320*/  PRMT R16, RZ, 0x7610, R16 ;  /* 0x00007610ff107816 */ /* 0x001fe20000000010 */
[----:B-1----:R-:W-:-:S02]  /*2f330*/  @!P5 IMAD.MOV.U32 R18, RZ, RZ, R26 ;  /* 0x000000ffff12d224 */ /* 0x002fc400078e001a */
[----:B------:R-:W-:Y:S01]  /*2f340*/  @!P5 IMAD.MOV.U32 R19, RZ, RZ, R27 ;  /* 0x000000ffff13d224 */ /* 0x000fe200078e001b */
[----:B------:R-:W4:Y:S04]  /*2f350*/  LDL R26, [R1+0x2d4] ;  /* 0x0002d400011a7983 */ /* 0x000f280000100800 */
[----:B------:R-:W4:Y:S01]  /*2f360*/  LDL R27, [R1+0x2d0] ;  /* 0x0002d000011b7983 */ /* 0x000f220000100800 */
[----:B------:R-:W-:-:S03]  /*2f370*/  PRMT R17, RZ, 0x7610, R17 ;  /* 0x00007610ff117816 */ /* 0x000fc60000000011 */
[----:B------:R0:W4:Y:S02]  /*2f380*/  @!P5 LDG.E.U16 R16, desc[UR24][R18.64] ;  /* 0x000000181210d981 */ /* 0x000124000c1e1500 */
[----:B0-----:R-:W-:Y:S02]  /*2f390*/  PRMT R19, RZ, 0x7610, R19 ;  /* 0x00007610ff137816 */ /* 0x001fe40000000013 */
[----:B------:R0:W4:Y:S02]  /*2f3a0*/  @!P5 LDG.E.U16 R17, desc[UR24][R20.64] ;  /* 0x000000181411d981 */ /* 0x000124000c1e1500 */
[----:B0-----:R-:W-:Y:S02]  /*2f3b0*/  @!P5 IMAD.MOV.U32 R20, RZ, RZ, R28 ;  /* 0x000000ffff14d224 */ /* 0x001fe400078e001c */
[----:B------:R-:W-:Y:S01]  /*2f3c0*/  @!P5 IMAD.MOV.U32 R21, RZ, RZ, R29 ;  /* 0x000000ffff15d224 */ /* 0x000fe200078e001d */
[----:B------:R-:W4:Y:S04]  /*2f3d0*/  LDL R28, [R1+0x2e4] ;  /* 0x0002e400011c7983 */ /* 0x000f280000100800 */
[----:B------:R-:W4:Y:S04]  /*2f3e0*/  LDL R29, [R1+0x2e0] ;  /* 0x0002e000011d7983 */ /* 0x000f280000100800 */
[----:B--2---:R0:W2:Y:S02]  /*2f3f0*/  @!P5 LDG.E.U16 R19, desc[UR24][R22.64] ;  /* 0x000000181613d981 */ /* 0x0040a4000c1e1500 */
[----:B0-----:R-:W-:-:S02]  /*2f400*/  @!P5 IMAD.MOV.U32 R22, RZ, RZ, R30 ;  /* 0x000000ffff16d224 */ /* 0x001fc400078e001e */
[----:B------:R-:W-:Y:S01]  /*2f410*/  @!P5 IMAD.MOV.U32 R23, RZ, RZ, R31 ;  /* 0x000000ffff17d224 */ /* 0x000fe200078e001f */
[----:B------:R-:W2:Y:S04]  /*2f420*/  LDL R30, [R1+0x2f4] ;  /* 0x0002f400011e7983 */ /* 0x000ea80000100800 */
[----:B------:R-:W2:Y:S01]  /*2f430*/  LDL R31, [R1+0x2f0] ;  /* 0x0002f000011f7983 */ /* 0x000ea20000100800 */
[----:B------:R-:W-:-:S06]  /*2f440*/  PRMT R18, RZ, 0x7610, R18 ;  /* 0x00007610ff127816 */ /* 0x000fcc0000000012 */
[----:B------:R0:W2:Y:S02]  /*2f450*/  @!P5 LDG.E.U16 R18, desc[UR24][R20.64] ;  /* 0x000000181412d981 */ /* 0x0000a4000c1e1500 */
[----:B0-----:R-:W-:Y:S02]  /*2f460*/  PRMT R20, RZ, 0x7610, R20 ;  /* 0x00007610ff147816 */ /* 0x001fe40000000014 */
[----:B------:R-:W-:-:S04]  /*2f470*/  PRMT R21, RZ, 0x7610, R21 ;  /* 0x00007610ff157816 */ /* 0x000fc80000000015 */
[----:B------:R0:W2:Y:S04]  /*2f480*/  @!P5 LDG.E.U16 R20, desc[UR24][R22.64] ;  /* 0x000000181614d981 */ /* 0x0000a8000c1e1500 */
[----:B---3--:R1:W3:Y:S01]  /*2f490*/  @!P5 LDG.E.U16 R21, desc[UR24][R24.64] ;  /* 0x000000181815d981 */ /* 0x0082e2000c1e1500 */
[----:B0-----:R-:W-:Y:S02]  /*2f4a0*/  PRMT R22, RZ, 0x7610, R22 ;  /* 0x00007610ff167816 */ /* 0x001fe40000000016 */
[----:B------:R-:W-:Y:S01]  /*2f4b0*/  PRMT R23, RZ, 0x7610, R23 ;  /* 0x00007610ff177816 */ /* 0x000fe20000000017 */
[----:B-1----:R-:W-:Y:S02]  /*2f4c0*/  @!P5 IMAD.MOV.U32 R24, RZ, RZ, R32 ;  /* 0x000000ffff18d224 */ /* 0x002fe400078e0020 */
[----:B------:R-:W-:Y:S01]  /*2f4d0*/  @!P5 IMAD.MOV.U32 R25, RZ, RZ, R33 ;  /* 0x000000ffff19d224 */ /* 0x000fe200078e0021 */
[----:B------:R-:W3:Y:S04]  /*2f4e0*/  LDL R32, [R1+0x304] ;  /* 0x0003040001207983 */ /* 0x000ee80000100800 */
[----:B------:R-:W3:Y:S04]  /*2f4f0*/  LDL R33, [R1+0x300] ;  /* 0x0003000001217983 */ /* 0x000ee80000100800 */
[----:B------:R0:W3:Y:S04]  /*2f500*/  @!P5 LDG.E.U16 R22, desc[UR24][R24.64] ;  /* 0x000000181816d981 */ /* 0x0000e8000c1e1500 */
[----:B----4-:R1:W4:Y:S01]  /*2f510*/  @!P5 LDG.E.U16 R23, desc[UR24][R26.64] ;  /* 0x000000181a17d981 */ /* 0x010322000c1e1500 */
        /* <DEDUP_REMOVED lines=93> */
[----:B------:R0:W3:Y:S04]  /*2faf0*/  @!P5 LDG.E.U16 R46, desc[UR24][R48.64] ;  /* 0x00000018302ed981 */ /* 0x0000e8000c1e1500 */
[----:B------:R-:W3:Y:S04]  /*2fb00*/  LDL R57, [R1+0x3c0] ;  /* 0x0003c00001397983 */ /* 0x000ee80000100800 */
[----:B----4-:R1:W4:Y:S01]  /*2fb10*/  @!P5 LDG.E.U16 R47, desc[UR24][R50.64] ;  /* 0x00000018322fd981 */ /* 0x010322000c1e1500 */
[----:B0-----:R-:W-:-:S02]  /*2fb20*/  PRMT R48, RZ, 0x7610, R48 ;  /* 0x00007610ff307816 */ /* 0x001fc40000000030 */
[----:B------:R-:W-:Y:S01]  /*2fb30*/  PRMT R49, RZ, 0x7610, R49 ;  /* 0x00007610ff317816 */ /* 0x000fe20000000031 */
[----:B-1----:R-:W-:Y:S02]  /*2fb40*/  @!P5 IMAD.MOV.U32 R50, RZ, RZ, R58 ;  /* 0x000000ffff32d224 */ /* 0x002fe400078e003a */
[----:B------:R-:W-:Y:S01]  /*2fb50*/  @!P5 IMAD.MOV.U32 R51, RZ, RZ, R59 ;  /* 0x000000ffff33d224 */ /* 0x000fe200078e003b */
[----:B------:R-:W4:Y:S04]  /*2fb60*/  LDL R58, [R1+0x3d4] ;  /* 0x0003d400013a7983 */ /* 0x000f280000100800 */
[----:B------:R0:W4:Y:S04]  /*2fb70*/  @!P5 LDG.E.U16 R48, desc[UR24][R50.64] ;  /* 0x000000183230d981 */ /* 0x000128000c1e1500 */
[----:B------:R-:W4:Y:S01]  /*2fb80*/  LDL R59, [R1+0x3d0] ;  /* 0x0003d000013b7983 */ /* 0x000f220000100800 */
[----:B0-----:R-:W-:-:S03]  /*2fb90*/  PRMT R51, RZ, 0x7610, R51 ;  /* 0x00007610ff337816 */ /* 0x001fc60000000033 */
[----:B------:R0:W4:Y:S02]  /*2fba0*/  @!P5 LDG.E.U16 R49, desc[UR24][R52.64] ;  /* 0x000000183431d981 */ /* 0x000124000c1e1500 */
[----:B0-----:R-:W-:Y:S02]  /*2fbb0*/  @!P5 IMAD.MOV.U32 R52, RZ, RZ, R60 ;  /* 0x000000ffff34d224 */ /* 0x001fe400078e003c */
[----:B------:R-:W-:Y:S01]  /*2fbc0*/  @!P5 IMAD.MOV.U32 R53, RZ, RZ, R61 ;  /* 0x000000ffff35d224 */ /* 0x000fe200078e003d */
[----:B------:R-:W4:Y:S04]  /*2fbd0*/  LDL R60, [R1+0x3e4] ;  /* 0x0003e400013c7983 */ /* 0x000f280000100800 */
[----:B------:R-:W4:Y:S04]  /*2fbe0*/  LDL R61, [R1+0x3e0] ;  /* 0x0003e000013d7983 */ /* 0x000f280000100800 */
[----:B--2---:R0:W2:Y:S02]  /*2fbf0*/  @!P5 LDG.E.U16 R51, desc[UR24][R54.64] ;  /* 0x000000183633d981 */ /* 0x0040a4000c1e1500 */
[----:B0-----:R-:W-:-:S02]  /*2fc00*/  @!P5 IMAD.MOV.U32 R55, RZ, RZ, R66 ;  /* 0x000000ffff37d224 */ /* 0x001fc400078e0042 */
[----:B------:R-:W2:Y:S01]  /*2fc10*/  LDL R66, [R1+0x3ec] ;  /* 0x0003ec0001427983 */ /* 0x000ea20000100800 */
[----:B------:R-:W-:Y:S01]  /*2fc20*/  PRMT R50, RZ, 0x7610, R50 ;  /* 0x00007610ff327816 */ /* 0x000fe20000000032 */
[----:B------:R-:W-:Y:S02]  /*2fc30*/  @!P5 IMAD.MOV.U32 R54, RZ, RZ, R62 ;  /* 0x000000ffff36d224 */ /* 0x000fe400078e003e */
[----:B------:R-:W2:Y:S04]  /*2fc40*/  LDL R62, [R1+0x3f4] ;  /* 0x0003f400013e7983 */ /* 0x000ea80000100800 */
[----:B------:R0:W2:Y:S02]  /*2fc50*/  @!P5 LDG.E.U16 R50, desc[UR24][R52.64] ;  /* 0x000000183432d981 */ /* 0x0000a4000c1e1500 */
[----:B0-----:R-:W-:-:S02]  /*2fc60*/  PRMT R52, RZ, 0x7610, R52 ;  /* 0x00007610ff347816 */ /* 0x001fc40000000034 */
[----:B------:R-:W-:-:S04]  /*2fc70*/  PRMT R53, RZ, 0x7610, R53 ;  /* 0x00007610ff357816 */ /* 0x000fc80000000035 */
[----:B------:R0:W2:Y:S02]  /*2fc80*/  @!P5 LDG.E.U16 R52, desc[UR24][R54.64] ;  /* 0x000000183634d981 */ /* 0x0000a4000c1e1500 */
[----:B0-----:R-:W-:Y:S02]  /*2fc90*/  PRMT R54, RZ, 0x7610, R54 ;  /* 0x00007610ff367816 */ /* 0x001fe40000000036 */
[----:B---3--:R0:W3:Y:S01]  /*2fca0*/  @!P5 LDG.E.U16 R53, desc[UR24][R56.64] ;  /* 0x000000183835d981 */ /* 0x0080e2000c1e1500 */
[----:B------:R-:W-:Y:S01]  /*2fcb0*/  PRMT R55, RZ, 0x7610, R55 ;  /* 0x00007610ff377816 */ /* 0x000fe20000000037 */
[----:B0-----:R-:W-:Y:S02]  /*2fcc0*/  @!P5 IMAD.MOV.U32 R56, RZ, RZ, R63 ;  /* 0x000000ffff38d224 */ /* 0x001fe400078e003f */
        /* <DEDUP_REMOVED lines=9> */
[----:B------:R-:W4:Y:S04]  /*2fd60*/  LDL R65, [R1+0x400] ;  /* 0x0004000001417983 */ /* 0x000f280000100800 */
[----:B------:R0:W4:Y:S02]  /*2fd70*/  @!P5 LDG.E.U16 R57, desc[UR24][R60.64] ;  /* 0x000000183c39d981 */ /* 0x000124000c1e1500 */
[----:B0-----:R-:W-:-:S02]  /*2fd80*/  @!P5 IMAD.MOV.U32 R61, RZ, RZ, R67 ;  /* 0x000000ffff3dd224 */ /* 0x001fc400078e0043 */
[----:B------:R-:W4:Y:S01]  /*2fd90*/  LDL R67, [R1+0x410] ;  /* 0x0004100001437983 */ /* 0x000f220000100800 */
[----:B--2---:R-:W-:-:S03]  /*2fda0*/  @!P5 IMAD.MOV.U32 R60, RZ, RZ, R66 ;  /* 0x000000ffff3cd224 */ /* 0x004fc600078e0042 */
[----:B------:R-:W2:Y:S01]  /*2fdb0*/  LDL R66, [R1+0x414] ;  /* 0x0004140001427983 */ /* 0x000ea20000100800 */
[----:B------:R-:W-:-:S06]  /*2fdc0*/  PRMT R56, RZ, 0x7610, R56 ;  /* 0x00007610ff387816 */ /* 0x000fcc0000000038 */
[----:B------:R0:W2:Y:S02]  /*2fdd0*/  @!P5 LDG.E.U16 R56, desc[UR24][R58.64] ;  /* 0x000000183a38d981 */ /* 0x0000a4000c1e1500 */
[----:B0-----:R-:W-:Y:S02]  /*2fde0*/  PRMT R58, RZ, 0x7610, R58 ;  /* 0x00007610ff3a7816 */ /* 0x001fe4000000003a */
[----:B------:R-:W-:-:S04]  /*2fdf0*/  PRMT R59, RZ, 0x7610, R59 ;  /* 0x00007610ff3b7816 */ /* 0x000fc8000000003b */
[----:B------:R0:W2:Y:S02]  /*2fe00*/  @!P5 LDG.E.U16 R58, desc[UR24][R60.64] ;  /* 0x000000183c3ad981 */ /* 0x0000a4000c1e1500 */
[----:B0-----:R-:W-:Y:S02]  /*2fe10*/  PRMT R60, RZ, 0x7610, R60 ;  /* 0x00007610ff3c7816 */ /* 0x001fe4000000003c */
[----:B------:R-:W-:Y:S01]  /*2fe20*/  PRMT R61, RZ, 0x7610, R61 ;  /* 0x00007610ff3d7816 */ /* 0x000fe2000000003d */
[----:B---3--:R0:W3:Y:S02]  /*2fe30*/  @!P5 LDG.E.U16 R59, desc[UR24][R62.64] ;  /* 0x000000183e3bd981 */ /* 0x0080e4000c1e1500 */
        /* <DEDUP_REMOVED lines=8> */
[----:B------:R-:W4:Y:S04]  /*2fec0*/  LDL R70, [R1+0x434] ;  /* 0x0004340001467983 */ /* 0x000f280000100800 */
[----:B--2---:R0:W2:Y:S02]  /*2fed0*/  @!P5 LDG.E.U16 R63, desc[UR24][R66.64] ;  /* 0x00000018423fd981 */ /* 0x0040a4000c1e1500 */
[----:B0-----:R-:W-:Y:S02]  /*2fee0*/  @!P5 IMAD.MOV.U32 R66, RZ, RZ, R71 ;  /* 0x000000ffff42d224 */ /* 0x001fe400078e0047 */
[----:B------:R-:W4:Y:S01]  /*2fef0*/  LDL R71, [R1+0x430] ;  /* 0x0004300001477983 */ /* 0x000f220000100800 */
[----:B------:R-:W-:Y:S02]  /*2ff00*/  @!P5 IMAD.MOV.U32 R65, RZ, RZ, R75 ;  /* 0x000000ffff41d224 */ /* 0x000fe400078e004b */
[----:B------:R-:W-:Y:S01]  /*2ff10*/  @!P5 IMAD.MOV.U32 R67, RZ, RZ, R74 ;  /* 0x000000ffff43d224 */ /* 0x000fe200078e004a */
[----:B------:R-:W2:Y:S04]  /*2ff20*/  LDL R75, [R1+0x450] ;  /* 0x00045000014b7983 */ /* 0x000ea80000100800 */
[----:B------:R-:W2:Y:S01]  /*2ff30*/  LDL R74, [R1+0x454] ;  /* 0x00045400014a7983 */ /* 0x000ea20000100800 */
[----:B------:R-:W-:-:S06]  /*2ff40*/  PRMT R62, RZ, 0x7610, R62 ;  /* 0x00007610ff3e7816 */ /* 0x000fcc000000003e */
[----:B------:R0:W2:Y:S02]  /*2ff50*/  @!P5 LDG.E.U16 R62, desc[UR24][R64.64] ;  /* 0x00000018403ed981 */ /* 0x0000a4000c1e1500 */
[----:B0-----:R-:W-:Y:S02]  /*2ff60*/  PRMT R65, RZ, 0x7610, R65 ;  /* 0x00007610ff417816 */ /* 0x001fe40000000041 */
[----:B------:R-:W-:-:S06]  /*2ff70*/  PRMT R64, RZ, 0x7610, R64 ;  /* 0x00007610ff407816 */ /* 0x000fcc0000000040 */
[----:B------:R0:W2:Y:S02]  /*2ff80*/  @!P5 LDG.E.U16 R64, desc[UR24][R66.64] ;  /* 0x000000184240d981 */ /* 0x0000a4000c1e1500 */
[----:B0-----:R-:W-:Y:S02]  /*2ff90*/  PRMT R67, RZ, 0x7610, R67 ;  /* 0x00007610ff437816 */ /* 0x001fe40000000043 */
[----:B---3--:R0:W3:Y:S02]  /*2ffa0*/  @!P5 LDG.E.U16 R65, desc[UR24][R68.64] ;  /* 0x000000184441d981 */ /* 0x0080e4000c1e1500 */
[----:B0-----:R-:W-:Y:S02]  /*2ffb0*/  @!P5 IMAD.MOV.U32 R68, RZ, RZ, R72 ;  /* 0x000000ffff44d224 */ /* 0x001fe400078e0048 */
[----:B------:R-:W-:Y:S01]  /*2ffc0*/  @!P5 IMAD.MOV.U32 R69, RZ, RZ, R73 ;  /* 0x000000ffff45d224 */ /* 0x000fe200078e0049 */
[----:B------:R-:W3:Y:S04]  /*2ffd0*/  LDL R72, [R1+0x444] ;  /* 0x0004440001487983 */ /* 0x000ee80000100800 */
[----:B------:R-:W3:Y:S04]  /*2ffe0*/  LDL R73, [R1+0x440] ;  /* 0x0004400001497983 */ /* 0x000ee80000100800 */
[----:B----4-:R0:W4:Y:S02]  /*2fff0*/  @!P5 LDG.E.U16 R67, desc[UR24][R70.64] ;  /* 0x000000184643d981 */ /* 0x010124000c1e1500 */
[----:B0-----:R-:W-:-:S02]  /*30000*/  @!P5 IMAD.MOV.U32 R70, RZ, RZ, R76 ;  /* 0x000000ffff46d224 */ /* 0x001fc400078e004c */
[----:B------:R-:W-:Y:S01]  /*30010*/  @!P5 IMAD.MOV.U32 R71, RZ, RZ, R77 ;  /* 0x000000ffff47d224 */ /* 0x000fe200078e004d */
[----:B------:R-:W4:Y:S04]  /*30020*/  LDL R76, [R1+0x464] ;  /* 0x00046400014c7983 */ /* 0x000f280000100800 */
[----:B------:R-:W4:Y:S01]  /*30030*/  LDL R77, [R1+0x460] ;  /* 0x00046000014d7983 */ /* 0x000f220000100800 */
[----:B------:R-:W-:-:S06]  /*30040*/  PRMT R66, RZ, 0x7610, R66 ;  /* 0x00007610ff427816 */ /* 0x000fcc0000000042 */
[----:B------:R0:W4:Y:S02]  /*30050*/  @!P5 LDG.E.U16 R66, desc[UR24][R68.64] ;  /* 0x000000184442d981 */ /* 0x000124000c1e1500 */
[----:B0-----:R-:W-:-:S06]  /*30060*/  PRMT R68, RZ, 0x7610, R68 ;  /* 0x00007610ff447816 */ /* 0x001fcc0000000044 */
[----:B------:R0:W4:Y:S02]  /*30070*/  @!P5 LDG.E.U16 R68, desc[UR24][R70.64] ;  /* 0x000000184644d981 */ /* 0x000124000c1e1500 */
[----:B0-----:R-:W-:-:S06]  /*30080*/  PRMT R71, RZ, 0x7610, R71 ;  /* 0x00007610ff477816 */ /* 0x001fcc0000000047 */
[----:B--2---:R0:W2:Y:S02]  /*30090*/  @!P5 LDG.E.U16 R71, desc[UR24][R74.64] ;  /* 0x000000184a47d981 */ /* 0x0040a4000c1e1500 */
[----:B0-----:R-:W-:Y:S02]  /*300a0*/  @!P5 IMAD.MOV.U32 R74, RZ, RZ, R78 ;  /* 0x000000ffff4ad224 */ /* 0x001fe400078e004e */
[----:B------:R-:W-:Y:S01]  /*300b0*/  @!P5 IMAD.MOV.U32 R75, RZ, RZ, R79 ;  /* 0x000000ffff4bd224 */ /* 0x000fe200078e004f */
[----:B------:R-:W2:Y:S04]  /*300c0*/  LDL R78, [R1+0x474] ;  /* 0x00047400014e7983 */ /* 0x000ea80000100800 */
[----:B------:R-:W2:Y:S01]  /*300d0*/  LDL R79, [R1+0x470] ;  /* 0x00047000014f7983 */ /* 0x000ea20000100800 */
[----:B------:R-:W-:-:S02]  /*300e0*/  PRMT R69, RZ, 0x7610, R69 ;  /* 0x00007610ff457816 */ /* 0x000fc40000000045 */
[----:B------:R-:W-:-:S04]  /*300f0*/  PRMT R70, RZ, 0x7610, R70 ;  /* 0x00007610ff467816 */ /* 0x000fc80000000046 */
[----:B---3--:R0:W3:Y:S02]  /*30100*/  @!P5 LDG.E.U16 R69, desc[UR24][R72.64] ;  /* 0x000000184845d981 */ /* 0x0080e4000c1e1500 */
[----:B0-----:R-:W-:Y:S02]  /*30110*/  @!P5 IMAD.MOV.U32 R72, RZ, RZ, R80 ;  /* 0x000000ffff48d224 */ /* 0x001fe400078e0050 */
[----:B------:R-:W-:Y:S01]  /*30120*/  @!P5 IMAD.MOV.U32 R73, RZ, RZ, R81 ;  /* 0x000000ffff49d224 */ /* 0x000fe200078e0051 */
[----:B------:R-:W3:Y:S04]  /*30130*/  LDL R80, [R1+0x48c] ;  /* 0x00048c0001507983 */ /* 0x000ee80000100800 */
[----:B------:R-:W3:Y:S04]  /*30140*/  LDL R81, [R1+0x488] ;  /* 0x0004880001517983 */ /* 0x000ee80000100800 */
[----:B------:R0:W3:Y:S02]  /*30150*/  @!P5 LDG.E.U16 R70, desc[UR24][R72.64] ;  /* 0x000000184846d981 */ /* 0x0000e4000c1e1500 */
[----:B0-----:R-:W-:-:S06]  /*30160*/  PRMT R73, RZ, 0x7610, R73 ;  /* 0x00007610ff497816 */ /* 0x001fcc0000000049 */
[----:B----4-:R0:W4:Y:S02]  /*30170*/  @!P5 LDG.E.U16 R73, desc[UR24][R76.64] ;  /* 0x000000184c49d981 */ /* 0x010124000c1e1500 */
[----:B0-----:R-:W-:Y:S02]  /*30180*/  @!P5 IMAD.MOV.U32 R76, RZ, RZ, R82 ;  /* 0x000000ffff4cd224 */ /* 0x001fe400078e0052 */
[----:B------:R-:W-:Y:S01]  /*30190*/  @!P5 IMAD.MOV.U32 R77, RZ, RZ, R83 ;  /* 0x000000ffff4dd224 */ /* 0x000fe200078e0053 */
[----:B------:R-:W4:Y:S04]  /*301a0*/  LDL R82, [R1+0x49c] ;  /* 0x00049c0001527983 */ /* 0x000f280000100800 */
[----:B------:R-:W4:Y:S01]  /*301b0*/  LDL R83, [R1+0x498] ;  /* 0x0004980001537983 */ /* 0x000f220000100800 */
[----:B------:R-:W-:-:S06]  /*301c0*/  PRMT R72, RZ, 0x7610, R72 ;  /* 0x00007610ff487816 */ /* 0x000fcc0000000048 */
[----:B------:R0:W4:Y:S02]  /*301d0*/  @!P5 LDG.E.U16 R72, desc[UR24][R74.64] ;  /* 0x000000184a48d981 */ /* 0x000124000c1e1500 */
[----:B0-----:R-:W-:Y:S02]  /*301e0*/  PRMT R74, RZ, 0x7610, R74 ;  /* 0x00007610ff4a7816 */ /* 0x001fe4000000004a */
[----:B------:R-:W-:-:S04]  /*301f0*/  PRMT R75, RZ, 0x7610, R75 ;  /* 0x00007610ff4b7816 */ /* 0x000fc8000000004b */
[----:B------:R0:W4:Y:S02]  /*30200*/  @!P5 LDG.E.U16 R74, desc[UR24][R76.64] ;  /* 0x000000184c4ad981 */ /* 0x000124000c1e1500 */
[----:B0-----:R-:W-:Y:S02]  /*30210*/  PRMT R76, RZ, 0x7610, R76 ;  /* 0x00007610ff4c7816 */ /* 0x001fe4000000004c */
[----:B--2---:R0:W2:Y:S01]  /*30220*/  @!P5 LDG.E.U16 R75, desc[UR24][R78.64] ;  /* 0x000000184e4bd981 */ /* 0x0040a2000c1e1500 */
[----:B------:R-:W-:Y:S01]  /*30230*/  PRMT R77, RZ, 0x7610, R77 ;  /* 0x00007610ff4d7816 */ /* 0x000fe2000000004d */
[----:B0-----:R-:W-:Y:S02]  /*30240*/  @!P5 IMAD.MOV.U32 R78, RZ, RZ, R137 ;  /* 0x000000ffff4ed224 */ /* 0x001fe400078e0089 */
[----:B------:R-:W-:Y:S01]  /*30250*/  @!P5 IMAD.MOV.U32 R79, RZ, RZ, R138 ;  /* 0x000000ffff4fd224 */ /* 0x000fe200078e008a */
[----:B------:R-:W2:Y:S04]  /*30260*/  LDL R137, [R1+0x4ac] ;  /* 0x0004ac0001897983 */ /* 0x000ea80000100800 */
[----:B------:R0:W2:Y:S04]  /*30270*/  @!P5 LDG.E.U16 R76, desc[UR24][R78.64] ;  /* 0x000000184e4cd981 */ /* 0x0000a8000c1e1500 */
[----:B------:R-:W2:Y:S01]  /*30280*/  LDL R138, [R1+0x4a8] ;  /* 0x0004a800018a7983 */ /* 0x000ea20000100800 */
[----:B0-----:R-:W-:-:S02]  /*30290*/  @!P5 IMAD.MOV.U32 R78, RZ, RZ, R135 ;  /* 0x000000ffff4ed224 */ /* 0x001fc400078e0087 */
[----:B------:R-:W-:Y:S01]  /*302a0*/  @!P5 IMAD.MOV.U32 R79, RZ, RZ, R136 ;  /* 0x000000ffff4fd224 */ /* 0x000fe200078e0088 */
[----:B------:R-:W2:Y:S04]  /*302b0*/  LDL R135, [R1+0x4b4] ;  /* 0x0004b40001877983 */ /* 0x000ea80000100800 */
[----:B------:R0:W2:Y:S04]  /*302c0*/  @!P5 LDG.E.U16 R77, desc[UR24][R78.64] ;  /* 0x000000184e4dd981 */ /* 0x0000a8000c1e1500 */
[----:B------:R-:W2:Y:S01]  /*302d0*/  LDL R136, [R1+0x4b0] ;  /* 0x0004b00001887983 */ /* 0x000ea20000100800 */
[----:B0-----:R-:W-:-:S02]  /*302e0*/  PRMT R78, RZ, 0x7610, R78 ;  /* 0x00007610ff4e7816 */ /* 0x001fc4000000004e */
[----:B------:R-:W-:-:S04]  /*302f0*/  PRMT R79, RZ, 0x7610, R79 ;  /* 0x00007610ff4f7816 */ /* 0x000fc8000000004f */
[----:B---3--:R0:W3:Y:S02]  /*30300*/  @!P5 LDG.E.U16 R78, desc[UR24][R80.64] ;  /* 0x00000018504ed981 */ /* 0x0080e4000c1e1500 */
[----:B0-----:R-:W-:Y:S02]  /*30310*/  @!P5 IMAD.MOV.U32 R80, RZ, RZ, R132 ;  /* 0x000000ffff50d224 */ /* 0x001fe400078e0084 */
[----:B------:R-:W-:Y:S01]  /*30320*/  @!P5 IMAD.MOV.U32 R81, RZ, RZ, R134 ;  /* 0x000000ffff51d224 */ /* 0x000fe200078e0086 */
[----:B------:R-:W-:Y:S01]  /*30330*/  PRMT R85, RZ, 0x7610, R85 ;  /* 0x00007610ff557816 */ /* 0x000fe20000000055 */
[----:B------:R-:W2:Y:S04]  /*30340*/  LDL R134, [R1+0x4c0] ;  /* 0x0004c00001867983 */ /* 0x000ea80000100800 */
[----:B------:R0:W2:Y:S01]  /*30350*/  @!P5 LDG.E.U16 R79, desc[UR24][R80.64] ;  /* 0x00000018504fd981 */ /* 0x0000a2000c1e1500 */
[----:B------:R-:W-:-:S03]  /*30360*/  PRMT R87, RZ, 0x7610, R87 ;  /* 0x00007610ff577816 */ /* 0x000fc60000000057 */
[----:B------:R-:W2:Y:S01]  /*30370*/  LDL R132, [R1+0x4c4] ;  /* 0x0004c40001847983 */ /* 0x000ea20000100800 */
[----:B0-----:R-:W-:-:S06]  /*30380*/  PRMT R80, RZ, 0x7610, R80 ;  /* 0x00007610ff507816 */ /* 0x001fcc0000000050 */
[----:B----4-:R0:W4:Y:S04]  /*30390*/  @!P5 LDG.E.U16 R80, desc[UR24][R82.64] ;  /* 0x000000185250d981 */ /* 0x010128000c1e1500 */
[----:B------:R-:W0:Y:S04]  /*303a0*/  LDL R82, [R1+0x4a0] ;  /* 0x0004a00001527983 */ /* 0x000e280000100800 */
[----:B------:R-:W0:Y:S01]  /*303b0*/  LDL R83, [R1+0x4a4] ;  /* 0x0004a40001537983 */ /* 0x000e220000100800 */
[----:B------:R-:W-:Y:S02]  /*303c0*/  PRMT R81, RZ, 0x7610, R81 ;  /* 0x00007610ff517816 */ /* 0x000fe40000000051 */
[----:B0-----:R-:W-:-:S04]  /*303d0*/  @!P5 LOP3.LUT R83, R83, R82, RZ, 0x3c, !PT ;  /* 0x000000525353d212 */ /* 0x001fc800078e3cff */
[----:B------:R-:W-:-:S04]  /*303e0*/  @!P5 LOP3.LUT R82, R83, R82, RZ, 0x3c, !PT ;  /* 0x000000525352d212 */ /* 0x000fc800078e3cff */
[----:B------:R-:W-:-:S05]  /*303f0*/  @!P5 LOP3.LUT R83, R83, R82, RZ, 0x3c, !PT ;  /* 0x000000525353d212 */ /* 0x000fca00078e3cff */
[----:B------:R2:W3:Y:S02]  /*30400*/  @!P5 LDG.E.U16 R81, desc[UR24][R82.64] ;  /* 0x000000185251d981 */ /* 0x0004e4000c1e1500 */
[----:B--2---:R-:W-:Y:S02]  /*30410*/  @!P5 IMAD.MOV.U32 R82, RZ, RZ, R137 ;  /* 0x000000ffff52d224 */ /* 0x004fe400078e0089 */
        /* <DEDUP_REMOVED lines=8> */
[----:B------:R-:W2:Y:S04]  /*304a0*/  LDL R136, [R1+0x4d0] ;  /* 0x0004d00001887983 */ /* 0x000ea80000100800 */
[----:B------:R-:W2:Y:S01]  /*304b0*/  LDL R83, [R1+0x4b8] ;  /* 0x0004b80001537983 */ /* 0x000ea20000100800 */
[----:B------:R-:W-:Y:S01]  /*304c0*/  PRMT R89, RZ, 0x7610, R89 ;  /* 0x00007610ff597816 */ /* 0x000fe20000000059 */
[----:B0-----:R-:W-:Y:S01]  /*304d0*/  @!P5 IMAD.MOV.U32 R82, RZ, RZ, R139 ;  /* 0x000000ffff52d224 */ /* 0x001fe200078e008b */
[----:B------:R-:W-:Y:S01]  /*304e0*/  PRMT R91, RZ, 0x7610, R91 ;  /* 0x00007610ff5b7816 */ /* 0x000fe2000000005b */
[----:B------:R-:W3:Y:S01]  /*304f0*/  LDL R139, [R1+0x4e4] ;  /* 0x0004e400018b7983 */ /* 0x000ee20000100800 */
[----:B------:R-:W-:-:S02]  /*30500*/  PRMT R93, RZ, 0x7610, R93 ;  /* 0x00007610ff5d7816 */ /* 0x000fc4000000005d */
[----:B------:R-:W-:Y:S01]  /*30510*/  PRMT R95, RZ, 0x7610, R95 ;  /* 0x00007610ff5f7816 */ /* 0x000fe2000000005f */
[----:B--2---:R0:W2:Y:S02]  /*30520*/  @!P5 LDG.E.U16 R89, desc[UR24][R82.64] ;  /* 0x000000185259d981 */ /* 0x0040a4000c1e1500 */
[----:B0-----:R-:W-:Y:S02]  /*30530*/  @!P5 IMAD.MOV.U32 R82, RZ, RZ, R132 ;  /* 0x000000ffff52d224 */ /* 0x001fe400078e0084 */
[----:B------:R-:W-:Y:S01]  /*30540*/  @!P5 IMAD.MOV.U32 R83, RZ, RZ, R134 ;  /* 0x000000ffff53d224 */ /* 0x000fe200078e0086 */
[----:B------:R-:W-:Y:S01]  /*30550*/  PRMT R97, RZ, 0x7610, R97 ;  /* 0x00007610ff617816 */ /* 0x000fe20000000061 */
        /* <DEDUP_REMOVED lines=13> */
[----:B------:R-:W0:Y:S04]  /*30630*/  LDL R82, [R1+0x4d8] ;  /* 0x0004d80001527983 */ /* 0x000e280000100800 */
[----:B------:R-:W0:Y:S02]  /*30640*/  LDL R83, [R1+0x4dc] ;  /* 0x0004dc0001537983 */ /* 0x000e240000100800 */
[----:B0-----:R-:W-:-:S04]  /*30650*/  @!P5 LOP3.LUT R83, R83, R82, RZ, 0x3c, !PT ;  /* 0x000000525353d212 */ /* 0x001fc800078e3cff */
[----:B------:R-:W-:-:S04]  /*30660*/  @!P5 LOP3.LUT R82, R83, R82, RZ, 0x3c, !PT ;  /* 0x000000525352d212 */ /* 0x000fc800078e3cff */
[----:B------:R-:W-:-:S05]  /*30670*/  @!P5 LOP3.LUT R83, R83, R82, RZ, 0x3c, !PT ;  /* 0x000000525353d212 */ /* 0x000fca00078e3cff */
[----:B------:R3:W2:Y:S04]  /*30680*/  @!P5 LDG.E.U16 R97, desc[UR24][R82.64] ;  /* 0x000000185261d981 */ /* 0x0006a8000c1e1500 */
[----:B------:R-:W2:Y:S01]  /*30690*/  LDL R83, [R1+0x4e0] ;  /* 0x0004e00001537983 */ /* 0x000ea20000100800 */
[----:B------:R-:W-:Y:S01]  /*306a0*/  PRMT R98, RZ, 0x7610, R98 ;  /* 0x00007610ff627816 */ /* 0x000fe20000000062 */
[----:B---3--:R-:W-:Y:S01]  /*306b0*/  @!P5 IMAD.MOV.U32 R82, RZ, RZ, R139 ;  /* 0x000000ffff52d224 */ /* 0x008fe200078e008b */
[----:B------:R-:W-:Y:S01]  /*306c0*/  PRMT R99, RZ, 0x7610, R99 ;  /* 0x00007610ff637816 */ /* 0x000fe20000000063 */
[----:B------:R-:W3:Y:S01]  /*306d0*/  LDL R139, [R1+0x51c] ;  /* 0x00051c00018b7983 */ /* 0x000ee20000100800 */
[----:B------:R-:W-:Y:S02]  /*306e0*/  PRMT R100, RZ, 0x7610, R100 ;  /* 0x00007610ff647816 */ /* 0x000fe40000000064 */
[----:B------:R-:W-:Y:S01]  /*306f0*/  PRMT R101, RZ, 0x7610, R101 ;  /* 0x00007610ff657816 */ /* 0x000fe20000000065 */
[----:B--2---:R0:W2:Y:S02]  /*30700*/  @!P5 LDG.E.U16 R98, desc[UR24][R82.64] ;  /* 0x000000185262d981 */ /* 0x0040a4000c1e1500 */
        /* <DEDUP_REMOVED lines=12> */
[----:B------:R-:W-:Y:S01]  /*307d0*/  PRMT R102, RZ, 0x7610, R102 ;  /* 0x00007610ff667816 */ /* 0x000fe20000000066 */
[----:B------:R-:W2:Y:S04]  /*307e0*/  LDL R136, [R1+0x520] ;  /* 0x0005200001887983 */ /* 0x000ea80000100800 */
[----:B------:R0:W2:Y:S01]  /*307f0*/  @!P5 LDG.E.U16 R101, desc[UR24][R82.64] ;  /* 0x000000185265d981 */ /* 0x0000a2000c1e1500 */
[----:B------:R-:W-:Y:S02]  /*30800*/  PRMT R103, RZ, 0x7610, R103 ;  /* 0x00007610ff677816 */ /* 0x000fe40000000067 */
[----:B------:R-:W-:Y:S01]  /*30810*/  PRMT R104, RZ, 0x7610, R104 ;  /* 0x00007610ff687816 */ /* 0x000fe20000000068 */
[----:B------:R-:W2:Y:S04]  /*30820*/  LDL R135, [R1+0x524] ;  /* 0x0005240001877983 */ /* 0x000ea80000100800 */
[----:B------:R-:W0:Y:S04]  /*30830*/  LDL R82, [R1+0x500] ;  /* 0x0005000001527983 */ /* 0x000e280000100800 */
[----:B------:R-:W0:Y:S02]  /*30840*/  LDL R83, [R1+0x504] ;  /* 0x0005040001537983 */ /* 0x000e240000100800 */
[----:B0-----:R-:W-:-:S04]  /*30850*/  @!P5 LOP3.LUT R83, R83, R82, RZ, 0x3c, !PT ;  /* 0x000000525353d212 */ /* 0x001fc800078e3cff */
[----:B------:R-:W-:-:S04]  /*30860*/  @!P5 LOP3.LUT R82, R83, R82, RZ, 0x3c, !PT ;  /* 0x000000525352d212 */ /* 0x000fc800078e3cff */
[----:B------:R-:W-:-:S05]  /*30870*/  @!P5 LOP3.LUT R83, R83, R82, RZ, 0x3c, !PT ;  /* 0x000000525353d212 */ /* 0x000fca00078e3cff */
[----:B------:R2:W4:Y:S02]  /*30880*/  @!P5 LDG.E.U16 R102, desc[UR24][R82.64] ;  /* 0x000000185266d981 */ /* 0x000524000c1e1500 */
        /* <DEDUP_REMOVED lines=12> */
[----:B---3--:R-:W-:Y:S01]  /*30950*/  @!P5 IMAD.MOV.U32 R82, RZ, RZ, R139 ;  /* 0x000000ffff52d224 */ /* 0x008fe200078e008b */
        /* <DEDUP_REMOVED lines=109> */
[----:B------:R-:W-:Y:S01]  /*31030*/  PRMT R126, RZ, 0x7610, R126 ;  /* 0x00007610ff7e7816 */ /* 0x000fe2000000007e */
[----:B------:R-:W2:Y:S04]  /*31040*/  LDL R138, [R1+0x204] ;  /* 0x00020400018a7983 */ /* 0x000ea80000100800 */
[----:B------:R0:W2:Y:S01]  /*31050*/  @!P5 LDG.E.U16 R123, desc[UR24][R82.64] ;  /* 0x00000018527bd981 */ /* 0x0000a2000c1e1500 */
[----:B------:R-:W-:-:S03]  /*31060*/  PRMT R127, RZ, 0x7610, R127 ;  /* 0x00007610ff7f7816 */ /* 0x000fc6000000007f */
[----:B------:R-:W2:Y:S01]  /*31070*/  LDL R137, [R1+0x208] ;  /* 0x0002080001897983 */ /* 0x000ea20000100800 */
        /* <DEDUP_REMOVED lines=25> */
[----:B------:R-:W-:Y:S02]  /*31210*/  PRMT R129, RZ, 0x7610, R129 ;  /* 0x00007610ff817816 */ /* 0x000fe40000000081 */
[----:B------:R-:W-:Y:S02]  /*31220*/  PRMT R130, RZ, 0x7610, R130 ;  /* 0x00007610ff827816 */ /* 0x000fe40000000082 */
[----:B------:R-:W-:Y:S01]  /*31230*/  PRMT R131, RZ, 0x7610, R131 ;  /* 0x00007610ff837816 */ /* 0x000fe20000000083 */
        /* <DEDUP_REMOVED lines=19> */
[----:B--2---:R1:W2:Y:S02]  /*31370*/  @!P5 LDG.E.U16 R128, desc[UR24][R82.64] ;  /* 0x000000185280d981 */ /* 0x0042a4000c1e1500 */
[----:B-1----:R-:W-:-:S02]  /*31380*/  @!P5 IMAD.MOV.U32 R82, RZ, RZ, R137 ;  /* 0x000000ffff52d224 */ /* 0x002fc400078e0089 */
[----:B------:R-:W-:-:S05]  /*31390*/  @!P5 IMAD.MOV.U32 R83, RZ, RZ, R138 ;  /* 0x000000ffff53d224 */ /* 0x000fca00078e008a */
[----:B------:R1:W3:Y:S02]  /*313a0*/  @!P5 LDG.E.U16 R129, desc[UR24][R82.64] ;  /* 0x000000185281d981 */ /* 0x0002e4000c1e1500 */
[----:B-1----:R-:W-:Y:S02]  /*313b0*/  @!P5 IMAD.MOV.U32 R82, RZ, RZ, R135 ;  /* 0x000000ffff52d224 */ /* 0x002fe400078e0087 */
[----:B------:R-:W-:-:S05]  /*313c0*/  @!P5 IMAD.MOV.U32 R83, RZ, RZ, R136 ;  /* 0x000000ffff53d224 */ /* 0x000fca00078e0088 */
[----:B------:R1:W2:Y:S02]  /*313d0*/  @!P5 LDG.E.U16 R130, desc[UR24][R82.64] ;  /* 0x000000185282d981 */ /* 0x0002a4000c1e1500 */
[----:B-1----:R-:W-:Y:S02]  /*313e0*/  @!P5 IMAD.MOV.U32 R82, RZ, RZ, R132 ;  /* 0x000000ffff52d224 */ /* 0x002fe400078e0084 */
[----:B------:R-:W-:-:S05]  /*313f0*/  @!P5 IMAD.MOV.U32 R83, RZ, RZ, R134 ;  /* 0x000000ffff53d224 */ /* 0x000fca00078e0086 */
[----:B------:R-:W2:Y:S01]  /*31400*/  @!P5 LDG.E.U16 R131, desc[UR24][R82.64] ;  /* 0x000000185283d981 */ /* 0x000ea2000c1e1500 */
[----:B------:R-:W-:-:S03]  /*31410*/  LOP3.LUT R132, R4, 0x50, RZ, 0x3c, !PT ;  /* 0x0000005004847812 */ /* 0x000fc600078e3cff */
[----:B------:R-:W-:Y:S04]  /*31420*/  STS.U16 [R133+UR10+0x16a00], R108 ;  /* 0x016a006c85007988 */ /* 0x000fe8000800040a */
[----:B------:R-:W-:Y:S04]  /*31430*/  STS.U16 [R133+UR10+0x16e00], R111 ;  /* 0x016e006f85007988 */ /* 0x000fe8000800040a */
[----:B------:R-:W-:Y:S04]  /*31440*/  STS.U16 [R133+UR10+0x17200], R112 ;  /* 0x0172007085007988 */ /* 0x000fe8000800040a */
[----:B------:R-:W-:Y:S04]  /*31450*/  STS.U16 [R133+UR10+0x17600], R113 ;  /* 0x0176007185007988 */ /* 0x000fe8000800040a */
[----:B----4-:R-:W-:Y:S04]  /*31460*/  STS.U16 [R133+UR10+0x17a00], R114 ;  /* 0x017a007285007988 */ /* 0x010fe8000800040a */
[----:B------:R-:W-:Y:S04]  /*31470*/  STS.U16 [R133+UR10+0x17e00], R115 ;  /* 0x017e007385007988 */ /* 0x000fe8000800040a */
[----:B------:R-:W-:Y:S04]  /*31480*/  STS.U16 [R132+UR10+0x10280], R96 ;  /* 0x0102806084007988 */ /* 0x000fe8000800040a */
[----:B------:R-:W-:Y:S04]  /*31490*/  STS.U16 [R132+UR10+0x10680], R90 ;  /* 0x0106805a84007988 */ /* 0x000fe8000800040a */
[----:B------:R-:W-:Y:S04]  /*314a0*/  STS.U16 [R132+UR10+0x10a80], R84 ;  /* 0x010a805484007988 */ /* 0x000fe8000800040a */
        /* <DEDUP_REMOVED lines=20> */
[----:B------:R4:W-:Y:S01]  /*315f0*/  STS.U16 [R132+UR10+0x15e80], R97 ;  /* 0x015e806184007988 */ /* 0x0009e2000800040a */
[----:B0-----:R-:W-:-:S03]  /*31600*/  LOP3.LUT R23, R4, 0x60, RZ, 0x3c, !PT ;  /* 0x0000006004177812 */ /* 0x001fc600078e3cff */
        /* <DEDUP_REMOVED lines=32> */
[----:B-1----:R-:W-:-:S03]  /*31810*/  LOP3.LUT R11, R4, 0x70, RZ, 0x3c, !PT ;  /* 0x00000070040b7812 */ /* 0x002fc600078e3cff */
        /* <DEDUP_REMOVED lines=35> */
[----:B------:R-:W0:Y:S03]  /*31a50*/  S2R R2, SR_TID.X ;  /* 0x0000000000027919 */ /* 0x000e260000002100 */
[----:B------:R4:W-:Y:S04]  /*31a60*/  STS.U16 [R11+UR10+0x16f80], R127 ;  /* 0x016f807f0b007988 */ /* 0x0009e8000800040a */
[----:B--2---:R4:W-:Y:S04]  /*31a70*/  STS.U16 [R11+UR10+0x17380], R128 ;  /* 0x017380800b007988 */ /* 0x0049e8000800040a */
[----:B---3--:R4:W-:Y:S04]  /*31a80*/  STS.U16 [R11+UR10+0x17780], R129 ;  /* 0x017780810b007988 */ /* 0x0089e8000800040a */
[----:B------:R4:W-:Y:S04]  /*31a90*/  STS.U16 [R11+UR10+0x17b80], R130 ;  /* 0x017b80820b007988 */ /* 0x0009e8000800040a */
[----:B------:R4:W-:Y:S01]  /*31aa0*/  STS.U16 [R11+UR10+0x17f80], R131 ;  /* 0x017f80830b007988 */ /* 0x0009e2000800040a */
[----:B------:R1:W-:Y:S06]  /*31ab0*/  MEMBAR.ALL.CTA ;  /* 0x0000000000007992 */ /* 0x0003ec0000008000 */
[----:B-1----:R-:W1:Y:S01]  /*31ac0*/  FENCE.VIEW.ASYNC.S ;  /* 0x00000000000073c6 */ /* 0x002e620000000000 */
[----:B------:R-:W-:-:S04]  /*31ad0*/  ULEA UR8, UR22, UR10, 0x3 ;  /* 0x0000000a16087291 */ /* 0x000fc8000f8e18ff */
[----:B------:R-:W-:Y:S01]  /*31ae0*/  UIADD3 UR8, UPT, UPT, UR8, 0x28000, URZ ;  /* 0x0002800008087890 */ /* 0x000fe2000fffe0ff */
[----:B0-----:R-:W-:Y:S01]  /*31af0*/  LOP3.LUT R2, R2, 0x7f, RZ, 0xc0, !PT ;  /* 0x0000007f02027812 */ /* 0x001fe200078ec0ff */
[----:B-1----:R-:W-:Y:S06]  /*31b00*/  BAR.SYNC.DEFER_BLOCKING 0x0 ;  /* 0x0000000000007b1d */ /* 0x002fec0000010000 */
[----:B----4-:R-:W-:Y:S05]  /*31b10*/  @P0 BRA `(.L_x_9) ;  /* 0x0000000000780947 */ /* 0x010fea0003800000 */
[----:B------:R-:W-:Y:S01]  /*31b20*/  UMOV UR13, 0x40004040 ;  /* 0x40004040000d7882 */ /* 0x000fe20000000000 */
[----:B------:R-:W-:Y:S01]  /*31b30*/  UMOV UR15, 0x40004040 ;  /* 0x40004040000f7882 */ /* 0x000fe20000000000 */
[----:B------:R-:W-:Y:S01]  /*31b40*/  UMOV UR18, 0x0 ;  /* 0x0000000000127882 */ /* 0x000fe20000000000 */
[----:B------:R-:W-:Y:S01]  /*31b50*/  UMOV UR19, 0x4408010 ;  /* 0x0440801000137882 */ /* 0x000fe20000000000 */
[----:B------:R-:W-:Y:S01]  /*31b60*/  UMOV UR50, 0x0 ;  /* 0x0000000000327882 */ /* 0x000fe20000000000 */
[----:B------:R-:W-:Y:S01]  /*31b70*/  UMOV UR51, 0x4408010 ;  /* 0x0440801000337882 */ /* 0x000fe20000000000 */
        /* <DEDUP_REMOVED lines=24> */
.L_x_9:
[----:B------:R-:W2:Y:S01]  /*31d00*/  LDL R9, [R1+0x9b8] ;  /* 0x0009b80001097983 */ /* 0x000ea20000100800 */
[----:B------:R-:W-:-:S04]  /*31d10*/  UIADD3 UR22, UPT, UPT, UR22, 0x1, URZ ;  /* 0x0000000116167890 */ /* 0x000fc8000fffe0ff */
[----:B------:R-:W-:-:S04]  /*31d20*/  UISETP.GT.AND UP1, UPT, UR22, 0x1, UPT ;  /* 0x000000011600788c */ /* 0x000fc8000bf24270 */
[----:B0-----:R-:W-:Y:S02]  /*31d30*/  USEL UR5, URZ, 0x1, !UP1 ;  /* 0x00000001ff057887 */ /* 0x001fe4000c800000 */
[----:B------:R-:W-:Y:S02]  /*31d40*/  USEL UR22, UR22, URZ, !UP1 ;  /* 0x000000ff16167287 */ /* 0x000fe4000c800000 */
[----:B------:R-:W-:-:S03]  /*31d50*/  ULOP3.LUT UR9, UR6, UR5, URZ, 0x3c, !UPT ;  /* 0x0000000506097292 */ /* 0x000fc6000f8e3cff */
[----:B------:R-:W-:-:S04]  /*31d60*/  UMOV UR5, UR6 ;  /* 0x0000000600057c82 */ /* 0x000fc80008000000 */
[----:B------:R-:W-:Y:S01]  /*31d70*/  UMOV UR6, UR9 ;  /* 0x0000000900067c82 */ /* 0x000fe20008000000 */
[----:B--2---:R-:W-:-:S13]  /*31d80*/  ISETP.NE.U32.AND P2, PT, R9, UR4, PT ;  /* 0x0000000409007c0c */ /* 0x004fda000bf45070 */
[----:B------:R-:W-:Y:S05]  /*31d90*/  @P2 BRA `(.L_x_10) ;  /* 0xfffffee800202947 */ /* 0x000fea000383ffff */
.L_x_7:
[----:B------:R-:W0:Y:S01]  /*31da0*/  S2R R10, SR_TID.X ;  /* 0x00000000000a7919 */ /* 0x000e220000002100 */
[----:B------:R-:W1:Y:S02]  /*31db0*/  LDC R9, c[0x0][0x3a0] ;  /* 0x0000e800ff097b82 */ /* 0x000e640000000800 */
[----:B-1----:R-:W-:-:S05]  /*31dc0*/  VIADD R9, R9, 0x7f ;  /* 0x0000007f09097836 */ /* 0x002fca0000000000 */
[----:B------:R-:W-:Y:S01]  /*31dd0*/  ISETP.GE.AND P0, PT, R9, 0x80, PT ;  /* 0x000000800900780c */ /* 0x000fe20003f06270 */
[C---:B0-----:R-:W-:Y:S01]  /*31de0*/  IMAD.SHL.U32 R3, R10.reuse, 0x10, RZ ;  /* 0x000000100a037824 */ /* 0x041fe200078e00ff */
[----:B-----5:R-:W-:Y:S01]  /*31df0*/  SHF.R.U32.HI R143, RZ, 0x6, R10 ;  /* 0x00000006ff8f7819 */ /* 0x020fe2000001160a */
[C---:B------:R-:W-:Y:S02]  /*31e00*/  IMAD.SHL.U32 R4, R10.reuse, 0x80, RZ ;  /* 0x000000800a047824 */ /* 0x040fe400078e00ff */
[----:B------:R-:W-:Y:S01]  /*31e10*/  IMAD.SHL.U32 R141, R10, 0x8, RZ ;  /* 0x000000080a8d7824 */ /* 0x000fe200078e00ff */
[----:B------:R-:W-:Y:S02]  /*31e20*/  LOP3.LUT R3, R3, 0xf0, RZ, 0xc0, !PT ;  /* 0x000000f003037812 */ /* 0x000fe400078ec0ff */
[----:B------:R-:W-:Y:S02]  /*31e30*/  LOP3.LUT R4, R4, 0x800, RZ, 0xc0, !PT ;  /* 0x0000080004047812 */ /* 0x000fe400078ec0ff */
[----:B------:R-:W-:-:S02]  /*31e40*/  SGXT.U32 R143, R143, 0x1 ;  /* 0x000000018f8f781a */ /* 0x000fc40000000000 */
[----:B------:R-:W-:Y:S02]  /*31e50*/  IADD3 R140, PT, PT, R3, UR10, R4 ;  /* 0x0000000a038c7c10 */ /* 0x000fe4000fffe004 */
[C-C-:B------:R-:W-:Y:S02]  /*31e60*/  LOP3.LUT R5, R0.reuse, 0x7e, R143.reuse, 0xfe, !PT ;  /* 0x0000007e00057812 */ /* 0x140fe400078efe8f */
[C-C-:B------:R-:W-:Y:S02]  /*31e70*/  LOP3.LUT R4, R0.reuse, 0x7c, R143.reuse, 0xfe, !PT ;  /* 0x0000007c00047812 */ /* 0x140fe400078efe8f */
[C-C-:B------:R-:W-:Y:S01]  /*31e80*/  LOP3.LUT R6, R0.reuse, 0x7a, R143.reuse, 0xfe, !PT ;  /* 0x0000007a00067812 */ /* 0x140fe200078efe8f */
[----:B------:R0:W-:Y:S01]  /*31e90*/  STL [R1+0x7c], R5 ;  /* 0x00007c0501007387 */ /* 0x0001e20000100800 */
[----:B------:R-:W-:Y:S02]  /*31ea0*/  LOP3.LUT R141, R141, 0x300, RZ, 0xc0, !PT ;  /* 0x000003008d8d7812 */ /* 0x000fe400078ec0ff */
[C---:B------:R-:W-:Y:S01]  /*31eb0*/  LOP3.LUT R3, R0.reuse, R143, RZ, 0xfc, !PT ;  /* 0x0000008f00037212 */ /* 0x040fe200078efcff */
[----:B------:R1:W-:Y:S01]  /*31ec0*/  STL [R1+0x78], R4 ;  /* 0x0000780401007387 */ /* 0x0003e20000100800 */
[----:B------:R-:W-:-:S02]  /*31ed0*/  LOP3.LUT R165, R0, 0x3e, R143, 0xfe, !PT ;  /* 0x0000003e00a57812 */ /* 0x000fc400078efe8f */
[C-C-:B------:R-:W-:Y:S01]  /*31ee0*/  LOP3.LUT R164, R0.reuse, 0x3c, R143.reuse, 0xfe, !PT ;  /* 0x0000003c00a47812 */ /* 0x140fe200078efe8f */
[----:B------:R2:W-:Y:S01]  /*31ef0*/  STL [R1+0x74], R6 ;  /* 0x0000740601007387 */ /* 0x0005e20000100800 */
[C-C-:B------:R-:W-:Y:S02]  /*31f00*/  LOP3.LUT R163, R0.reuse, 0x3a, R143.reuse, 0xfe, !PT ;  /* 0x0000003a00a37812 */ /* 0x140fe400078efe8f */
[C-C-:B0-----:R-:W-:Y:S02]  /*31f10*/  LOP3.LUT R5, R0.reuse, 0x78, R143.reuse, 0xfe, !PT ;  /* 0x0000007800057812 */ /* 0x141fe400078efe8f */
[C-C-:B------:R-:W-:Y:S02]  /*31f20*/  LOP3.LUT R162, R0.reuse, 0x38, R143.reuse, 0xfe, !PT ;  /* 0x0000003800a27812 */ /* 0x140fe400078efe8f */
[C-C-:B-1----:R-:W-:Y:S01]  /*31f30*/  LOP3.LUT R4, R0.reuse, 0x76, R143.reuse, 0xfe, !PT ;  /* 0x0000007600047812 */ /* 0x142fe200078efe8f */
[----:B------:R0:W-:Y:S01]  /*31f40*/  STL [R1+0x70], R5 ;  /* 0x0000700501007387 */ /* 0x0001e20000100800 */
[----:B------:R-:W-:-:S02]  /*31f50*/  LOP3.LUT R161, R0, 0x36, R143, 0xfe, !PT ;  /* 0x0000003600a17812 */ /* 0x000fc400078efe8f */
[C-C-:B--2---:R-:W-:Y:S01]  /*31f60*/  LOP3.LUT R6, R0.reuse, 0x74, R143.reuse, 0xfe, !PT ;  /* 0x0000007400067812 */ /* 0x144fe200078efe8f */
[----:B------:R1:W-:Y:S01]  /*31f70*/  STL [R1+0x6c], R4 ;  /* 0x00006c0401007387 */ /* 0x0003e20000100800 */
[C-C-:B------:R-:W-:Y:S02]  /*31f80*/  LOP3.LUT R160, R0.reuse, 0x34, R143.reuse, 0xfe, !PT ;  /* 0x0000003400a07812 */ /* 0x140fe400078efe8f */
[C-C-:B------:R-:W-:Y:S01]  /*31f90*/  LOP3.LUT R159, R0.reuse, 0x32, R143.reuse, 0xfe, !PT ;  /* 0x00000032009f7812 */ /* 0x140fe200078efe8f */
[----:B------:R2:W-:Y:S01]  /*31fa0*/  STL [R1+0x68], R6 ;  /* 0x0000680601007387 */ /* 0x0005e20000100800 */
[C-C-:B------:R-:W-:Y:S02]  /*31fb0*/  LOP3.LUT R158, R0.reuse, 0x30, R143.reuse, 0xfe, !PT ;  /* 0x00000030009e7812 */ /* 0x140fe400078efe8f */
[C-C-:B0-----:R-:W-:Y:S02]  /*31fc0*/  LOP3.LUT R5, R0.reuse, 0x72, R143.reuse, 0xfe, !PT ;  /* 0x0000007200057812 */ /* 0x141fe400078efe8f */
[----:B------:R-:W-:-:S02]  /*31fd0*/  LOP3.LUT R157, R0, 0x2e, R143, 0xfe, !PT ;  /* 0x0000002e009d7812 */ /* 0x000fc400078efe8f */
[C-C-:B-1----:R-:W-:Y:S01]  /*31fe0*/  LOP3.LUT R4, R0.reuse, 0x70, R143.reuse, 0xfe, !PT ;  /* 0x0000007000047812 */ /* 0x142fe200078efe8f */
[----:B------:R0:W-:Y:S01]  /*31ff0*/  STL [R1+0x64], R5 ;  /* 0x0000640501007387 */ /* 0x0001e20000100800 */
[----:B--2---:R-:W-:-:S03]  /*32000*/  LOP3.LUT R6, R0, 0x6e, R143, 0xfe, !PT ;  /* 0x0000006e00067812 */ /* 0x004fc600078efe8f */
[----:B------:R1:W-:Y:S04]  /*32010*/  STL [R1+0x60], R4 ;  /* 0x0000600401007387 */ /* 0x0003e80000100800 */
[----:B------:R2:W-:Y:S01]  /*32020*/  STL [R1+0x5c], R6 ;  /* 0x00005c0601007387 */ /* 0x0005e20000100800 */
[C-C-:B0-----:R-:W-:Y:S02]  /*32030*/  LOP3.LUT R5, R0.reuse, 0x6c, R143.reuse, 0xfe, !PT ;  /* 0x0000006c00057812 */ /* 0x141fe400078efe8f */
[----:B-1----:R-:W-:-:S03]  /*32040*/  LOP3.LUT R4, R0, 0x6a, R143, 0xfe, !PT ;  /* 0x0000006a00047812 */ /* 0x002fc600078efe8f */
        /* <DEDUP_REMOVED lines=42> */
[----:B------:R2:W-:Y:S04]  /*322f0*/  STL [R1+0x4], R5 ;  /* 0x0000040501007387 */ /* 0x0005e80000100800 */
[----:B------:R2:W-:Y:S01]  /*32300*/  STL [R1], R4 ;  /* 0x0000000401007387 */ /* 0x0005e20000100800 */
[----:B------:R-:W-:Y:S05]  /*32310*/  @!P0 BRA `(.L_x_11) ;  /* 0x0000000000108947 */ /* 0x000fea0003800000 */
[----:B------:R-:W-:-:S06]  /*32320*/  USHF.L.U32 UR5, UR5, 0x1f, URZ ;  /* 0x0000001f05057899 */ /* 0x000fcc00080006ff */
[----:B--2---:R-:W-:-:S04]  /*32330*/  IMAD.U32 R4, RZ, RZ, UR5 ;  /* 0x00000005ff047e24 */ /* 0x004fc8000f8e00ff */
[----:B------:R-:W0:Y:S02]  /*32340*/  SYNCS.PHASECHK.TRANS64.TRYWAIT P0, [UR8], R4 ;  /* 0x00000004ff0075a7 */ /* 0x000e240008001108 */
[----:B0-----:R-:W-:Y:S05]  /*32350*/  @!P0 BRA `(.L_x_12) ;  /* 0x0000004400548947 */ /* 0x001fea0003800000 */
.L_x_11:
[----:B------:R-:W-:Y:S01]  /*32360*/  BAR.SYNC.DEFER_BLOCKING 0x0 ;  /* 0x0000000000007b1d */ /* 0x000fe20000010000 */
[----:B------:R-:W-:Y:S01]  /*32370*/  IMAD.IADD R141, R141, 0x1, R140 ;  /* 0x000000018d8d7824 */ /* 0x000fe200078e028c */
[C-C-:B------:R-:W-:Y:S02]  /*32380*/  LOP3.LUT R156, R0.reuse, 0x2c, R143.reuse, 0xfe, !PT ;  /* 0x0000002c009c7812 */ /* 0x140fe400078efe8f */
[C-C-:B------:R-:W-:Y:S02]  /*32390*/  LOP3.LUT R155, R0.reuse, 0x2a, R143.reuse, 0xfe, !PT ;  /* 0x0000002a009b7812 */ /* 0x140fe400078efe8f */
[C-C-:B------:R-:W-:Y:S01]  /*323a0*/  LOP3.LUT R154, R0.reuse, 0x28, R143.reuse, 0xfe, !PT ;  /* 0x00000028009a7812 */ /* 0x140fe200078efe8f */
[----:B------:R-:W0:Y:S01]  /*323b0*/  LDCU UR4, c[0x0][0x3b4] ;  /* 0x00007680ff0477ac */ /* 0x000e220008000800 */
[----:B------:R1:W-:Y:S01]  /*323c0*/  STL [R1+0x80], R141 ;  /* 0x0000808d01007387 */ /* 0x0003e20000100800 */
[C-C-:B------:R-:W-:Y:S02]  /*323d0*/  LOP3.LUT R153, R0.reuse, 0x26, R143.reuse, 0xfe, !PT ;  /* 0x0000002600997812 */ /* 0x140fe400078efe8f */
[C-C-:B------:R-:W-:Y:S01]  /*323e0*/  LOP3.LUT R152, R0.reuse, 0x24, R143.reuse, 0xfe, !PT ;  /* 0x0000002400987812 */ /* 0x140fe200078efe8f */
[----:B------:R-:W3:Y:S01]  /*323f0*/  LDCU UR5, c[0x0][0x39c] ;  /* 0x00007380ff0577ac */ /* 0x000ee20008000800 */
[----:B------:R-:W-:-:S02]  /*32400*/  LOP3.LUT R151, R0, 0x22, R143, 0xfe, !PT ;  /* 0x0000002200977812 */ /* 0x000fc400078efe8f */
[C-C-:B------:R-:W-:Y:S01]  /*32410*/  LOP3.LUT R150, R0.reuse, 0x20, R143.reuse, 0xfe, !PT ;  /* 0x0000002000967812 */ /* 0x140fe200078efe8f */
[----:B------:R-:W4:Y:S01]  /*32420*/  LDCU UR6, c[0x0][0x39c] ;  /* 0x00007380ff0677ac */ /* 0x000f220008000800 */
[C-C-:B------:R-:W-:Y:S02]  /*32430*/  LOP3.LUT R149, R0.reuse, 0x1e, R143.reuse, 0xfe, !PT ;  /* 0x0000001e00957812 */ /* 0x140fe400078efe8f */
[C-C-:B------:R-:W-:Y:S02]  /*32440*/  LOP3.LUT R148, R0.reuse, 0x1c, R143.reuse, 0xfe, !PT ;  /* 0x0000001c00947812 */ /* 0x140fe400078efe8f */
[C-C-:B------:R-:W-:Y:S02]  /*32450*/  LOP3.LUT R147, R0.reuse, 0x1a, R143.reuse, 0xfe, !PT ;  /* 0x0000001a00937812 */ /* 0x140fe400078efe8f */
[C-C-:B------:R-:W-:Y:S01]  /*32460*/  LOP3.LUT R146, R0.reuse, 0x18, R143.reuse, 0xfe, !PT ;  /* 0x0000001800927812 */ /* 0x140fe200078efe8f */
[----:B------:R-:W5:Y:S02]  /*32470*/  @!P1 SYNCS.CCTL.IV [UR10+0x28000] ;  /* 0x02800000ff0099b1 */ /* 0x000f64000800000a */
[----:B-----5:R-:W-:Y:S01]  /*32480*/  BAR.SYNC.DEFER_BLOCKING 0x0 ;  /* 0x0000000000007b1d */ /* 0x020fe20000010000 */
[----:B------:R-:W-:-:S02]  /*32490*/  LOP3.LUT R134, R0, 0x16, R143, 0xfe, !PT ;  /* 0x0000001600867812 */ /* 0x000fc400078efe8f */
[C-C-:B------:R-:W-:Y:S02]  /*324a0*/  LOP3.LUT R132, R0.reuse, 0x14, R143.reuse, 0xfe, !PT ;  /* 0x0000001400847812 */ /* 0x140fe400078efe8f */
[C-C-:B------:R-:W-:Y:S02]  /*324b0*/  LOP3.LUT R133, R0.reuse, 0x12, R143.reuse, 0xfe, !PT ;  /* 0x0000001200857812 */ /* 0x140fe400078efe8f */
[C-C-:B------:R-:W-:Y:S01]  /*324c0*/  LOP3.LUT R136, R0.reuse, 0x10, R143.reuse, 0xfe, !PT ;  /* 0x0000001000887812 */ /* 0x140fe200078efe8f */
[----:B--2---:R-:W-:Y:S01]  /*324d0*/  LDTM.16dp32bit_t0_t15.x128 R4, tmem[UR11] ;  /* 0x0000000b000479ee */ /* 0x004fe20008b80000 */
[----:B------:R-:W2:Y:S01]  /*324e0*/  LDTM.16dp32bit_t16_t31.x128 R4, tmem[UR11+0x80] ;  /* 0x0000800b000479ee */ /* 0x000ea20008ba0000 */
[C-C-:B------:R-:W-:Y:S02]  /*324f0*/  LOP3.LUT R137, R0.reuse, 0xe, R143.reuse, 0xfe, !PT ;  /* 0x0000000e00897812 */ /* 0x140fe400078efe8f */
[C-C-:B------:R-:W-:Y:S02]  /*32500*/  LOP3.LUT R144, R0.reuse, 0xc, R143.reuse, 0xfe, !PT ;  /* 0x0000000c00907812 */ /* 0x140fe400078efe8f */
[----:B------:R-:W-:-:S02]  /*32510*/  LOP3.LUT R139, R0, 0xa, R143, 0xfe, !PT ;  /* 0x0000000a008b7812 */ /* 0x000fc400078efe8f */
[C-C-:B------:R-:W-:Y:S02]  /*32520*/  LOP3.LUT R138, R0.reuse, 0x8, R143.reuse, 0xfe, !PT ;  /* 0x00000008008a7812 */ /* 0x140fe400078efe8f */
[C-C-:B------:R-:W-:Y:S02]  /*32530*/  LOP3.LUT R145, R0.reuse, 0x6, R143.reuse, 0xfe, !PT ;  /* 0x0000000600917812 */ /* 0x140fe400078efe8f */
[C-C-:B------:R-:W-:Y:S02]  /*32540*/  LOP3.LUT R135, R0.reuse, 0x4, R143.reuse, 0xfe, !PT ;  /* 0x0000000400877812 */ /* 0x140fe400078efe8f */
[----:B------:R-:W-:Y:S01]  /*32550*/  LOP3.LUT R0, R0, 0x2, R143, 0xfe, !PT ;  /* 0x0000000200007812 */ /* 0x000fe200078efe8f */
[----:B------:R-:W5:Y:S01]  /*32560*/  @!P1 SYNCS.CCTL.IV [UR10+0x28008] ;  /* 0x02800800ff0099b1 */ /* 0x000f62000800000a */
[----:B------:R-:W-:Y:S01]  /*32570*/  NOP ;  /* 0x0000000000007918 */ /* 0x000fe20000000000 */
[----:B--2---:R-:W-:Y:S02]  /*32580*/  F2FP.F16.F32.PACK_AB R140, R7, R5 ;  /* 0x00000005078c723e */ /* 0x004fe400000000ff */
[----:B------:R-:W-:-:S02]  /*32590*/  F2FP.F16.F32.PACK_AB R5, R10, R8 ;  /* 0x000000080a05723e */ /* 0x000fc400000000ff */
[----:B------:R-:W-:Y:S02]  /*325a0*/  F2FP.F16.F32.PACK_AB R7, R18, R16 ;  /* 0x000000101207723e */ /* 0x000fe400000000ff */
[----:B------:R-:W-:Y:S02]  /*325b0*/  F2FP.F16.F32.PACK_AB R8, R23, R21 ;  /* 0x000000151708723e */ /* 0x000fe400000000ff */
[----:B------:R-:W-:Y:S02]  /*325c0*/  F2FP.F16.F32.PACK_AB R21, R26, R24 ;  /* 0x000000181a15723e */ /* 0x000fe400000000ff */
[----:B------:R-:W-:Y:S02]  /*325d0*/  F2FP.F16.F32.PACK_AB R16, R55, R53 ;  /* 0x000000353710723e */ /* 0x000fe400000000ff */
[----:B------:R-:W-:Y:S02]  /*325e0*/  F2FP.F16.F32.PACK_AB R53, R58, R56 ;  /* 0x000000383a35723e */ /* 0x000fe400000000ff */
[----:B------:R-:W-:Y:S01]  /*325f0*/  F2FP.F16.F32.PACK_AB R24, R71, R69 ;  /* 0x000000454718723e */ /* 0x000fe200000000ff */
[----:B------:R-:W0:Y:S01]  /*32600*/  LDL.LU R58, [R1+0xb14] ;  /* 0x000b1400013a7983 */ /* 0x000e220000300800 */
[----:B------:R-:W-:-:S02]  /*32610*/  F2FP.F16.F32.PACK_AB R69, R74, R72 ;  /* 0x000000484a45723e */ /* 0x000fc400000000ff */
[----:B------:R-:W-:Y:S01]  /*32620*/  F2FP.F16.F32.PACK_AB R4, R6, R4 ;  /* 0x000000040604723e */ /* 0x000fe200000000ff */
[----:B------:R-:W5:Y:S01]  /*32630*/  LDL.LU R74, [R1+0x80] ;  /* 0x00008000014a7983 */ /* 0x000f620000300800 */
[----:B------:R-:W-:Y:S02]  /*32640*/  F2FP.F16.F32.PACK_AB R6, R14, R12 ;  /* 0x0000000c0e06723e */ /* 0x000fe400000000ff */
[----:B-1----:R-:W-:Y:S02]  /*32650*/  F2FP.F16.F32.PACK_AB R141, R11, R9 ;  /* 0x000000090b8d723e */ /* 0x002fe400000000ff */
[----:B------:R-:W-:Y:S02]  /*32660*/  F2FP.F16.F32.PACK_AB R142, R15, R13 ;  /* 0x0000000d0f8e723e */ /* 0x000fe400000000ff */
[----:B------:R-:W-:Y:S02]  /*32670*/  F2FP.F16.F32.PACK_AB R143, R19, R17 ;  /* 0x00000011138f723e */ /* 0x000fe400000000ff */
[----:B------:R-:W-:Y:S01]  /*32680*/  LEA R72, R2, UR10, 0x4 ;  /* 0x0000000a02487c11 */ /* 0x000fe2000f8e20ff */
[----:B------:R-:W1:Y:S01]  /*32690*/  LDCU.128 UR8, c[0x0][0x390] ;  /* 0x00007200ff0877ac */ /* 0x000e620008000c00 */
[----:B------:R-:W-:Y:S01]  /*326a0*/  F2FP.F16.F32.PACK_AB R36, R38, R36 ;  /* 0x000000242624723e */ /* 0x000fe200000000ff */
[----:B------:R-:W2:Y:S01]  /*326b0*/  LDC R2, c[0x0][0x3b8] ;  /* 0x0000ee00ff027b82 */ /* 0x000ea20000000800 */
[----:B------:R-:W-:-:S02]  /*326c0*/  F2FP.F16.F32.PACK_AB R38, R46, R44 ;  /* 0x0000002c2e26723e */ /* 0x000fc400000000ff */
[----:B------:R-:W-:Y:S02]  /*326d0*/  F2FP.F16.F32.PACK_AB R14, R47, R45 ;  /* 0x0000002d2f0e723e */ /* 0x000fe400000000ff */
[----:B------:R-:W-:Y:S02]  /*326e0*/  F2FP.F16.F32.PACK_AB R20, R22, R20 ;  /* 0x000000141614723e */ /* 0x000fe400000000ff */
[----:B------:R-:W-:Y:S02]  /*326f0*/  F2FP.F16.F32.PACK_AB R22, R30, R28 ;  /* 0x0000001c1e16723e */ /* 0x000fe400000000ff */
[----:B------:R-:W-:Y:S02]  /*32700*/  F2FP.F16.F32.PACK_AB R23, R34, R32 ;  /* 0x000000202217723e */ /* 0x000fe400000000ff */
[----:B------:R-:W-:Y:S02]  /*32710*/  F2FP.F16.F32.PACK_AB R9, R27, R25 ;  /* 0x000000191b09723e */ /* 0x000fe400000000ff */
        /* <DEDUP_REMOVED lines=18> */
[----:B------:R-:W-:Y:S01]  /*32840*/  F2FP.F16.F32.PACK_AB R27, R83, R81 ;  /* 0x00000051531b723e */ /* 0x000fe200000000ff */
[----:B-----5:R-:W-:Y:S04]  /*32850*/  STS.128 [R74], R4 ;  /* 0x000000044a007388 */ /* 0x020fe80000000c00 */
[----:B------:R-:W-:Y:S01]  /*32860*/  STS.128 [R74+0x400], R140 ;  /* 0x0004008c4a007388 */ /* 0x000fe20000000c00 */
[----:B------:R-:W-:Y:S01]  /*32870*/  BAR.SYNC.DEFER_BLOCKING 0x0 ;  /* 0x0000000000007b1d */ /* 0x000fe20000010000 */
[----:B------:R-:W-:-:S02]  /*32880*/  F2FP.F16.F32.PACK_AB R84, R86, R84 ;  /* 0x000000545654723e */ /* 0x000fc400000000ff */
[----:B------:R-:W-:Y:S02]  /*32890*/  F2FP.F16.F32.PACK_AB R28, R87, R85 ;  /* 0x00000055571c723e */ /* 0x000fe400000000ff */
[----:B------:R-:W-:Y:S02]  /*328a0*/  F2FP.F16.F32.PACK_AB R29, R91, R89 ;  /* 0x000000595b1d723e */ /* 0x000fe400000000ff */
[----:B------:R-:W-:Y:S02]  /*328b0*/  F2FP.F16.F32.PACK_AB R30, R95, R93 ;  /* 0x0000005d5f1e723e */ /* 0x000fe400000000ff */
[----:B------:R-:W-:Y:S01]  /*328c0*/  F2FP.F16.F32.PACK_AB R31, R99, R97 ;  /* 0x00000061631f723e */ /* 0x000fe200000000ff */
[C---:B0-----:R-:W-:Y:S01]  /*328d0*/  IMAD R60, R58.reuse, UR4, RZ ;  /* 0x000000043a3c7c24 */ /* 0x041fe2000f8e02ff */
[----:B-1----:R-:W-:Y:S02]  /*328e0*/  ISETP.GE.AND P0, PT, R58, UR10, PT ;  /* 0x0000000a3a007c0c */ /* 0x002fe4000bf06270 */
[----:B------:R-:W-:-:S02]  /*328f0*/  F2FP.F16.F32.PACK_AB R100, R102, R100 ;  /* 0x000000646664723e */ /* 0x000fc400000000ff */
[----:B------:R-:W-:Y:S02]  /*32900*/  F2FP.F16.F32.PACK_AB R32, R103, R101 ;  /* 0x000000656720723e */ /* 0x000fe400000000ff */
[----:B------:R-:W-:Y:S02]  /*32910*/  F2FP.F16.F32.PACK_AB R33, R107, R105 ;  /* 0x000000696b21723e */ /* 0x000fe400000000ff */
[----:B------:R-:W-:Y:S02]  /*32920*/  F2FP.F16.F32.PACK_AB R34, R111, R109 ;  /* 0x0000006d6f22723e */ /* 0x000fe400000000ff */
[----:B------:R-:W-:Y:S02]  /*32930*/  F2FP.F16.F32.PACK_AB R35, R115, R113 ;  /* 0x000000717323723e */ /* 0x000fe400000000ff */
[----:B------:R-:W-:Y:S01]  /*32940*/  F2FP.F16.F32.PACK_AB R116, R118, R116 ;  /* 0x000000747674723e */ /* 0x000fe200000000ff */
[----:B------:R-:W0:Y:S04]  /*32950*/  LDS.128 R44, [R72] ;  /* 0x00000000482c7984 */ /* 0x000e280000000c00 */
[----:B------:R-:W-:Y:S01]  /*32960*/  LDS.128 R4, [R72+0x800] ;  /* 0x0008000048047984 */ /* 0x000fe20000000c00 */
[----:B------:R-:W-:-:S02]  /*32970*/  F2FP.F16.F32.PACK_AB R85, R90, R88 ;  /* 0x000000585a55723e */ /* 0x000fc400000000ff */
[----:B------:R-:W-:Y:S01]  /*32980*/  F2FP.F16.F32.PACK_AB R40, R119, R117 ;  /* 0x000000757728723e */ /* 0x000fe200000000ff */
[----:B------:R-:W-:Y:S01]  /*32990*/  BAR.SYNC.DEFER_BLOCKING 0x0 ;  /* 0x0000000000007b1d */ /* 0x000fe20000010000 */
[----:B------:R-:W-:Y:S02]  /*329a0*/  F2FP.F16.F32.PACK_AB R86, R94, R92 ;  /* 0x0000005c5e56723e */ /* 0x000fe400000000ff */
[----:B------:R-:W-:Y:S02]  /*329b0*/  F2FP.F16.F32.PACK_AB R87, R98, R96 ;  /* 0x000000606257723e */ /* 0x000fe400000000ff */
[----:B------:R-:W-:Y:S02]  /*329c0*/  LEA R73, P1, R60, UR8, 0x1 ;  /* 0x000000083c497c11 */ /* 0x000fe4000f8208ff */
[----:B------:R-:W-:Y:S02]  /*329d0*/  F2FP.F16.F32.PACK_AB R41, R123, R121 ;  /* 0x000000797b29723e */ /* 0x000fe400000000ff */
[----:B------:R-:W-:-:S02]  /*329e0*/  F2FP.F16.F32.PACK_AB R42, R127, R125 ;  /* 0x0000007d7f2a723e */ /* 0x000fc400000000ff */
[----:B------:R-:W-:Y:S01]  /*329f0*/  F2FP.F16.F32.PACK_AB R43, R131, R129 ;  /* 0x00000081832b723e */ /* 0x000fe200000000ff */
[----:B--2---:R-:W-:Y:S01]  /*32a00*/  IMAD R65, R3, R2, RZ ;  /* 0x0000000203417224 */ /* 0x004fe200078e02ff */
[----:B------:R-:W-:Y:S01]  /*32a10*/  F2FP.F16.F32.PACK_AB R101, R106, R104 ;  /* 0x000000686a65723e */ /* 0x000fe200000000ff */
[----:B------:R-:W1:Y:S01]  /*32a20*/  LDCU UR4, c[0x0][0x39c] ;  /* 0x00007380ff0477ac */ /* 0x000e620008000800 */
[----:B------:R-:W2:Y:S01]  /*32a30*/  LDL.LU R75, [R1] ;  /* 0x00000000014b7983 */ /* 0x000ea20000300800 */
[----:B------:R-:W5:Y:S03]  /*32a40*/  LDCU UR10, c[0x0][0x39c] ;  /* 0x00007380ff0a77ac */ /* 0x000f660008000800 */
[----:B------:R-:W-:Y:S01]  /*32a50*/  STS.128 [R74], R20 ;  /* 0x000000144a007388 */ /* 0x000fe20000000c00 */
[----:B------:R-:W-:Y:S01]  /*32a60*/  F2FP.F16.F32.PACK_AB R102, R110, R108 ;  /* 0x0000006c6e66723e */ /* 0x000fe200000000ff */
[----:B------:R-:W0:Y:S02]  /*32a70*/  LDCU UR8, c[0x0][0x39c] ;  /* 0x00007380ff0877ac */ /* 0x000e240008000800 */
[----:B------:R-:W-:Y:S01]  /*32a80*/  STS.128 [R74+0x400], R8 ;  /* 0x000400084a007388 */ /* 0x000fe20000000c00 */
[----:B------:R-:W-:Y:S06]  /*32a90*/  BAR.SYNC.DEFER_BLOCKING 0x0 ;  /* 0x0000000000007b1d */ /* 0x000fec0000010000 */
[----:B------:R-:W0:Y:S04]  /*32aa0*/  LDS.128 R20, [R72] ;  /* 0x0000000048147984 */ /* 0x000e280000000c00 */
[----:B------:R-:W-:Y:S01]  /*32ab0*/  LDS.128 R8, [R72+0x800] ;  /* 0x0008000048087984 */ /* 0x000fe20000000c00 */
[----:B------:R-:W-:Y:S06]  /*32ac0*/  BAR.SYNC.DEFER_BLOCKING 0x0 ;  /* 0x0000000000007b1d */ /* 0x000fec0000010000 */
[----:B------:R-:W-:Y:S04]  /*32ad0*/  STS.128 [R74], R36 ;  /* 0x000000244a007388 */ /* 0x000fe80000000c00 */
        /* <DEDUP_REMOVED lines=11> */
[----:B------:R0:W-:Y:S04]  /*32b90*/  STS.128 [R74], R68 ;  /* 0x000000444a007388 */ /* 0x0001e80000000c00 */
[----:B------:R-:W-:Y:S01]  /*32ba0*/  STS.128 [R74+0x400], R24 ;  /* 0x000400184a007388 */ /* 0x000fe20000000c00 */
[----:B------:R-:W-:Y:S06]  /*32bb0*/  BAR.SYNC.DEFER_BLOCKING 0x0 ;  /* 0x0000000000007b1d */ /* 0x000fec0000010000 */
[----:B------:R-:W1:Y:S04]  /*32bc0*/  LDS.128 R52, [R72] ;  /* 0x0000000048347984 */ /* 0x000e680000000c00 */
[----:B------:R-:W-:Y:S01]  /*32bd0*/  LDS.128 R24, [R72+0x800] ;  /* 0x0008000048187984 */ /* 0x000fe20000000c00 */
[----:B------:R-:W-:Y:S06]  /*32be0*/  BAR.SYNC.DEFER_BLOCKING 0x0 ;  /* 0x0000000000007b1d */ /* 0x000fec0000010000 */
[----:B------:R-:W-:Y:S04]  /*32bf0*/  STS.128 [R74], R84 ;  /* 0x000000544a007388 */ /* 0x000fe80000000c00 */
[----:B------:R-:W-:Y:S01]  /*32c00*/  STS.128 [R74+0x400], R28 ;  /* 0x0004001c4a007388 */ /* 0x000fe20000000c00 */
[----:B------:R-:W-:Y:S01]  /*32c10*/  BAR.SYNC.DEFER_BLOCKING 0x0 ;  /* 0x0000000000007b1d */ /* 0x000fe20000010000 */
[----:B------:R-:W-:-:S05]  /*32c20*/  F2FP.F16.F32.PACK_AB R103, R114, R112 ;  /* 0x000000707267723e */ /* 0x000fca00000000ff */
[----:B------:R-:W1:Y:S04]  /*32c30*/  LDS.128 R28, [R72] ;  /* 0x00000000481c7984 */ /* 0x000e680000000c00 */
[----:B------:R-:W-:Y:S01]  /*32c40*/  LDS.128 R56, [R72+0x800] ;  /* 0x0008000048387984 */ /* 0x000fe20000000c00 */
[----:B------:R-:W-:Y:S06]  /*32c50*/  BAR.SYNC.DEFER_BLOCKING 0x0 ;  /* 0x0000000000007b1d */ /* 0x000fec0000010000 */
[----:B------:R-:W-:Y:S04]  /*32c60*/  STS.128 [R74], R100 ;  /* 0x000000644a007388 */ /* 0x000fe80000000c00 */
[----:B------:R-:W-:Y:S01]  /*32c70*/  STS.128 [R74+0x400], R32 ;  /* 0x000400204a007388 */ /* 0x000fe20000000c00 */
[----:B------:R-:W-:Y:S01]  /*32c80*/  BAR.SYNC.DEFER_BLOCKING 0x0 ;  /* 0x0000000000007b1d */ /* 0x000fe20000010000 */
[----:B0-----:R-:W-:-:S02]  /*32c90*/  LEA.HI.X.SX32 R68, R60, UR9, 0x1, P1 ;  /* 0x000000093c447c11 */ /* 0x001fc400088f0eff */
[----:B------:R-:W-:-:S03]  /*32ca0*/  F2FP.F16.F32.PACK_AB R117, R122, R120 ;  /* 0x000000787a75723e */ /* 0x000fc600000000ff */
[----:B------:R-:W0:Y:S04]  /*32cb0*/  LDS.128 R32, [R72] ;  /* 0x0000000048207984 */ /* 0x000e280000000c00 */
[----:B------:R-:W-:Y:S01]  /*32cc0*/  LDS.128 R60, [R72+0x800] ;  /* 0x00080000483c7984 */ /* 0x000fe20000000c00 */
[----:B------:R-:W-:Y:S01]  /*32cd0*/  F2FP.F16.F32.PACK_AB R118, R126, R124 ;  /* 0x0000007c7e76723e */ /* 0x000fe200000000ff */
[----:B------:R-:W0:Y:S01]  /*32ce0*/  LDCU UR9, c[0x0][0x39c] ;  /* 0x00007380ff0977ac */ /* 0x000e220008000800 */
[----:B------:R-:W-:Y:S01]  /*32cf0*/  F2FP.F16.F32.PACK_AB R119, R130, R128 ;  /* 0x000000808277723e */ /* 0x000fe200000000ff */
[----:B------:R-:W-:Y:S01]  /*32d00*/  BAR.SYNC.DEFER_BLOCKING 0x0 ;  /* 0x0000000000007b1d */ /* 0x000fe20000010000 */
[C---:B------:R-:W-:Y:S01]  /*32d10*/  ISETP.LT.AND P5, PT, R0.reuse, UR11, !P0 ;  /* 0x0000000b00007c0c */ /* 0x040fe2000c7a1270 */
[-C--:B------:R-:W-:Y:S01]  /*32d20*/  IMAD R0, R0, R2.reuse, RZ ;  /* 0x0000000200007224 */ /* 0x080fe200078e02ff */
[C---:B------:R-:W-:Y:S01]  /*32d30*/  ISETP.LT.AND P1, PT, R135.reuse, UR11, !P0 ;  /* 0x0000000b87007c0c */ /* 0x040fe2000c721270 */
[----:B------:R-:W-:Y:S01]  /*32d40*/  IMAD R135, R135, R2, RZ ;  /* 0x0000000287877224 */ /* 0x000fe200078e02ff */
[----:B------:R-:W-:-:S02]  /*32d50*/  ISETP.LT.AND P2, PT, R3, UR11, !P0 ;  /* 0x0000000b03007c0c */ /* 0x000fc4000c741270 */
[CC--:B------:R-:W-:Y:S01]  /*32d60*/  LEA R64, P3, R65.reuse, R73.reuse, 0x1 ;  /* 0x0000004941407211 */ /* 0x0c0fe200078608ff */
[----:B------:R-:W-:Y:S04]  /*32d70*/  STS.128 [R74], R116 ;  /* 0x000000744a007388 */ /* 0x000fe80000000c00 */
[----:B------:R1:W-:Y:S01]  /*32d80*/  STS.128 [R74+0x400], R40 ;  /* 0x000400284a007388 */ /* 0x0003e20000000c00 */
[----:B------:R-:W-:Y:S01]  /*32d90*/  BAR.SYNC.DEFER_BLOCKING 0x0 ;  /* 0x0000000000007b1d */ /* 0x000fe20000010000 */
[C---:B------:R-:W-:Y:S02]  /*32da0*/  LEA R66, P4, R0.reuse, R73, 0x1 ;  /* 0x0000004900427211 */ /* 0x040fe400078808ff */
[-C--:B------:R-:W-:Y:S02]  /*32db0*/  LEA.HI.X.SX32 R65, R65, R68.reuse, 0x1, P3 ;  /* 0x0000004441417211 */ /* 0x080fe400018f0eff */
[----:B------:R-:W-:-:S02]  /*32dc0*/  LEA.HI.X.SX32 R67, R0, R68, 0x1, P4 ;  /* 0x0000004400437211 */ /* 0x000fc400020f0eff */
[----:B------:R-:W-:Y:S02]  /*32dd0*/  PRMT R0, R44, 0x7632, R0 ;  /* 0x000076322c007816 */ /* 0x000fe40000000000 */
[C---:B-1----:R-:W-:Y:S01]  /*32de0*/  LEA R40, P3, R135.reuse, R73, 0x1 ;  /* 0x0000004987287211 */ /* 0x042fe200078608ff */
[----:B------:R-:W2:Y:S03]  /*32df0*/  LDL.LU R74, [R1+0x4] ;  /* 0x00000400014a7983 */ /* 0x000ea60000300800 */
[----:B------:R-:W-:Y:S01]  /*32e00*/  LEA.HI.X.SX32 R41, R135, R68, 0x1, P3 ;  /* 0x0000004487297211 */ /* 0x000fe200018f0eff */
[----:B------:R-:W2:Y:S01]  /*32e10*/  LDL.LU R71, [R1+0x8] ;  /* 0x0000080001477983 */ /* 0x000ea20000300800 */
[C---:B------:R-:W-:Y:S01]  /*32e20*/  ISETP.LT.AND P3, PT, R145.reuse, UR11, !P0 ;  /* 0x0000000b91007c0c */ /* 0x040fe2000c761270 */
[-C--:B------:R-:W-:Y:S02]  /*32e30*/  IMAD R145, R145, R2.reuse, RZ ;  /* 0x0000000291917224 */ /* 0x080fe400078e02ff */
[----:B------:R-:W2:Y:S04]  /*32e40*/  LDL.LU R70, [R1+0xc] ;  /* 0x00000c0001467983 */ /* 0x000ea80000300800 */
[----:B------:R1:W-:Y:S01]  /*32e50*/  @P2 STG.E.U16 desc[UR24][R64.64], R44 ;  /* 0x0000002c40002986 */ /* 0x0003e2000c101518 */
[C---:B------:R-:W-:Y:S01]  /*32e60*/  ISETP.LT.AND P2, PT, R138.reuse, UR11, !P0 ;  /* 0x0000000b8a007c0c */ /* 0x040fe2000c741270 */
[----:B------:R-:W-:-:S02]  /*32e70*/  IMAD R138, R138, R2, RZ ;  /* 0x000000028a8a7224 */ /* 0x000fc400078e02ff */
[----:B------:R-:W-:Y:S04]  /*32e80*/  @P5 STG.E.U16 desc[UR24][R66.64], R0 ;  /* 0x0000000042005986 */ /* 0x000fe8000c101518 */
[----:B------:R0:W-:Y:S01]  /*32e90*/  @P1 STG.E.U16 desc[UR24][R40.64], R45 ;  /* 0x0000002d28001986 */ /* 0x0001e2000c101518 */
[C---:B------:R-:W-:Y:S01]  /*32ea0*/  ISETP.LT.AND P1, PT, R139.reuse, UR11, !P0 ;  /* 0x0000000b8b007c0c */ /* 0x040fe2000c721270 */
[----:B------:R-:W-:Y:S01]  /*32eb0*/  IMAD R139, R139, R2, RZ ;  /* 0x000000028b8b7224 */ /* 0x000fe200078e02ff */
[-C--:B------:R-:W-:Y:S01]  /*32ec0*/  LEA R42, P5, R138, R73.reuse, 0x1 ;  /* 0x000000498a2a7211 */ /* 0x080fe200078a08ff */
[----:B------:R-:W2:Y:S01]  /*32ed0*/  LDL.LU R69, [R1+0x10] ;  /* 0x0000100001457983 */ /* 0x000ea20000300800 */
[----:B-1----:R-:W-:Y:S02]  /*32ee0*/  PRMT R65, R45, 0x7632, R65 ;  /* 0x000076322d417816 */ /* 0x002fe40000000041 */
[----:B0-----:R-:W-:-:S04]  /*32ef0*/  LEA R40, P4, R145, R73, 0x1 ;  /* 0x0000004991287211 */ /* 0x001fc800078808ff */
[-C--:B------:R-:W-:Y:S02]  /*32f00*/  LEA.HI.X.SX32 R41, R145, R68.reuse, 0x1, P4 ;  /* 0x0000004491297211 */ /* 0x080fe400020f0eff */
[----:B------:R-:W-:Y:S02]  /*32f10*/  LEA.HI.X.SX32 R43, R138, R68, 0x1, P5 ;  /* 0x000000448a2b7211 */ /* 0x000fe400028f0eff */
[C---:B------:R-:W-:Y:S01]  /*32f20*/  ISETP.LT.AND P4, PT, R144.reuse, UR11, !P0 ;  /* 0x0000000b90007c0c */ /* 0x040fe2000c781270 */
[----:B------:R0:W-:Y:S01]  /*32f30*/  @P3 STG.E.U16 desc[UR24][R40.64], R65 ;  /* 0x0000004128003986 */ /* 0x0001e2000c101518 */
[-C--:B------:R-:W-:Y:S01]  /*32f40*/  IMAD R144, R144, R2.reuse, RZ ;  /* 0x0000000290907224 */ /* 0x080fe200078e02ff */
[----:B------:R-:W-:Y:S02]  /*32f50*/  PRMT R0, R46, 0x7632, R0 ;  /* 0x000076322e007816 */ /* 0x000fe40000000000 */
[----:B------:R1:W-:Y:S01]  /*32f60*/  @P2 STG.E.U16 desc[UR24][R42.64], R46 ;  /* 0x0000002e2a002986 */ /* 0x0003e2000c101518 */
[C---:B------:R-:W-:Y:S01]  /*32f70*/  ISETP.LT.AND P2, PT, R137.reuse, UR11, !P0 ;  /* 0x0000000b89007c0c */ /* 0x040fe2000c741270 */
[----:B------:R-:W-:Y:S01]  /*32f80*/  IMAD R137, R137, R2, RZ ;  /* 0x0000000289897224 */ /* 0x000fe200078e02ff */
[----:B0-----:R-:W-:-:S04]  /*32f90*/  LEA R40, P3, R139, R73, 0x1 ;  /* 0x000000498b287211 */ /* 0x001fc800078608ff */
[----:B------:R-:W-:Y:S02]  /*32fa0*/  LEA.HI.X.SX32 R41, R139, R68, 0x1, P3 ;  /* 0x000000448b297211 */ /* 0x000fe400018f0eff */
[----:B-1----:R-:W-:-:S03]  /*32fb0*/  LEA R42, P5, R144, R73, 0x1 ;  /* 0x00000049902a7211 */ /* 0x002fc600078a08ff */
[----:B------:R0:W-:Y:S01]  /*32fc0*/  @P1 STG.E.U16 desc[UR24][R40.64], R0 ;  /* 0x0000000028001986 */ /* 0x0001e2000c101518 */
[----:B------:R-:W-:Y:S02]  /*32fd0*/  LEA.HI.X.SX32 R43, R144, R68, 0x1, P5 ;  /* 0x00000044902b7211 */ /* 0x000fe400028f0eff */
[C---:B------:R-:W-:Y:S01]  /*32fe0*/  ISETP.LT.AND P3, PT, R136.reuse, UR11, !P0 ;  /* 0x0000000b88007c0c */ /* 0x040fe2000c761270 */
[-C--:B------:R-:W-:Y:S01]  /*32ff0*/  IMAD R136, R136, R2.reuse, RZ ;  /* 0x0000000288887224 */ /* 0x080fe200078e02ff */
[----:B------:R-:W-:Y:S01]  /*33000*/  PRMT R45, R47, 0x7632, R45 ;  /* 0x000076322f2d7816 */ /* 0x000fe2000000002d */
[----:B------:R1:W-:Y:S01]  /*33010*/  @P4 STG.E.U16 desc[UR24][R42.64], R47 ;  /* 0x0000002f2a004986 */ /* 0x0003e2000c101518 */
[----:B------:R-:W-:Y:S02]  /*33020*/  ISETP.LT.AND P1, PT, R133, UR11, !P0 ;  /* 0x0000000b85007c0c */ /* 0x000fe4000c721270 */
[----:B0-----:R-:W-:Y:S01]  /*33030*/  LEA R40, P5, R137, R73, 0x1 ;  /* 0x0000004989287211 */ /* 0x001fe200078a08ff */
[----:B------:R-:W-:Y:S01]  /*33040*/  IMAD R133, R133, R2, RZ ;  /* 0x0000000285857224 */ /* 0x000fe200078e02ff */
[----:B------:R-:W-:-:S02]  /*33050*/  ISETP.LT.AND P4, PT, R132, UR11, !P0 ;  /* 0x0000000b84007c0c */ /* 0x000fc4000c781270 */
[----:B------:R-:W-:Y:S01]  /*33060*/  LEA.HI.X.SX32 R41, R137, R68, 0x1, P5 ;  /* 0x0000004489297211 */ /* 0x000fe200028f0eff */
[----:B------:R-:W-:Y:S01]  /*33070*/  IMAD R132, R132, R2, RZ ;  /* 0x0000000284847224 */ /* 0x000fe200078e02ff */
[----:B-1----:R-:W-:-:S03]  /*33080*/  LEA R42, P6, R136, R73, 0x1 ;  /* 0x00000049882a7211 */ /* 0x002fc600078c08ff */
[----:B------:R0:W-:Y:S01]  /*33090*/  @P2 STG.E.U16 desc[UR24][R40.64], R45 ;  /* 0x0000002d28002986 */ /* 0x0001e2000c101518 */
[-C--:B------:R-:W-:Y:S02]  /*330a0*/  LEA R44, P5, R132, R73.reuse, 0x1 ;  /* 0x00000049842c7211 */ /* 0x080fe400078a08ff */
[-C--:B------:R-:W-:Y:S02]  /*330b0*/  LEA.HI.X.SX32 R43, R136, R68.reuse, 0x1, P6 ;  /* 0x00000044882b7211 */ /* 0x080fe400030f0eff */
[----:B------:R-:W-:Y:S02]  /*330c0*/  PRMT R0, R20, 0x7632, R0 ;  /* 0x0000763214007816 */ /* 0x000fe40000000000 */
[C---:B0-----:R-:W-:Y:S02]  /*330d0*/  LEA R40, P2, R133.reuse, R73, 0x1 ;  /* 0x0000004985287211 */ /* 0x041fe400078408ff */
[-C--:B------:R-:W-:Y:S02]  /*330e0*/  LEA.HI.X.SX32 R45, R132, R68.reuse, 0x1, P5 ;  /* 0x00000044842d7211 */ /* 0x080fe400028f0eff */
[----:B------:R-:W-:-:S02]  /*330f0*/  LEA.HI.X.SX32 R41, R133, R68, 0x1, P2 ;  /* 0x0000004485297211 */ /* 0x000fc400010f0eff */
[C---:B------:R-:W-:Y:S01]  /*33100*/  ISETP.LT.AND P2, PT, R134.reuse, UR11, !P0 ;  /* 0x0000000b86007c0c */ /* 0x040fe2000c741270 */
[----:B------:R-:W-:Y:S01]  /*33110*/  IMAD R134, R134, R2, RZ ;  /* 0x0000000286867224 */ /* 0x000fe200078e02ff */
[----:B------:R-:W-:Y:S01]  /*33120*/  @P3 STG.E.U16 desc[UR24][R42.64], R20 ;  /* 0x000000142a003986 */ /* 0x000fe2000c101518 */
[----:B------:R-:W-:-:S03]  /*33130*/  ISETP.LT.AND P3, PT, R146, UR11, !P0 ;  /* 0x0000000b92007c0c */ /* 0x000fc6000c761270 */
[----:B------:R0:W-:Y:S01]  /*33140*/  @P1 STG.E.U16 desc[UR24][R40.64], R0 ;  /* 0x0000000028001986 */ /* 0x0001e2000c101518 */
[----:B------:R-:W-:-:S03]  /*33150*/  IMAD R146, R146, R2, RZ ;  /* 0x0000000292927224 */ /* 0x000fc600078e02ff */
[----:B------:R-:W-:Y:S01]  /*33160*/  @P4 STG.E.U16 desc[UR24][R44.64], R21 ;  /* 0x000000152c004986 */ /* 0x000fe2000c101518 */
[----:B------:R-:W-:-:S04]  /*33170*/  LEA R46, P4, R134, R73, 0x1 ;  /* 0x00000049862e7211 */ /* 0x000fc800078808ff */
[----:B------:R-:W-:Y:S02]  /*33180*/  LEA.HI.X.SX32 R47, R134, R68, 0x1, P4 ;  /* 0x00000044862f7211 */ /* 0x000fe400020f0eff */
[C---:B------:R-:W-:Y:S02]  /*33190*/  ISETP.LT.AND P4, PT, R148.reuse, UR11, !P0 ;  /* 0x0000000b94007c0c */ /* 0x040fe4000c781270 */
[----:B0-----:R-:W-:Y:S01]  /*331a0*/  PRMT R41, R21, 0x7632, R41 ;  /* 0x0000763215297816 */ /* 0x001fe20000000029 */
[-C--:B------:R-:W-:Y:S01]  /*331b0*/  IMAD R148, R148, R2.reuse, RZ ;  /* 0x0000000294947224 */ /* 0x080fe200078e02ff */
[----:B------:R-:W-:Y:S02]  /*331c0*/  LEA R40, P5, R146, R73, 0x1 ;  /* 0x0000004992287211 */ /* 0x000fe400078a08ff */
[C---:B------:R-:W-:Y:S01]  /*331d0*/  ISETP.LT.AND P1, PT, R147.reuse, UR11, !P0 ;  /* 0x0000000b93007c0c */ /* 0x040fe2000c721270 */
[----:B------:R0:W-:Y:S01]  /*331e0*/  @P2 STG.E.U16 desc[UR24][R46.64], R41 ;  /* 0x000000292e002986 */ /* 0x0001e2000c101518 */
[----:B------:R-:W-:Y:S01]  /*331f0*/  IMAD R147, R147, R2, RZ ;  /* 0x0000000293937224 */ /* 0x000fe200078e02ff */
[----:B------:R-:W-:-:S04]  /*33200*/  PRMT R0, R22, 0x7632, R0 ;  /* 0x0000763216007816 */ /* 0x000fc80000000000 */
[-C--:B------:R-:W-:Y:S02]  /*33210*/  LEA R20, P2, R147, R73.reuse, 0x1 ;  /* 0x0000004993147211 */ /* 0x080fe400078408ff */
[----:B0-----:R-:W-:Y:S02]  /*33220*/  LEA.HI.X.SX32 R41, R146, R68, 0x1, P5 ;  /* 0x0000004492297211 */ /* 0x001fe400028f0eff */
[----:B------:R-:W-:-:S04]  /*33230*/  LEA R42, P5, R148, R73, 0x1 ;  /* 0x00000049942a7211 */ /* 0x000fc800078a08ff */
[----:B------:R-:W-:Y:S02]  /*33240*/  LEA.HI.X.SX32 R43, R148, R68, 0x1, P5 ;  /* 0x00000044942b7211 */ /* 0x000fe400028f0eff */
[C---:B------:R-:W-:Y:S01]  /*33250*/  ISETP.LT.AND P5, PT, R149.reuse, UR11, !P0 ;  /* 0x0000000b95007c0c */ /* 0x040fe2000c7a1270 */
[----:B------:R-:W-:Y:S01]  /*33260*/  IMAD R149, R149, R2, RZ ;  /* 0x0000000295957224 */ /* 0x000fe200078e02ff */
[----:B------:R-:W-:Y:S01]  /*33270*/  LEA.HI.X.SX32 R21, R147, R68, 0x1, P2 ;  /* 0x0000004493157211 */ /* 0x000fe200010f0eff */
[----:B------:R-:W-:Y:S01]  /*33280*/  @P3 STG.E.U16 desc[UR24][R40.64], R22 ;  /* 0x0000001628003986 */ /* 0x000fe2000c101518 */
[C---:B------:R-:W-:Y:S01]  /*33290*/  ISETP.LT.AND P2, PT, R150.reuse, UR11, !P0 ;  /* 0x0000000b96007c0c */ /* 0x040fe2000c741270 */
[----:B------:R-:W-:Y:S01]  /*332a0*/  IMAD R150, R150, R2, RZ ;  /* 0x0000000296967224 */ /* 0x000fe200078e02ff */
[----:B------:R-:W-:Y:S01]  /*332b0*/  LEA R44, P3, R149, R73, 0x1 ;  /* 0x00000049952c7211 */ /* 0x000fe200078608ff */
[----:B------:R0:W-:Y:S01]  /*332c0*/  @P1 STG.E.U16 desc[UR24][R20.64], R0 ;  /* 0x0000000014001986 */ /* 0x0001e2000c101518 */
[----:B------:R-:W-:-:S02]  /*332d0*/  ISETP.LT.AND P1, PT, R151, UR11, !P0 ;  /* 0x0000000b97007c0c */ /* 0x000fc4000c721270 */
[----:B------:R-:W-:Y:S01]  /*332e0*/  LEA.HI.X.SX32 R45, R149, R68, 0x1, P3 ;  /* 0x00000044952d7211 */ /* 0x000fe200018f0eff */
[----:B------:R1:W-:Y:S01]  /*332f0*/  @P4 STG.E.U16 desc[UR24][R42.64], R23 ;  /* 0x000000172a004986 */ /* 0x0003e2000c101518 */
[----:B------:R-:W-:Y:S01]  /*33300*/  ISETP.LT.AND P3, PT, R152, UR4, !P0 ;  /* 0x0000000498007c0c */ /* 0x000fe2000c761270 */
[-C--:B------:R-:W-:Y:S01]  /*33310*/  IMAD R151, R151, R2.reuse, RZ ;  /* 0x0000000297977224 */ /* 0x080fe200078e02ff */
[----:B------:R-:W3:Y:S01]  /*33320*/  LDCU UR4, c[0x0][0x39c] ;  /* 0x00007380ff0477ac */ /* 0x000ee20008000800 */
[----:B0-----:R-:W-:Y:S02]  /*33330*/  PRMT R21, R23, 0x7632, R21 ;  /* 0x0000763217157816 */ /* 0x001fe40000000015 */
[-C--:B------:R-:W-:Y:S01]  /*33340*/  LEA R20, P4, R150, R73.reuse, 0x1 ;  /* 0x0000004996147211 */ /* 0x080fe200078808ff */
[----:B------:R-:W-:Y:S01]  /*33350*/  IMAD R152, R152, R2, RZ ;  /* 0x0000000298987224 */ /* 0x000fe200078e02ff */
[----:B------:R-:W-:Y:S01]  /*33360*/  PRMT R0, R36, 0x7632, R0 ;  /* 0x0000763224007816 */ /* 0x000fe20000000000 */
[----:B------:R0:W-:Y:S01]  /*33370*/  @P5 STG.E.U16 desc[UR24][R44.64], R21 ;  /* 0x000000152c005986 */ /* 0x0001e2000c101518 */
[----:B------:R-:W-:-:S02]  /*33380*/  LEA R22, P5, R151, R73, 0x1 ;  /* 0x0000004997167211 */ /* 0x000fc400078a08ff */
[----:B------:R-:W-:Y:S01]  /*33390*/  LEA R40, P6, R152, R73, 0x1 ;  /* 0x0000004998287211 */ /* 0x000fe200078c08ff */
[----:B-1----:R-:W2:Y:S01]  /*333a0*/  LDL.LU R43, [R1+0x14] ;  /* 0x00001400012b7983 */ /* 0x002ea20000300800 */
[-C--:B------:R-:W-:Y:S02]  /*333b0*/  LEA.HI.X.SX32 R23, R151, R68.reuse, 0x1, P5 ;  /* 0x0000004497177211 */ /* 0x080fe400028f0eff */
[----:B0-----:R-:W-:Y:S01]  /*333c0*/  LEA.HI.X.SX32 R21, R150, R68, 0x1, P4 ;  /* 0x0000004496157211 */ /* 0x001fe200020f0eff */
[----:B------:R-:W2:Y:S04]  /*333d0*/  LDL.LU R42, [R1+0x18] ;  /* 0x00001800012a7983 */ /* 0x000ea80000300800 */
[----:B------:R0:W-:Y:S01]  /*333e0*/  @P2 STG.E.U16 desc[UR24][R20.64], R36 ;  /* 0x0000002414002986 */ /* 0x0001e2000c101518 */
[C---:B---3--:R-:W-:Y:S01]  /*333f0*/  ISETP.LT.AND P2, PT, R153.reuse, UR5, !P0 ;  /* 0x0000000599007c0c */ /* 0x048fe2000c741270 */
[----:B------:R-:W-:Y:S01]  /*33400*/  IMAD R153, R153, R2, RZ ;  /* 0x0000000299997224 */ /* 0x000fe200078e02ff */
[----:B------:R-:W-:Y:S01]  /*33410*/  LEA.HI.X.SX32 R41, R152, R68, 0x1, P6 ;  /* 0x0000004498297211 */ /* 0x000fe200030f0eff */
[----:B------:R-:W-:Y:S01]  /*33420*/  @P1 STG.E.U16 desc[UR24][R22.64], R0 ;  /* 0x0000000016001986 */ /* 0x000fe2000c101518 */
[----:B------:R-:W-:Y:S01]  /*33430*/  ISETP.LT.AND P4, PT, R155, UR4, !P0 ;  /* 0x000000049b007c0c */ /* 0x000fe2000c781270 */
[----:B------:R-:W1:Y:S02]  /*33440*/  LDCU UR5, c[0x0][0x39c] ;  /* 0x00007380ff0577ac */ /* 0x000e640008000800 */
[----:B------:R3:W-:Y:S01]  /*33450*/  @P3 STG.E.U16 desc[UR24][R40.64], R37 ;  /* 0x0000002528003986 */ /* 0x0007e2000c101518 */
[----:B----4-:R-:W-:-:S02]  /*33460*/  ISETP.LT.AND P3, PT, R154, UR6, !P0 ;  /* 0x000000069a007c0c */ /* 0x010fc4000c761270 */
[-C--:B0-----:R-:W-:Y:S01]  /*33470*/  LEA R20, P1, R153, R73.reuse, 0x1 ;  /* 0x0000004999147211 */ /* 0x081fe200078208ff */
[-C--:B------:R-:W-:Y:S01]  /*33480*/  IMAD R154, R154, R2.reuse, RZ ;  /* 0x000000029a9a7224 */ /* 0x080fe200078e02ff */
[----:B------:R-:W0:Y:S01]  /*33490*/  LDCU UR4, c[0x0][0x39c] ;  /* 0x00007380ff0477ac */ /* 0x000e220008000800 */
[----:B------:R-:W-:Y:S01]  /*334a0*/  IMAD R155, R155, R2, RZ ;  /* 0x000000029b9b7224 */ /* 0x000fe200078e02ff */
[----:B------:R-:W-:Y:S02]  /*334b0*/  LEA.HI.X.SX32 R21, R153, R68, 0x1, P1 ;  /* 0x0000004499157211 */ /* 0x000fe400008f0eff */
[C---:B------:R-:W-:Y:S01]  /*334c0*/  ISETP.LT.AND P1, PT, R156.reuse, UR8, !P0 ;  /* 0x000000089c007c0c */ /* 0x040fe2000c721270 */
[----:B------:R-:W-:Y:S01]  /*334d0*/  IMAD R156, R156, R2, RZ ;  /* 0x000000029c9c7224 */ /* 0x000fe200078e02ff */
[----:B---3--:R-:W-:Y:S01]  /*334e0*/  PRMT R41, R37, 0x7632, R41 ;  /* 0x0000763225297816 */ /* 0x008fe20000000029 */
[----:B------:R-:W3:Y:S01]  /*334f0*/  LDCU UR6, c[0x0][0x39c] ;  /* 0x00007380ff0677ac */ /* 0x000ee20008000800 */
[----:B------:R-:W-:-:S02]  /*33500*/  LEA R22, P5, R154, R73, 0x1 ;  /* 0x000000499a167211 */ /* 0x000fc400078a08ff */
[CC--:B------:R-:W-:Y:S01]  /*33510*/  LEA R36, P6, R155.reuse, R73.reuse, 0x1 ;  /* 0x000000499b247211 */ /* 0x0c0fe200078c08ff */
[----:B------:R4:W-:Y:S01]  /*33520*/  @P2 STG.E.U16 desc[UR24][R20.64], R41 ;  /* 0x0000002914002986 */ /* 0x0009e2000c101518 */
[----:B------:R-:W-:Y:S01]  /*33530*/  LEA R40, P2, R156, R73, 0x1 ;  /* 0x000000499c287211 */ /* 0x000fe200078408ff */
[----:B------:R-:W0:Y:S01]  /*33540*/  LDCU UR8, c[0x0][0x39c] ;  /* 0x00007380ff0877ac */ /* 0x000e220008000800 */
[-C--:B------:R-:W-:Y:S02]  /*33550*/  LEA.HI.X.SX32 R23, R154, R68.reuse, 0x1, P5 ;  /* 0x000000449a177211 */ /* 0x080fe400028f0eff */
[-C--:B------:R-:W-:Y:S02]  /*33560*/  LEA.HI.X.SX32 R37, R155, R68.reuse, 0x1, P6 ;  /* 0x000000449b257211 */ /* 0x080fe400030f0eff */
[----:B------:R-:W-:Y:S01]  /*33570*/  PRMT R0, R38, 0x7632, R0 ;  /* 0x0000763226007816 */ /* 0x000fe20000000000 */
[----:B------:R-:W-:Y:S01]  /*33580*/  @P3 STG.E.U16 desc[UR24][R22.64], R38 ;  /* 0x0000002616003986 */ /* 0x000fe2000c101518 */
[----:B----4-:R-:W-:-:S03]  /*33590*/  LEA.HI.X.SX32 R41, R156, R68, 0x1, P2 ;  /* 0x000000449c297211 */ /* 0x010fc600010f0eff */
[----:B------:R-:W-:Y:S04]  /*335a0*/  @P4 STG.E.U16 desc[UR24][R36.64], R0 ;  /* 0x0000000024004986 */ /* 0x000fe8000c101518 */
[----:B------:R4:W-:Y:S04]  /*335b0*/  @P1 STG.E.U16 desc[UR24][R40.64], R39 ;  /* 0x0000002728001986 */ /* 0x0009e8000c101518 */
[----:B----4-:R-:W4:Y:S01]  /*335c0*/  LDL.LU R41, [R1+0x1c] ;  /* 0x00001c0001297983 */ /* 0x010f220000300800 */
[C---:B------:R-:W-:Y:S01]  /*335d0*/  ISETP.LT.AND P2, PT, R157.reuse, UR9, !P0 ;  /* 0x000000099d007c0c */ /* 0x040fe2000c741270 */
[-C--:B------:R-:W-:Y:S01]  /*335e0*/  IMAD R157, R157, R2.reuse, RZ ;  /* 0x000000029d9d7224 */ /* 0x080fe200078e02ff */
[----:B------:R-:W-:Y:S01]  /*335f0*/  PRMT R23, R39, 0x7632, R23 ;  /* 0x0000763227177816 */ /* 0x000fe20000000017 */
[----:B------:R-:W3:Y:S01]  /*33600*/  LDCU UR9, c[0x0][0x39c] ;  /* 0x00007380ff0977ac */ /* 0x000ee20008000800 */
[C---:B-----5:R-:W-:Y:S01]  /*33610*/  ISETP.LT.AND P4, PT, R158.reuse, UR10, !P0 ;  /* 0x0000000a9e007c0c */ /* 0x060fe2000c781270 */
[----:B------:R-:W5:Y:S01]  /*33620*/  LDL.LU R45, [R1+0x20] ;  /* 0x00002000012d7983 */ /* 0x000f620000300800 */
[-C--:B------:R-:W-:Y:S01]  /*33630*/  LEA R20, P1, R157, R73.reuse, 0x1 ;  /* 0x000000499d147211 */ /* 0x080fe200078208ff */
[-C--:B------:R-:W-:Y:S01]  /*33640*/  IMAD R158, R158, R2.reuse, RZ ;  /* 0x000000029e9e7224 */ /* 0x080fe200078e02ff */
[C---:B-1----:R-:W-:Y:S01]  /*33650*/  ISETP.LT.AND P3, PT, R159.reuse, UR5, !P0 ;  /* 0x000000059f007c0c */ /* 0x042fe2000c761270 */
[----:B------:R-:W-:Y:S01]  /*33660*/  IMAD R159, R159, R2, RZ ;  /* 0x000000029f9f7224 */ /* 0x000fe200078e02ff */
[----:B------:R-:W-:Y:S01]  /*33670*/  LEA.HI.X.SX32 R21, R157, R68, 0x1, P1 ;  /* 0x000000449d157211 */ /* 0x000fe200008f0eff */
[----:B------:R-:W1:Y:S01]  /*33680*/  LDCU UR5, c[0x0][0x39c] ;  /* 0x00007380ff0577ac */ /* 0x000e620008000800 */
[----:B0-----:R-:W-:Y:S01]  /*33690*/  ISETP.LT.AND P1, PT, R160, UR4, !P0 ;  /* 0x00000004a0007c0c */ /* 0x001fe2000c721270 */
[----:B------:R-:W5:Y:S01]  /*336a0*/  LDL.LU R44, [R1+0x24] ;  /* 0x00002400012c7983 */ /* 0x000f620000300800 */
[----:B------:R-:W0:Y:S01]  /*336b0*/  LDCU UR4, c[0x0][0x39c] ;  /* 0x00007380ff0477ac */ /* 0x000e220008000800 */
[----:B------:R-:W-:-:S02]  /*336c0*/  LEA R22, P5, R158, R73, 0x1 ;  /* 0x000000499e167211 */ /* 0x000fc400078a08ff */
[----:B------:R1:W-:Y:S01]  /*336d0*/  @P2 STG.E.U16 desc[UR24][R20.64], R23 ;  /* 0x0000001714002986 */ /* 0x0003e2000c101518 */
[C---:B------:R-:W-:Y:S01]  /*336e0*/  LEA R36, P2, R159.reuse, R73, 0x1 ;  /* 0x000000499f247211 */ /* 0x040fe200078408ff */
[----:B------:R-:W-:Y:S01]  /*336f0*/  IMAD R160, R160, R2, RZ ;  /* 0x00000002a0a07224 */ /* 0x000fe200078e02ff */
[----:B------:R-:W-:Y:S01]  /*33700*/  PRMT R0, R48, 0x7632, R0 ;  /* 0x0000763230007816 */ /* 0x000fe20000000000 */
[----:B------:R-:W0:Y:S01]  /*33710*/  LDCU UR10, c[0x0][0x39c] ;  /* 0x00007380ff0a77ac */ /* 0x000e220008000800 */
[----:B------:R-:W-:Y:S02]  /*33720*/  LEA.HI.X.SX32 R37, R159, R68, 0x1, P2 ;  /* 0x000000449f257211 */ /* 0x000fe400010f0eff */
[C---:B---3--:R-:W-:Y:S01]  /*33730*/  ISETP.LT.AND P2, PT, R161.reuse, UR6, !P0 ;  /* 0x00000006a1007c0c */ /* 0x048fe2000c741270 */
[----:B------:R-:W-:Y:S01]  /*33740*/  IMAD R161, R161, R2, RZ ;  /* 0x00000002a1a17224 */ /* 0x000fe200078e02ff */
[----:B------:R-:W3:Y:S01]  /*33750*/  LDCU UR6, c[0x0][0x39c] ;  /* 0x00007380ff0677ac */ /* 0x000ee20008000800 */
[----:B-1----:R-:W-:-:S02]  /*33760*/  LEA.HI.X.SX32 R23, R158, R68, 0x1, P5 ;  /* 0x000000449e177211 */ /* 0x002fc400028f0eff */
[----:B------:R-:W-:-:S03]  /*33770*/  LEA R38, P5, R160, R73, 0x1 ;  /* 0x00000049a0267211 */ /* 0x000fc600078a08ff */
[----:B------:R1:W-:Y:S01]  /*33780*/  @P4 STG.E.U16 desc[UR24][R22.64], R48 ;  /* 0x0000003016004986 */ /* 0x0003e2000c101518 */
[----:B------:R-:W-:-:S03]  /*33790*/  LEA R20, P4, R161, R73, 0x1 ;  /* 0x00000049a1147211 */ /* 0x000fc600078808ff */
[----:B------:R3:W-:Y:S01]  /*337a0*/  @P3 STG.E.U16 desc[UR24][R36.64], R0 ;  /* 0x0000000024003986 */ /* 0x0007e2000c101518 */
[C---:B------:R-:W-:Y:S01]  /*337b0*/  ISETP.LT.AND P3, PT, R162.reuse, UR8, !P0 ;  /* 0x00000008a2007c0c */ /* 0x040fe2000c761270 */
[----:B------:R-:W-:Y:S01]  /*337c0*/  IMAD R162, R162, R2, RZ ;  /* 0x00000002a2a27224 */ /* 0x000fe200078e02ff */
[-C--:B------:R-:W-:Y:S01]  /*337d0*/  LEA.HI.X.SX32 R39, R160, R68.reuse, 0x1, P5 ;  /* 0x00000044a0277211 */ /* 0x080fe200028f0eff */
[----:B------:R-:W2:Y:S01]  /*337e0*/  LDCU UR8, c[0x0][0x39c] ;  /* 0x00007380ff0877ac */ /* 0x000ea20008000800 */
[----:B------:R-:W-:Y:S02]  /*337f0*/  LEA.HI.X.SX32 R21, R161, R68, 0x1, P4 ;  /* 0x00000044a1157211 */ /* 0x000fe400020f0eff */
[C---:B0-----:R-:W-:Y:S02]  /*33800*/  ISETP.LT.AND P4, PT, R164.reuse, UR4, !P0 ;  /* 0x00000004a4007c0c */ /* 0x041fe4000c781270 */
[----:B-1----:R-:W-:Y:S01]  /*33810*/  PRMT R23, R49, 0x7632, R23 ;  /* 0x0000763231177816 */ /* 0x002fe20000000017 */
[-C--:B------:R-:W-:Y:S01]  /*33820*/  IMAD R164, R164, R2.reuse, RZ ;  /* 0x00000002a4a47224 */ /* 0x080fe200078e02ff */
[CC--:B------:R-:W-:Y:S01]  /*33830*/  LEA R22, P5, R162.reuse, R73.reuse, 0x1 ;  /* 0x00000049a2167211 */ /* 0x0c0fe200078a08ff */
[----:B------:R-:W-:Y:S01]  /*33840*/  @P1 STG.E.U16 desc[UR24][R38.64], R49 ;  /* 0x0000003126001986 */ /* 0x000fe2000c101518 */
[C---:B------:R-:W-:Y:S01]  /*33850*/  ISETP.LT.AND P1, PT, R163.reuse, UR9, !P0 ;  /* 0x00000009a3007c0c */ /* 0x040fe2000c721270 */
[-C--:B------:R-:W-:Y:S01]  /*33860*/  IMAD R163, R163, R2.reuse, RZ ;  /* 0x00000002a3a37224 */ /* 0x080fe200078e02ff */
[----:B------:R-:W0:Y:S01]  /*33870*/  LDCU UR4, c[0x0][0x39c] ;  /* 0x00007380ff0477ac */ /* 0x000e220008000800 */
[----:B------:R1:W-:Y:S03]  /*33880*/  @P2 STG.E.U16 desc[UR24][R20.64], R23 ;  /* 0x0000001714002986 */ /* 0x0003e6000c101518 */
[----:B---3--:R-:W-:Y:S01]  /*33890*/  LEA R36, P2, R163, R73, 0x1 ;  /* 0x00000049a3247211 */ /* 0x008fe200078408ff */
[----:B--2---:R-:W-:Y:S01]  /*338a0*/  IMAD R0, R75, R2, RZ ;  /* 0x000000024b007224 */ /* 0x004fe200078e02ff */
[----:B------:R-:W4:Y:S01]  /*338b0*/  LDCU UR9, c[0x0][0x39c] ;  /* 0x00007380ff0977ac */ /* 0x000f220008000800 */
[----:B-1----:R-:W-:-:S02]  /*338c0*/  LEA.HI.X.SX32 R23, R162, R68, 0x1, P5 ;  /* 0x00000044a2177211 */ /* 0x002fc400028f0eff */
[----:B------:R-:W-:-:S04]  /*338d0*/  LEA R38, P5, R164, R73, 0x1 ;  /* 0x00000049a4267211 */ /* 0x000fc800078a08ff */
[----:B------:R-:W-:Y:S02]  /*338e0*/  LEA.HI.X.SX32 R39, R164, R68, 0x1, P5 ;  /* 0x00000044a4277211 */ /* 0x000fe400028f0eff */
[C---:B------:R-:W-:Y:S01]  /*338f0*/  ISETP.LT.AND P5, PT, R165.reuse, UR5, !P0 ;  /* 0x00000005a5007c0c */ /* 0x040fe2000c7a1270 */
[----:B------:R-:W-:Y:S01]  /*33900*/  IMAD R165, R165, R2, RZ ;  /* 0x00000002a5a57224 */ /* 0x000fe200078e02ff */
[----:B------:R-:W-:Y:S01]  /*33910*/  LEA.HI.X.SX32 R37, R163, R68, 0x1, P2 ;  /* 0x00000044a3257211 */ /* 0x000fe200010f0eff */
[----:B------:R-:W1:Y:S01]  /*33920*/  LDCU UR5, c[0x0][0x39c] ;  /* 0x00007380ff0577ac */ /* 0x000e620008000800 */
[----:B------:R-:W-:Y:S01]  /*33930*/  PRMT R21, R50, 0x7632, R21 ;  /* 0x0000763232157816 */ /* 0x000fe20000000015 */
[----:B------:R2:W-:Y:S01]  /*33940*/  @P3 STG.E.U16 desc[UR24][R22.64], R50 ;  /* 0x0000003216003986 */ /* 0x0005e2000c101518 */
[----:B------:R-:W-:-:S03]  /*33950*/  LEA R20, P2, R165, R73, 0x1 ;  /* 0x00000049a5147211 */ /* 0x000fc600078408ff */
[----:B------:R3:W-:Y:S01]  /*33960*/  @P1 STG.E.U16 desc[UR24][R36.64], R21 ;  /* 0x0000001524001986 */ /* 0x0007e2000c101518 */
[----:B------:R-:W-:Y:S01]  /*33970*/  ISETP.LT.AND P1, PT, R75, UR6, !P0 ;  /* 0x000000064b007c0c */ /* 0x000fe2000c721270 */
[----:B------:R-:W1:Y:S02]  /*33980*/  LDCU UR6, c[0x0][0x39c] ;  /* 0x00007380ff0677ac */ /* 0x000e640008000800 */
[----:B------:R-:W-:Y:S01]  /*33990*/  @P4 STG.E.U16 desc[UR24][R38.64], R51 ;  /* 0x0000003326004986 */ /* 0x000fe2000c101518 */
[----:B--2---:R-:W-:Y:S02]  /*339a0*/  PRMT R23, R51, 0x7632, R23 ;  /* 0x0000763233177816 */ /* 0x004fe40000000017 */
[----:B------:R-:W-:Y:S02]  /*339b0*/  LEA R22, P3, R0, R73, 0x1 ;  /* 0x0000004900167211 */ /* 0x000fe400078608ff */
[----:B---3--:R-:W-:Y:S02]  /*339c0*/  LEA.HI.X.SX32 R21, R165, R68, 0x1, P2 ;  /* 0x00000044a5157211 */ /* 0x008fe400010f0eff */
[C---:B0-----:R-:W-:Y:S01]  /*339d0*/  ISETP.LT.AND P2, PT, R74.reuse, UR4, !P0 ;  /* 0x000000044a007c0c */ /* 0x041fe2000c741270 */
[----:B------:R-:W0:Y:S02]  /*339e0*/  LDCU UR4, c[0x0][0x39c] ;  /* 0x00007380ff0477ac */ /* 0x000e240008000800 */
[----:B------:R2:W-:Y:S01]  /*339f0*/  @P5 STG.E.U16 desc[UR24][R20.64], R23 ;  /* 0x0000001714005986 */ /* 0x0005e2000c101518 */
[----:B------:R-:W-:-:S05]  /*33a00*/  IMAD R37, R74, R2, RZ ;  /* 0x000000024a257224 */ /* 0x000fca00078e02ff */
[-C--:B------:R-:W-:Y:S02]  /*33a10*/  LEA R36, P4, R37, R73.reuse, 0x1 ;  /* 0x0000004925247211 */ /* 0x080fe400078808ff */
[----:B--2---:R-:W-:Y:S01]  /*33a20*/  LEA.HI.X.SX32 R23, R0, R68, 0x1, P3 ;  /* 0x0000004400177211 */ /* 0x004fe200018f0eff */
[C---:B------:R-:W-:Y:S01]  /*33a30*/  IMAD R0, R71.reuse, R2, RZ ;  /* 0x0000000247007224 */ /* 0x040fe200078e02ff */
[----:B-1----:R-:W-:Y:S01]  /*33a40*/  ISETP.LT.AND P3, PT, R71, UR5, !P0 ;  /* 0x0000000547007c0c */ /* 0x002fe2000c761270 */
[----:B------:R-:W1:Y:S02]  /*33a50*/  LDCU UR5, c[0x0][0x39c] ;  /* 0x00007380ff0577ac */ /* 0x000e640008000800 */
[----:B------:R2:W-:Y:S01]  /*33a60*/  @P1 STG.E.U16 desc[UR24][R22.64], R52 ;  /* 0x0000003416001986 */ /* 0x0005e2000c101518 */
[----:B------:R-:W-:Y:S02]  /*33a70*/  LEA R38, P1, R0, R73, 0x1 ;  /* 0x0000004900267211 */ /* 0x000fe400078208ff */
[----:B------:R-:W-:-:S02]  /*33a80*/  LEA.HI.X.SX32 R37, R37, R68, 0x1, P4 ;  /* 0x0000004425257211 */ /* 0x000fc400020f0eff */
[----:B------:R-:W-:Y:S02]  /*33a90*/  PRMT R21, R52, 0x7632, R21 ;  /* 0x0000763234157816 */ /* 0x000fe40000000015 */
[----:B------:R-:W-:Y:S01]  /*33aa0*/  LEA.HI.X.SX32 R39, R0, R68, 0x1, P1 ;  /* 0x0000004400277211 */ /* 0x000fe200008f0eff */
[CC--:B------:R-:W-:Y:S01]  /*33ab0*/  IMAD R0, R70.reuse, R2.reuse, RZ ;  /* 0x0000000246007224 */ /* 0x0c0fe200078e02ff */
[----:B------:R-:W-:Y:S01]  /*33ac0*/  ISETP.LT.AND P4, PT, R70, UR8, !P0 ;  /* 0x0000000846007c0c */ /* 0x000fe2000c781270 */
[----:B------:R3:W-:Y:S01]  /*33ad0*/  @P2 STG.E.U16 desc[UR24][R36.64], R21 ;  /* 0x0000001524002986 */ /* 0x0007e2000c101518 */
[C---:B------:R-:W-:Y:S01]  /*33ae0*/  IMAD R40, R69.reuse, R2, RZ ;  /* 0x0000000245287224 */ /* 0x040fe200078e02ff */
[----:B0-----:R-:W-:Y:S01]  /*33af0*/  ISETP.LT.AND P1, PT, R69, UR4, !P0 ;  /* 0x0000000445007c0c */ /* 0x001fe2000c721270 */
[----:B------:R-:W0:Y:S01]  /*33b00*/  LDCU UR4, c[0x0][0x39c] ;  /* 0x00007380ff0477ac */ /* 0x000e220008000800 */
[-C--:B------:R-:W-:Y:S01]  /*33b10*/  LEA R20, P2, R0, R73.reuse, 0x1 ;  /* 0x0000004900147211 */ /* 0x080fe200078408ff */
[----:B------:R-:W-:Y:S01]  /*33b20*/  @P3 STG.E.U16 desc[UR24][R38.64], R53 ;  /* 0x0000003526003986 */ /* 0x000fe2000c101518 */
[----:B--2---:R-:W-:Y:S01]  /*33b30*/  LEA R22, P3, R40, R73, 0x1 ;  /* 0x0000004928167211 */ /* 0x004fe200078608ff */
[----:B------:R-:W2:Y:S01]  /*33b40*/  LDCU UR8, c[0x0][0x39c] ;  /* 0x00007380ff0877ac */ /* 0x000ea20008000800 */
[----:B---3--:R-:W-:-:S02]  /*33b50*/  LEA.HI.X.SX32 R21, R0, R68, 0x1, P2 ;  /* 0x0000004400157211 */ /* 0x008fc400010f0eff */
[----:B------:R-:W-:Y:S02]  /*33b60*/  PRMT R37, R53, 0x7632, R37 ;  /* 0x0000763235257816 */ /* 0x000fe40000000025 */
[----:B------:R-:W-:-:S03]  /*33b70*/  LEA.HI.X.SX32 R23, R40, R68, 0x1, P3 ;  /* 0x0000004428177211 */ /* 0x000fc600018f0eff */
[----:B------:R3:W-:Y:S04]  /*33b80*/  @P4 STG.E.U16 desc[UR24][R20.64], R37 ;  /* 0x0000002514004986 */ /* 0x0007e8000c101518 */
[----:B------:R0:W-:Y:S01]  /*33b90*/  @P1 STG.E.U16 desc[UR24][R22.64], R54 ;  /* 0x0000003616001986 */ /* 0x0001e2000c101518 */
[C---:B------:R-:W-:Y:S01]  /*33ba0*/  IMAD R0, R43.reuse, R2, RZ ;  /* 0x000000022b007224 */ /* 0x040fe200078e02ff */
[----:B------:R-:W-:Y:S01]  /*33bb0*/  ISETP.LT.AND P5, PT, R43, UR6, !P0 ;  /* 0x000000062b007c0c */ /* 0x000fe2000c7a1270 */
[----:B------:R-:W0:Y:S01]  /*33bc0*/  LDCU UR6, c[0x0][0x39c] ;  /* 0x00007380ff0677ac */ /* 0x000e220008000800 */
[----:B------:R-:W2:Y:S02]  /*33bd0*/  LDL.LU R43, [R1+0x28] ;  /* 0x00002800012b7983 */ /* 0x000ea40000300800 */
[----:B------:R-:W-:-:S04]  /*33be0*/  LEA R36, P2, R0, R73, 0x1 ;  /* 0x0000004900247211 */ /* 0x000fc800078408ff */
[----:B---3--:R-:W-:Y:S01]  /*33bf0*/  LEA.HI.X.SX32 R37, R0, R68, 0x1, P2 ;  /* 0x0000004400257211 */ /* 0x008fe200010f0eff */
[CC--:B------:R-:W-:Y:S01]  /*33c00*/  IMAD R0, R42.reuse, R2.reuse, RZ ;  /* 0x000000022a007224 */ /* 0x0c0fe200078e02ff */
[----:B-1----:R-:W-:Y:S01]  /*33c10*/  ISETP.LT.AND P1, PT, R42, UR5, !P0 ;  /* 0x000000052a007c0c */ /* 0x002fe2000c721270 */
[----:B------:R-:W1:Y:S01]  /*33c20*/  LDCU UR5, c[0x0][0x39c] ;  /* 0x00007380ff0577ac */ /* 0x000e620008000800 */
[----:B------:R-:W3:Y:S01]  /*33c30*/  LDL.LU R42, [R1+0x2c] ;  /* 0x00002c00012a7983 */ /* 0x000ee20000300800 */
[C---:B----4-:R-:W-:Y:S01]  /*33c40*/  ISETP.LT.AND P2, PT, R41.reuse, UR9, !P0 ;  /* 0x0000000929007c0c */ /* 0x050fe2000c741270 */
[-C--:B------:R-:W-:Y:S01]  /*33c50*/  IMAD R38, R41, R2.reuse, RZ ;  /* 0x0000000229267224 */ /* 0x080fe200078e02ff */
[----:B------:R-:W-:Y:S01]  /*33c60*/  PRMT R21, R54, 0x7632, R21 ;  /* 0x0000763236157816 */ /* 0x000fe20000000015 */
[----:B------:R-:W1:Y:S01]  /*33c70*/  LDL.LU R41, [R1+0x30] ;  /* 0x0000300001297983 */ /* 0x000e620000300800 */
[----:B-----5:R-:W-:-:S03]  /*33c80*/  IMAD R39, R45, R2, RZ ;  /* 0x000000022d277224 */ /* 0x020fc600078e02ff */
[----:B------:R4:W-:Y:S01]  /*33c90*/  @P5 STG.E.U16 desc[UR24][R36.64], R21 ;  /* 0x0000001524005986 */ /* 0x0009e2000c101518 */
[-C--:B------:R-:W-:Y:S01]  /*33ca0*/  LEA R20, P5, R0, R73.reuse, 0x1 ;  /* 0x0000004900147211 */ /* 0x080fe200078a08ff */
[----:B------:R-:W5:Y:S01]  /*33cb0*/  LDCU UR9, c[0x0][0x39c] ;  /* 0x00007380ff0977ac */ /* 0x000f620008000800 */
[CC--:B0-----:R-:W-:Y:S02]  /*33cc0*/  LEA R22, P4, R38.reuse, R73.reuse, 0x1 ;  /* 0x0000004926167211 */ /* 0x0c1fe400078808ff */
[----:B------:R-:W-:Y:S01]  /*33cd0*/  ISETP.LT.AND P3, PT, R45, UR4, !P0 ;  /* 0x000000042d007c0c */ /* 0x000fe2000c761270 */
[----:B------:R-:W0:Y:S01]  /*33ce0*/  LDCU UR4, c[0x0][0x39c] ;  /* 0x00007380ff0477ac */ /* 0x000e220008000800 */
[-C--:B------:R-:W-:Y:S02]  /*33cf0*/  LEA.HI.X.SX32 R23, R38, R68.reuse, 0x1, P4 ;  /* 0x0000004426177211 */ /* 0x080fe400020f0eff */
[----:B----4-:R-:W-:Y:S01]  /*33d00*/  LEA.HI.X.SX32 R21, R0, R68, 0x1, P5 ;  /* 0x0000004400157211 */ /* 0x010fe200028f0eff */
[C---:B------:R-:W-:Y:S01]  /*33d10*/  IMAD R0, R44.reuse, R2, RZ ;  /* 0x000000022c007224 */ /* 0x040fe200078e02ff */
[----:B------:R-:W-:Y:S01]  /*33d20*/  ISETP.LT.AND P5, PT, R44, UR6, !P0 ;  /* 0x000000062c007c0c */ /* 0x000fe2000c7a1270 */
[----:B------:R-:W4:Y:S01]  /*33d30*/  LDCU UR6, c[0x0][0x39c] ;  /* 0x00007380ff0677ac */ /* 0x000f220008000800 */
[----:B------:R-:W4:Y:S01]  /*33d40*/  LDL.LU R44, [R1+0x34] ;  /* 0x00003400012c7983 */ /* 0x000f220000300800 */
[----:B------:R-:W-:-:S03]  /*33d50*/  LEA R36, P6, R39, R73, 0x1 ;  /* 0x0000004927247211 */ /* 0x000fc600078c08ff */
[----:B------:R0:W-:Y:S01]  /*33d60*/  @P1 STG.E.U16 desc[UR24][R20.64], R55 ;  /* 0x0000003714001986 */ /* 0x0001e2000c101518 */
[C---:B------:R-:W-:Y:S02]  /*33d70*/  LEA R38, P1, R0.reuse, R73, 0x1 ;  /* 0x0000004900267211 */ /* 0x040fe400078208ff */
[----:B------:R-:W-:Y:S01]  /*33d80*/  PRMT R40, R55, 0x7632, R40 ;  /* 0x0000763237287816 */ /* 0x000fe20000000028 */
[----:B------:R-:W5:Y:S01]  /*33d90*/  LDL.LU R46, [R1+0x38] ;  /* 0x00003800012e7983 */ /* 0x000f620000300800 */
[-C--:B------:R-:W-:Y:S02]  /*33da0*/  LEA.HI.X.SX32 R37, R39, R68.reuse, 0x1, P6 ;  /* 0x0000004427257211 */ /* 0x080fe400030f0eff */
[----:B------:R-:W-:Y:S01]  /*33db0*/  LEA.HI.X.SX32 R39, R0, R68, 0x1, P1 ;  /* 0x0000004400277211 */ /* 0x000fe200008f0eff */
[----:B------:R2:W-:Y:S04]  /*33dc0*/  @P2 STG.E.U16 desc[UR24][R22.64], R40 ;  /* 0x0000002816002986 */ /* 0x0005e8000c101518 */
[----:B------:R1:W-:Y:S01]  /*33dd0*/  @P3 STG.E.U16 desc[UR24][R36.64], R28 ;  /* 0x0000001c24003986 */ /* 0x0003e2000c101518 */
[----:B0-----:R-:W-:-:S02]  /*33de0*/  PRMT R21, R28, 0x7632, R21 ;  /* 0x000076321c157816 */ /* 0x001fc40000000015 */
[C---:B--2---:R-:W-:Y:S01]  /*33df0*/  ISETP.LT.AND P4, PT, R43.reuse, UR8, !P0 ;  /* 0x000000082b007c0c */ /* 0x044fe2000c781270 */
[-C--:B------:R-:W-:Y:S01]  /*33e00*/  IMAD R0, R43, R2.reuse, RZ ;  /* 0x000000022b007224 */ /* 0x080fe200078e02ff */
[----:B------:R-:W0:Y:S01]  /*33e10*/  LDCU UR8, c[0x0][0x39c] ;  /* 0x00007380ff0877ac */ /* 0x000e220008000800 */
[----:B------:R-:W0:Y:S01]  /*33e20*/  LDL.LU R43, [R1+0x3c] ;  /* 0x00003c00012b7983 */ /* 0x000e220000300800 */
[C---:B---3--:R-:W-:Y:S01]  /*33e30*/  ISETP.LT.AND P3, PT, R42.reuse, UR10, !P0 ;  /* 0x0000000a2a007c0c */ /* 0x048fe2000c761270 */
[-C--:B------:R-:W-:Y:S01]  /*33e40*/  IMAD R23, R42, R2.reuse, RZ ;  /* 0x000000022a177224 */ /* 0x080fe200078e02ff */
[C---:B-1----:R-:W-:Y:S01]  /*33e50*/  ISETP.LT.AND P1, PT, R41.reuse, UR5, !P0 ;  /* 0x0000000529007c0c */ /* 0x042fe2000c721270 */
[----:B------:R-:W2:Y:S01]  /*33e60*/  LDL.LU R42, [R1+0x40] ;  /* 0x00004000012a7983 */ /* 0x000ea20000300800 */
[----:B------:R-:W-:Y:S01]  /*33e70*/  IMAD R28, R41, R2, RZ ;  /* 0x00000002291c7224 */ /* 0x000fe200078e02ff */
[-C--:B------:R-:W-:Y:S01]  /*33e80*/  LEA R20, P2, R0, R73.reuse, 0x1 ;  /* 0x0000004900147211 */ /* 0x080fe200078408ff */
[----:B------:R-:W2:Y:S01]  /*33e90*/  LDCU UR5, c[0x0][0x39c] ;  /* 0x00007380ff0577ac */ /* 0x000ea20008000800 */
[----:B------:R-:W3:Y:S02]  /*33ea0*/  LDL.LU R41, [R1+0x44] ;  /* 0x0000440001297983 */ /* 0x000ee40000300800 */
[-C--:B------:R-:W-:Y:S01]  /*33eb0*/  LEA R36, P6, R28, R73.reuse, 0x1 ;  /* 0x000000491c247211 */ /* 0x080fe200078c08ff */
[----:B------:R-:W1:Y:S01]  /*33ec0*/  LDCU UR10, c[0x0][0x39c] ;  /* 0x00007380ff0a77ac */ /* 0x000e620008000800 */
[----:B------:R4:W-:Y:S01]  /*33ed0*/  @P5 STG.E.U16 desc[UR24][R38.64], R21 ;  /* 0x0000001526005986 */ /* 0x0009e2000c101518 */
[----:B------:R-:W-:-:S02]  /*33ee0*/  LEA R22, P5, R23, R73, 0x1 ;  /* 0x0000004917167211 */ /* 0x000fc400078a08ff */
[-C--:B------:R-:W-:Y:S01]  /*33ef0*/  LEA.HI.X.SX32 R37, R28, R68.reuse, 0x1, P6 ;  /* 0x000000441c257211 */ /* 0x080fe200030f0eff */
[----:B------:R-:W3:Y:S01]  /*33f00*/  LDL.LU R45, [R1+0x48] ;  /* 0x00004800012d7983 */ /* 0x000ee20000300800 */
[-C--:B------:R-:W-:Y:S02]  /*33f10*/  LEA.HI.X.SX32 R23, R23, R68.reuse, 0x1, P5 ;  /* 0x0000004417177211 */ /* 0x080fe400028f0eff */
[----:B------:R-:W-:Y:S02]  /*33f20*/  LOP3.LUT R40, R3, 0x82, RZ, 0xfc, !PT ;  /* 0x0000008203287812 */ /* 0x000fe400078efcff */
[----:B----4-:R-:W-:Y:S02]  /*33f30*/  LEA.HI.X.SX32 R21, R0, R68, 0x1, P2 ;  /* 0x0000004400157211 */ /* 0x010fe400010f0eff */
[----:B------:R-:W-:Y:S01]  /*33f40*/  PRMT R39, R29, 0x7632, R39 ;  /* 0x000076321d277816 */ /* 0x000fe20000000027 */
[C---:B------:R-:W-:Y:S02]  /*33f50*/  IMAD R0, R44.reuse, R2, RZ ;  /* 0x000000022c007224 */ /* 0x040fe400078e02ff */
[----:B------:R-:W-:Y:S01]  /*33f60*/  @P4 STG.E.U16 desc[UR24][R20.64], R29 ;  /* 0x0000001d14004986 */ /* 0x000fe2000c101518 */
[----:B------:R-:W-:Y:S01]  /*33f70*/  ISETP.LT.AND P5, PT, R44, UR4, !P0 ;  /* 0x000000042c007c0c */ /* 0x000fe2000c7a1270 */
[----:B------:R-:W4:Y:S02]  /*33f80*/  LDCU UR4, c[0x0][0x39c] ;  /* 0x00007380ff0477ac */ /* 0x000f240008000800 */
[----:B------:R1:W-:Y:S01]  /*33f90*/  @P3 STG.E.U16 desc[UR24][R22.64], R39 ;  /* 0x0000002716003986 */ /* 0x0003e2000c101518 */
[----:B-----5:R-:W-:Y:S01]  /*33fa0*/  ISETP.LT.AND P2, PT, R40, UR9, !P0 ;  /* 0x0000000928007c0c */ /* 0x020fe2000c741270 */
[----:B------:R-:W5:Y:S02]  /*33fb0*/  LDCU UR9, c[0x0][0x39c] ;  /* 0x00007380ff0977ac */ /* 0x000f640008000800 */
[----:B------:R-:W-:Y:S01]  /*33fc0*/  @P1 STG.E.U16 desc[UR24][R36.64], R30 ;  /* 0x0000001e24001986 */ /* 0x000fe2000c101518 */
[----:B------:R-:W-:-:S03]  /*33fd0*/  LEA R38, P1, R0, R73, 0x1 ;  /* 0x0000004900267211 */ /* 0x000fc600078208ff */
[----:B------:R-:W4:Y:S01]  /*33fe0*/  LDL.LU R44, [R1+0x4c] ;  /* 0x00004c00012c7983 */ /* 0x000f220000300800 */
[----:B-1----:R-:W-:Y:S02]  /*33ff0*/  LEA.HI.X.SX32 R39, R0, R68, 0x1, P1 ;  /* 0x0000004400277211 */ /* 0x002fe400008f0eff */
[----:B------:R-:W-:-:S05]  /*34000*/  PRMT R23, R30, 0x7632, R23 ;  /* 0x000076321e177816 */ /* 0x000fca0000000017 */
[----:B------:R1:W-:Y:S01]  /*34010*/  @P5 STG.E.U16 desc[UR24][R38.64], R23 ;  /* 0x0000001726005986 */ /* 0x0003e2000c101518 */
[C---:B0-----:R-:W-:Y:S01]  /*34020*/  ISETP.LT.AND P3, PT, R43.reuse, UR8, !P0 ;  /* 0x000000082b007c0c */ /* 0x041fe2000c761270 */
[-C--:B------:R-:W-:Y:S01]  /*34030*/  IMAD R0, R43, R2.reuse, RZ ;  /* 0x000000022b007224 */ /* 0x080fe200078e02ff */
[C---:B--2---:R-:W-:Y:S01]  /*34040*/  ISETP.LT.AND P1, PT, R42.reuse, UR5, !P0 ;  /* 0x000000052a007c0c */ /* 0x044fe2000c721270 */
[----:B------:R-:W2:Y:S01]  /*34050*/  LDL.LU R43, [R1+0x50] ;  /* 0x00005000012b7983 */ /* 0x000ea20000300800 */
[-C--:B------:R-:W-:Y:S02]  /*34060*/  IMAD R29, R42, R2.reuse, RZ ;  /* 0x000000022a1d7224 */ /* 0x080fe400078e02ff */
[-C--:B------:R-:W-:Y:S01]  /*34070*/  LEA R22, P5, R0, R73.reuse, 0x1 ;  /* 0x0000004900167211 */ /* 0x080fe200078a08ff */
[C---:B------:R-:W-:Y:S01]  /*34080*/  IMAD R21, R46.reuse, R2, RZ ;  /* 0x000000022e157224 */ /* 0x040fe200078e02ff */
[----:B------:R-:W2:Y:S01]  /*34090*/  LDL.LU R42, [R1+0x54] ;  /* 0x00005400012a7983 */ /* 0x000ea20000300800 */
[----:B------:R-:W-:Y:S01]  /*340a0*/  ISETP.LT.AND P4, PT, R46, UR6, !P0 ;  /* 0x000000062e007c0c */ /* 0x000fe2000c781270 */
[----:B------:R-:W0:Y:S01]  /*340b0*/  LDCU UR5, c[0x0][0x39c] ;  /* 0x00007380ff0577ac */ /* 0x000e220008000800 */
[----:B-1----:R-:W-:Y:S01]  /*340c0*/  LEA.HI.X.SX32 R23, R0, R68, 0x1, P5 ;  /* 0x0000004400177211 */ /* 0x002fe200028f0eff */
[C---:B---3--:R-:W-:Y:S01]  /*340d0*/  IMAD R0, R41.reuse, R2, RZ ;  /* 0x0000000229007224 */ /* 0x048fe200078e02ff */
[----:B-----5:R-:W-:Y:S01]  /*340e0*/  ISETP.LT.AND P5, PT, R41, UR9, !P0 ;  /* 0x0000000929007c0c */ /* 0x020fe2000c7a1270 */
[----:B------:R-:W1:Y:S01]  /*340f0*/  LDCU UR6, c[0x0][0x39c] ;  /* 0x00007380ff0677ac */ /* 0x000e620008000800 */
[----:B------:R-:W3:Y:S01]  /*34100*/  LDL.LU R41, [R1+0x58] ;  /* 0x0000580001297983 */ /* 0x000ee20000300800 */
[----:B------:R-:W-:-:S02]  /*34110*/  LEA R20, P6, R21, R73, 0x1 ;  /* 0x0000004915147211 */ /* 0x000fc400078c08ff */
[----:B------:R-:W-:Y:S01]  /*34120*/  PRMT R30, R31, 0x7632, R30 ;  /* 0x000076321f1e7816 */ /* 0x000fe2000000001e */
[----:B------:R-:W5:Y:S01]  /*34130*/  LDL.LU R40, [R1+0x5c] ;  /* 0x00005c0001287983 */ /* 0x000f620000300800 */
[----:B------:R-:W-:Y:S01]  /*34140*/  LEA.HI.X.SX32 R21, R21, R68, 0x1, P6 ;  /* 0x0000004415157211 */ /* 0x000fe200030f0eff */
[----:B------:R-:W0:Y:S01]  /*34150*/  LDCU UR8, c[0x0][0x39c] ;  /* 0x00007380ff0877ac */ /* 0x000e220008000800 */
[----:B------:R-:W-:-:S03]  /*34160*/  LEA R28, P6, R29, R73, 0x1 ;  /* 0x000000491d1c7211 */ /* 0x000fc600078c08ff */
[----:B------:R1:W-:Y:S01]  /*34170*/  @P4 STG.E.U16 desc[UR24][R20.64], R31 ;  /* 0x0000001f14004986 */ /* 0x0003e2000c101518 */
[----:B------:R-:W0:Y:S03]  /*34180*/  LDCU UR9, c[0x0][0x39c] ;  /* 0x00007380ff0977ac */ /* 0x000e260008000800 */
[----:B------:R0:W-:Y:S01]  /*34190*/  @P3 STG.E.U16 desc[UR24][R22.64], R30 ;  /* 0x0000001e16003986 */ /* 0x0001e2000c101518 */
[C---:B------:R-:W-:Y:S02]  /*341a0*/  LEA R36, P3, R0.reuse, R73, 0x1 ;  /* 0x0000004900247211 */ /* 0x040fe400078608ff */
[-C--:B------:R-:W-:Y:S02]  /*341b0*/  LEA.HI.X.SX32 R29, R29, R68.reuse, 0x1, P6 ;  /* 0x000000441d1d7211 */ /* 0x080fe400030f0eff */
[----:B------:R-:W-:Y:S01]  /*341c0*/  LEA.HI.X.SX32 R37, R0, R68, 0x1, P3 ;  /* 0x0000004400257211 */ /* 0x000fe200018f0eff */
[----:B------:R-:W-:Y:S01]  /*341d0*/  IMAD R0, R45, R2, RZ ;  /* 0x000000022d007224 */ /* 0x000fe200078e02ff */
[----:B-1----:R-:W-:-:S02]  /*341e0*/  PRMT R21, R32, 0x7632, R21 ;  /* 0x0000763220157816 */ /* 0x002fc40000000015 */
[----:B------:R-:W-:Y:S01]  /*341f0*/  ISETP.LT.AND P3, PT, R45, UR10, !P0 ;  /* 0x0000000a2d007c0c */ /* 0x000fe2000c761270 */
[----:B------:R1:W-:Y:S01]  /*34200*/  @P1 STG.E.U16 desc[UR24][R28.64], R32 ;  /* 0x000000201c001986 */ /* 0x0003e2000c101518 */
[C---:B----4-:R-:W-:Y:S01]  /*34210*/  IMAD R38, R44.reuse, R2, RZ ;  /* 0x000000022c267224 */ /* 0x050fe200078e02ff */
[----:B------:R-:W-:Y:S01]  /*34220*/  ISETP.LT.AND P4, PT, R44, UR4, !P0 ;  /* 0x000000042c007c0c */ /* 0x000fe2000c781270 */
[----:B------:R-:W4:Y:S01]  /*34230*/  LDCU UR4, c[0x0][0x39c] ;  /* 0x00007380ff0477ac */ /* 0x000f220008000800 */
[----:B------:R4:W-:Y:S01]  /*34240*/  @P5 STG.E.U16 desc[UR24][R36.64], R21 ;  /* 0x0000001524005986 */ /* 0x0009e2000c101518 */
[----:B0-----:R-:W-:-:S03]  /*34250*/  LEA R30, P5, R0, R73, 0x1 ;  /* 0x00000049001e7211 */ /* 0x001fc600078a08ff */
[----:B------:R-:W5:Y:S01]  /*34260*/  LDL.LU R44, [R1+0x60] ;  /* 0x00006000012c7983 */ /* 0x000f620000300800 */
[----:B------:R-:W-:Y:S02]  /*34270*/  LEA.HI.X.SX32 R31, R0, R68, 0x1, P5 ;  /* 0x00000044001f7211 */ /* 0x000fe400028f0eff */
[----:B-1----:R-:W-:-:S03]  /*34280*/  LEA R28, P6, R38, R73, 0x1 ;  /* 0x00000049261c7211 */ /* 0x002fc600078c08ff */
[----:B------:R5:W-:Y:S01]  /*34290*/  @P3 STG.E.U16 desc[UR24][R30.64], R33 ;  /* 0x000000211e003986 */ /* 0x000be2000c101518 */
[----:B------:R-:W-:Y:S02]  /*342a0*/  LEA.HI.X.SX32 R29, R38, R68, 0x1, P6 ;  /* 0x00000044261d7211 */ /* 0x000fe400030f0eff */
[----:B------:R-:W-:-:S05]  /*342b0*/  PRMT R32, R33, 0x7632, R32 ;  /* 0x0000763221207816 */ /* 0x000fca0000000020 */
[----:B------:R-:W-:Y:S01]  /*342c0*/  @P4 STG.E.U16 desc[UR24][R28.64], R32 ;  /* 0x000000201c004986 */ /* 0x000fe2000c101518 */
[----:B----4-:R-:W-:Y:S01]  /*342d0*/  PRMT R37, R34, 0x7632, R37 ;  /* 0x0000763222257816 */ /* 0x010fe20000000025 */
[CC--:B--2---:R-:W-:Y:S01]  /*342e0*/  IMAD R20, R43.reuse, R2.reuse, RZ ;  /* 0x000000022b147224 */ /* 0x0c4fe200078e02ff */
[----:B------:R-:W-:Y:S01]  /*342f0*/  ISETP.LT.AND P1, PT, R43, UR5, !P0 ;  /* 0x000000052b007c0c */ /* 0x000fe2000c721270 */
[----:B------:R-:W0:Y:S01]  /*34300*/  LDCU UR5, c[0x0][0x39c] ;  /* 0x00007380ff0577ac */ /* 0x000e220008000800 */
[----:B------:R-:W2:Y:S01]  /*34310*/  LDL.LU R43, [R1+0x64] ;  /* 0x00006400012b7983 */ /* 0x000ea20000300800 */
[C---:B------:R-:W-:Y:S01]  /*34320*/  ISETP.LT.AND P3, PT, R42.reuse, UR6, !P0 ;  /* 0x000000062a007c0c */ /* 0x040fe2000c761270 */
[----:B------:R-:W-:Y:S01]  /*34330*/  IMAD R0, R42, R2, RZ ;  /* 0x000000022a007224 */ /* 0x000fe200078e02ff */
[C---:B------:R-:W-:Y:S01]  /*34340*/  LEA R38, P5, R20.reuse, R73, 0x1 ;  /* 0x0000004914267211 */ /* 0x040fe200078a08ff */
[----:B------:R-:W4:Y:S01]  /*34350*/  LDL.LU R42, [R1+0x68] ;  /* 0x00006800012a7983 */ /* 0x000f220000300800 */
[----:B------:R-:W1:Y:S02]  /*34360*/  LDCU UR6, c[0x0][0x39c] ;  /* 0x00007380ff0677ac */ /* 0x000e640008000800 */
[----:B------:R-:W-:Y:S01]  /*34370*/  LEA.HI.X.SX32 R39, R20, R68, 0x1, P5 ;  /* 0x0000004414277211 */ /* 0x000fe200028f0eff */
[----:B---3--:R-:W-:-:S02]  /*34380*/  IMAD R36, R41, R2, RZ ;  /* 0x0000000229247224 */ /* 0x008fc400078e02ff */
[C---:B-----5:R-:W-:Y:S02]  /*34390*/  IMAD R33, R40.reuse, R2, RZ ;  /* 0x0000000228217224 */ /* 0x060fe400078e02ff */
[----:B------:R3:W-:Y:S01]  /*343a0*/  @P1 STG.E.U16 desc[UR24][R38.64], R34 ;  /* 0x0000002226001986 */ /* 0x0007e2000c101518 */
[----:B------:R-:W-:Y:S01]  /*343b0*/  ISETP.LT.AND P1, PT, R41, UR4, !P0 ;  /* 0x0000000429007c0c */ /* 0x000fe2000c721270 */
[----:B------:R-:W5:Y:S02]  /*343c0*/  LDCU UR4, c[0x0][0x39c] ;  /* 0x00007380ff0477ac */ /* 0x000f640008000800 */
[----:B------:R-:W4:Y:S01]  /*343d0*/  LDL.LU R41, [R1+0x6c] ;  /* 0x00006c0001297983 */ /* 0x000f220000300800 */
[----:B0-----:R-:W-:Y:S01]  /*343e0*/  ISETP.LT.AND P4, PT, R40, UR5, !P0 ;  /* 0x0000000528007c0c */ /* 0x001fe2000c781270 */
[----:B------:R-:W0:Y:S02]  /*343f0*/  LDCU UR5, c[0x0][0x39c] ;  /* 0x00007380ff0577ac */ /* 0x000e240008000800 */
[----:B------:R-:W4:Y:S04]  /*34400*/  LDL.LU R40, [R1+0x70] ;  /* 0x0000700001287983 */ /* 0x000f280000300800 */
[----:B---3--:R-:W3:Y:S01]  /*34410*/  LDL.LU R39, [R1+0x74] ;  /* 0x0000740001277983 */ /* 0x008ee20000300800 */
[----:B------:R-:W-:-:S03]  /*34420*/  LEA R30, P6, R0, R73, 0x1 ;  /* 0x00000049001e7211 */ /* 0x000fc600078c08ff */
[----:B------:R-:W3:Y:S01]  /*34430*/  LDL.LU R38, [R1+0x78] ;  /* 0x0000780001267983 */ /* 0x000ee20000300800 */
[----:B------:R-:W-:-:S03]  /*34440*/  LEA.HI.X.SX32 R31, R0, R68, 0x1, P6 ;  /* 0x00000044001f7211 */ /* 0x000fc600030f0eff */
[----:B------:R-:W0:Y:S04]  /*34450*/  LDS.128 R20, [R72] ;  /* 0x0000000048147984 */ /* 0x000e280000000c00 */
[----:B------:R1:W-:Y:S04]  /*34460*/  @P3 STG.E.U16 desc[UR24][R30.64], R37 ;  /* 0x000000251e003986 */ /* 0x0003e8000c101518 */
[----:B-1----:R-:W3:Y:S01]  /*34470*/  LDL.LU R37, [R1+0x7c] ;  /* 0x00007c0001257983 */ /* 0x002ee20000300800 */
[-C--:B------:R-:W-:Y:S02]  /*34480*/  LEA R28, P5, R36, R73.reuse, 0x1 ;  /* 0x00000049241c7211 */ /* 0x080fe400078a08ff */
[----:B------:R-:W-:-:S02]  /*34490*/  LEA R32, P6, R33, R73, 0x1 ;  /* 0x0000004921207211 */ /* 0x000fc400078c08ff */
[----:B------:R-:W-:Y:S01]  /*344a0*/  LEA.HI.X.SX32 R29, R36, R68, 0x1, P5 ;  /* 0x00000044241d7211 */ /* 0x000fe200028f0eff */
[C---:B------:R-:W-:Y:S01]  /*344b0*/  IMAD R0, R44.reuse, R2, RZ ;  /* 0x000000022c007224 */ /* 0x040fe200078e02ff */
[-C--:B------:R-:W-:Y:S02]  /*344c0*/  LEA.HI.X.SX32 R33, R33, R68.reuse, 0x1, P6 ;  /* 0x0000004421217211 */ /* 0x080fe400030f0eff */
[----:B------:R-:W-:Y:S01]  /*344d0*/  PRMT R31, R35, 0x7632, R31 ;  /* 0x00007632231f7816 */ /* 0x000fe2000000001f */
[----:B------:R-:W-:Y:S01]  /*344e0*/  @P1 STG.E.U16 desc[UR24][R28.64], R35 ;  /* 0x000000231c001986 */ /* 0x000fe2000c101518 */
[----:B------:R-:W-:Y:S01]  /*344f0*/  ISETP.LT.AND P1, PT, R44, UR8, !P0 ;  /* 0x000000082c007c0c */ /* 0x000fe2000c721270 */
[----:B------:R-:W1:Y:S01]  /*34500*/  LDCU UR8, c[0x0][0x39c] ;  /* 0x00007380ff0877ac */ /* 0x000e620008000800 */
[C---:B------:R-:W-:Y:S01]  /*34510*/  LEA R30, P5, R0.reuse, R73, 0x1 ;  /* 0x00000049001e7211 */ /* 0x040fe200078a08ff */
[----:B------:R0:W-:Y:S03]  /*34520*/  @P4 STG.E.U16 desc[UR24][R32.64], R31 ;  /* 0x0000001f20004986 */ /* 0x0001e6000c101518 */
[----:B0-----:R-:W-:-:S02]  /*34530*/  LEA.HI.X.SX32 R31, R0, R68, 0x1, P5 ;  /* 0x00000044001f7211 */ /* 0x001fc400028f0eff */
[----:B------:R-:W-:Y:S02]  /*34540*/  LOP3.LUT R0, R3, 0x84, RZ, 0xfc, !PT ;  /* 0x0000008403007812 */ /* 0x000fe400078efcff */
[----:B------:R-:W-:-:S03]  /*34550*/  PRMT R35, R20, 0x7632, R35 ;  /* 0x0000763214237816 */ /* 0x000fc60000000023 */
[----:B------:R0:W-:Y:S01]  /*34560*/  @P1 STG.E.U16 desc[UR24][R30.64], R20 ;  /* 0x000000141e001986 */ /* 0x0001e2000c101518 */
[----:B------:R-:W-:Y:S02]  /*34570*/  ISETP.LT.AND P1, PT, R0, UR9, !P0 ;  /* 0x0000000900007c0c */ /* 0x000fe4000c721270 */
[----:B0-----:R-:W-:Y:S01]  /*34580*/  PRMT R31, R22, 0x7632, R31 ;  /* 0x00007632161f7816 */ /* 0x001fe2000000001f */
[CC--:B--2---:R-:W-:Y:S01]  /*34590*/  IMAD R34, R43.reuse, R2.reuse, RZ ;  /* 0x000000022b227224 */ /* 0x0c4fe200078e02ff */
[----:B-----5:R-:W-:Y:S01]  /*345a0*/  ISETP.LT.AND P4, PT, R43, UR4, !P0 ;  /* 0x000000042b007c0c */ /* 0x020fe2000c781270 */
[----:B------:R-:W0:Y:S01]  /*345b0*/  LDCU UR4, c[0x0][0x39c] ;  /* 0x00007380ff0477ac */ /* 0x000e220008000800 */
[C---:B----4-:R-:W-:Y:S01]  /*345c0*/  IMAD R36, R42.reuse, R2, RZ ;  /* 0x000000022a247224 */ /* 0x050fe200078e02ff */
[----:B------:R-:W-:Y:S01]  /*345d0*/  ISETP.LT.AND P3, PT, R42, UR5, !P0 ;  /* 0x000000052a007c0c */ /* 0x000fe2000c761270 */
[----:B------:R-:W2:Y:S01]  /*345e0*/  LDCU UR5, c[0x0][0x39c] ;  /* 0x00007380ff0577ac */ /* 0x000ea20008000800 */
[----:B------:R-:W-:-:S02]  /*345f0*/  LEA R28, P6, R34, R73, 0x1 ;  /* 0x00000049221c7211 */ /* 0x000fc400078c08ff */
[-C--:B------:R-:W-:Y:S02]  /*34600*/  LEA R32, P5, R36, R73.reuse, 0x1 ;  /* 0x0000004924207211 */ /* 0x080fe400078a08ff */
[-C--:B------:R-:W-:Y:S02]  /*34610*/  LEA.HI.X.SX32 R29, R34, R68.reuse, 0x1, P6 ;  /* 0x00000044221d7211 */ /* 0x080fe400030f0eff */
[----:B------:R-:W-:Y:S01]  /*34620*/  LEA.HI.X.SX32 R33, R36, R68, 0x1, P5 ;  /* 0x0000004424217211 */ /* 0x000fe200028f0eff */
[CC--:B------:R-:W-:Y:S01]  /*34630*/  IMAD R0, R41.reuse, R2.reuse, RZ ;  /* 0x0000000229007224 */ /* 0x0c0fe200078e02ff */
[----:B------:R-:W-:Y:S01]  /*34640*/  ISETP.LT.AND P6, PT, R41, UR6, !P0 ;  /* 0x0000000629007c0c */ /* 0x000fe2000c7c1270 */
[----:B------:R4:W-:Y:S01]  /*34650*/  @P4 STG.E.U16 desc[UR24][R28.64], R35 ;  /* 0x000000231c004986 */ /* 0x0009e2000c101518 */
[----:B------:R-:W5:Y:S03]  /*34660*/  LDCU UR6, c[0x0][0x39c] ;  /* 0x00007380ff0677ac */ /* 0x000f660008000800 */
[----:B------:R1:W-:Y:S01]  /*34670*/  @P3 STG.E.U16 desc[UR24][R32.64], R21 ;  /* 0x0000001520003986 */ /* 0x0003e2000c101518 */
[----:B------:R-:W-:Y:S01]  /*34680*/  LEA R34, P3, R0, R73, 0x1 ;  /* 0x0000004900227211 */ /* 0x000fe200078608ff */
[C---:B------:R-:W-:Y:S01]  /*34690*/  IMAD R30, R40.reuse, R2, RZ ;  /* 0x00000002281e7224 */ /* 0x040fe200078e02ff */
[----:B0-----:R-:W-:Y:S01]  /*346a0*/  ISETP.LT.AND P4, PT, R40, UR4, !P0 ;  /* 0x0000000428007c0c */ /* 0x001fe2000c781270 */
[----:B------:R-:W0:Y:S01]  /*346b0*/  LDCU UR4, c[0x0][0x39c] ;  /* 0x00007380ff0477ac */ /* 0x000e220008000800 */
[----:B----4-:R-:W-:-:S02]  /*346c0*/  PRMT R29, R21, 0x7632, R29 ;  /* 0x00007632151d7816 */ /* 0x010fc4000000001d */
[----:B------:R-:W-:Y:S01]  /*346d0*/  LEA.HI.X.SX32 R35, R0, R68, 0x1, P3 ;  /* 0x0000004400237211 */ /* 0x000fe200018f0eff */
[C---:B---3--:R-:W-:Y:S01]  /*346e0*/  IMAD R0, R39.reuse, R2, RZ ;  /* 0x0000000227007224 */ /* 0x048fe200078e02ff */
[----:B--2---:R-:W-:Y:S01]  /*346f0*/  ISETP.LT.AND P3, PT, R39, UR5, !P0 ;  /* 0x0000000527007c0c */ /* 0x004fe2000c761270 */
[----:B------:R-:W2:Y:S01]  /*34700*/  LDCU UR5, c[0x0][0x39c] ;  /* 0x00007380ff0577ac */ /* 0x000ea20008000800 */
[-C--:B------:R-:W-:Y:S01]  /*34710*/  LEA R28, P5, R30, R73.reuse, 0x1 ;  /* 0x000000491e1c7211 */ /* 0x080fe200078a08ff */
[----:B------:R3:W-:Y:S01]  /*34720*/  @P6 STG.E.U16 desc[UR24][R34.64], R29 ;  /* 0x0000001d22006986 */ /* 0x0007e2000c101518 */
[----:B------:R-:W-:-:S04]  /*34730*/  LEA R20, P6, R0, R73, 0x1 ;  /* 0x0000004900147211 */ /* 0x000fc800078c08ff */
[----:B-1----:R-:W-:Y:S01]  /*34740*/  LEA.HI.X.SX32 R21, R0, R68, 0x1, P6 ;  /* 0x0000004400157211 */ /* 0x002fe200030f0eff */
[----:B------:R-:W-:Y:S01]  /*34750*/  IMAD R0, R38, R2, RZ ;  /* 0x0000000226007224 */ /* 0x000fe200078e02ff */
[----:B---3--:R-:W-:Y:S01]  /*34760*/  LEA.HI.X.SX32 R29, R30, R68, 0x1, P5 ;  /* 0x000000441e1d7211 */ /* 0x008fe200028f0eff */
[----:B------:R-:W-:Y:S01]  /*34770*/  IMAD R32, R37, R2, RZ ;  /* 0x0000000225207224 */ /* 0x000fe200078e02ff */
[----:B------:R-:W-:-:S03]  /*34780*/  LOP3.LUT R33, R3, 0x80, RZ, 0xfc, !PT ;  /* 0x0000008003217812 */ /* 0x000fc600078efcff */
[----:B------:R1:W-:Y:S04]  /*34790*/  @P4 STG.E.U16 desc[UR24][R28.64], R22 ;  /* 0x000000161c004986 */ /* 0x0003e8000c101518 */
[----:B------:R3:W-:Y:S01]  /*347a0*/  @P3 STG.E.U16 desc[UR24][R20.64], R31 ;  /* 0x0000001f14003986 */ /* 0x0007e2000c101518 */
[-C--:B------:R-:W-:Y:S02]  /*347b0*/  LEA R30, P3, R0, R73.reuse, 0x1 ;  /* 0x00000049001e7211 */ /* 0x080fe400078608ff */
[----:B-----5:R-:W-:Y:S01]  /*347c0*/  ISETP.LT.AND P5, PT, R38, UR6, !P0 ;  /* 0x0000000626007c0c */ /* 0x020fe2000c7a1270 */
[----:B------:R-:W4:Y:S01]  /*347d0*/  LDCU UR6, c[0x0][0x39c] ;  /* 0x00007380ff0677ac */ /* 0x000f220008000800 */
[----:B-1----:R-:W-:Y:S02]  /*347e0*/  LEA R28, P6, R32, R73, 0x1 ;  /* 0x00000049201c7211 */ /* 0x002fe400078c08ff */
[----:B---3--:R-:W-:-:S02]  /*347f0*/  LEA.HI.X.SX32 R31, R0, R68, 0x1, P3 ;  /* 0x00000044001f7211 */ /* 0x008fc400018f0eff */
[C---:B0-----:R-:W-:Y:S01]  /*34800*/  ISETP.LT.AND P3, PT, R33.reuse, UR4, !P0 ;  /* 0x0000000421007c0c */ /* 0x041fe2000c761270 */
[----:B------:R-:W-:Y:S01]  /*34810*/  IMAD R33, R33, R2, RZ ;  /* 0x0000000221217224 */ /* 0x000fe200078e02ff */
[----:B------:R-:W-:Y:S02]  /*34820*/  LEA.HI.X.SX32 R29, R32, R68, 0x1, P6 ;  /* 0x00000044201d7211 */ /* 0x000fe400030f0eff */
[----:B------:R-:W-:-:S03]  /*34830*/  ISETP.LT.AND P4, PT, R37, UR8, !P0 ;  /* 0x0000000825007c0c */ /* 0x000fc6000c781270 */
[----:B------:R0:W-:Y:S01]  /*34840*/  @P5 STG.E.U16 desc[UR24][R30.64], R23 ;  /* 0x000000171e005986 */ /* 0x0001e2000c101518 */
[C---:B------:R-:W-:Y:S01]  /*34850*/  LEA R20, P6, R33.reuse, R73, 0x1 ;  /* 0x0000004921147211 */ /* 0x040fe200078c08ff */
[----:B------:R-:W1:Y:S03]  /*34860*/  LDCU UR4, c[0x0][0x39c] ;  /* 0x00007380ff0477ac */ /* 0x000e660008000800 */
[----:B------:R-:W-:Y:S01]  /*34870*/  LEA.HI.X.SX32 R21, R33, R68, 0x1, P6 ;  /* 0x0000004421157211 */ /* 0x000fe200030f0eff */
[----:B------:R-:W-:Y:S01]  /*34880*/  IMAD R33, R2, 0x2, R33 ;  /* 0x0000000202217824 */ /* 0x000fe200078e0221 */
[----:B------:R-:W-:-:S03]  /*34890*/  PRMT R32, R23, 0x7632, R32 ;  /* 0x0000763217207816 */ /* 0x000fc60000000020 */
[----:B0-----:R-:W-:Y:S02]  /*348a0*/  IMAD R31, R2, 0x2, R33 ;  /* 0x00000002021f7824 */ /* 0x001fe400078e0221 */
[----:B------:R0:W-:Y:S01]  /*348b0*/  @P4 STG.E.U16 desc[UR24][R28.64], R32 ;  /* 0x000000201c004986 */ /* 0x0001e2000c101518 */
[----:B------:R-:W-:-:S03]  /*348c0*/  LOP3.LUT R0, R3, 0x86, RZ, 0xfc, !PT ;  /* 0x0000008603007812 */ /* 0x000fc600078efcff */
[----:B------:R3:W-:Y:S01]  /*348d0*/  @P3 STG.E.U16 desc[UR24][R20.64], R4 ;  /* 0x0000000414003986 */ /* 0x0007e2000c101518 */
[-C--:B------:R-:W-:Y:S02]  /*348e0*/  LEA R22, P3, R33, R73.reuse, 0x1 ;  /* 0x0000004921167211 */ /* 0x080fe400078608ff */
[C---:B0-----:R-:W-:Y:S02]  /*348f0*/  LEA R28, P6, R31.reuse, R73, 0x1 ;  /* 0x000000491f1c7211 */ /* 0x041fe400078c08ff */
[----:B--2---:R-:W-:Y:S01]  /*34900*/  ISETP.LT.AND P5, PT, R0, UR5, !P0 ;  /* 0x0000000500007c0c */ /* 0x004fe2000c7a1270 */
[----:B------:R-:W0:Y:S01]  /*34910*/  LDCU UR5, c[0x0][0x39c] ;  /* 0x00007380ff0577ac */ /* 0x000e220008000800 */
[-C--:B------:R-:W-:Y:S01]  /*34920*/  LEA.HI.X.SX32 R29, R31, R68.reuse, 0x1, P6 ;  /* 0x000000441f1d7211 */ /* 0x080fe200030f0eff */
[----:B------:R-:W-:Y:S01]  /*34930*/  IMAD R31, R2, 0x2, R31 ;  /* 0x00000002021f7824 */ /* 0x000fe200078e021f */
[----:B------:R-:W-:Y:S02]  /*34940*/  LOP3.LUT R0, R3, 0x88, RZ, 0xfc, !PT ;  /* 0x0000008803007812 */ /* 0x000fe400078efcff */
[----:B------:R-:W-:-:S02]  /*34950*/  LEA.HI.X.SX32 R23, R33, R68, 0x1, P3 ;  /* 0x0000004421177211 */ /* 0x000fc400018f0eff */
[----:B---3--:R-:W-:Y:S01]  /*34960*/  PRMT R21, R4, 0x7632, R21 ;  /* 0x0000763204157816 */ /* 0x008fe20000000015 */
[----:B------:R-:W-:Y:S01]  /*34970*/  IMAD R33, R2, 0x2, R31 ;  /* 0x0000000202217824 */ /* 0x000fe200078e021f */
[----:B------:R-:W-:Y:S02]  /*34980*/  LEA R20, P6, R31, R73, 0x1 ;  /* 0x000000491f147211 */ /* 0x000fe400078c08ff */
[----:B----4-:R-:W-:Y:S01]  /*34990*/  ISETP.LT.AND P4, PT, R0, UR6, !P0 ;  /* 0x0000000600007c0c */ /* 0x010fe2000c781270 */
[----:B------:R2:W-:Y:S01]  /*349a0*/  @P2 STG.E.U16 desc[UR24][R22.64], R21 ;  /* 0x0000001516002986 */ /* 0x0005e2000c101518 */
[----:B------:R-:W3:Y:S01]  /*349b0*/  LDCU UR6, c[0x0][0x39c] ;  /* 0x00007380ff0677ac */ /* 0x000ee20008000800 */
[----:B------:R-:W-:Y:S02]  /*349c0*/  LOP3.LUT R0, R3, 0x8a, RZ, 0xfc, !PT ;  /* 0x0000008a03007812 */ /* 0x000fe400078efcff */
[----:B------:R-:W-:Y:S02]  /*349d0*/  PRMT R30, R5, 0x7632, R30 ;  /* 0x00007632051e7816 */ /* 0x000fe4000000001e */
[----:B-1----:R-:W-:Y:S01]  /*349e0*/  ISETP.LT.AND P3, PT, R0, UR4, !P0 ;  /* 0x0000000400007c0c */ /* 0x002fe2000c761270 */
[----:B------:R-:W1:Y:S01]  /*349f0*/  LDCU UR4, c[0x0][0x39c] ;  /* 0x00007380ff0477ac */ /* 0x000e620008000800 */
[----:B--2---:R-:W-:-:S02]  /*34a00*/  LEA.HI.X.SX32 R21, R31, R68, 0x1, P6 ;  /* 0x000000441f157211 */ /* 0x004fc400030f0eff */
[C---:B------:R-:W-:Y:S01]  /*34a10*/  LEA R22, P6, R33.reuse, R73, 0x1 ;  /* 0x0000004921167211 */ /* 0x040fe200078c08ff */
[----:B------:R2:W-:Y:S03]  /*34a20*/  @P1 STG.E.U16 desc[UR24][R28.64], R5 ;  /* 0x000000051c001986 */ /* 0x0005e6000c101518 */
[----:B------:R-:W-:Y:S01]  /*34a30*/  LEA.HI.X.SX32 R23, R33, R68, 0x1, P6 ;  /* 0x0000004421177211 */ /* 0x000fe200030f0eff */
[----:B------:R-:W-:Y:S01]  /*34a40*/  IMAD R33, R2, 0x2, R33 ;  /* 0x0000000202217824 */ /* 0x000fe200078e0221 */
[----:B------:R4:W-:Y:S01]  /*34a50*/  @P5 STG.E.U16 desc[UR24][R20.64], R30 ;  /* 0x0000001e14005986 */ /* 0x0009e2000c101518 */
[----:B------:R-:W-:-:S03]  /*34a60*/  LOP3.LUT R0, R3, 0x8c, RZ, 0xfc, !PT ;  /* 0x0000008c03007812 */ /* 0x000fc600078efcff */
[----:B------:R-:W-:Y:S01]  /*34a70*/  @P4 STG.E.U16 desc[UR24][R22.64], R6 ;  /* 0x0000000616004986 */ /* 0x000fe2000c101518 */
[CC--:B------:R-:W-:Y:S01]  /*34a80*/  LEA R4, P4, R33.reuse, R73.reuse, 0x1 ;  /* 0x0000004921047211 */ /* 0x0c0fe200078808ff */
[----:B--2---:R-:W-:Y:S01]  /*34a90*/  IMAD R29, R2, 0x2, R33 ;  /* 0x00000002021d7824 */ /* 0x004fe200078e0221 */
[----:B0-----:R-:W-:Y:S01]  /*34aa0*/  ISETP.LT.AND P2, PT, R0, UR5, !P0 ;  /* 0x0000000500007c0c */ /* 0x001fe2000c741270 */
[----:B------:R-:W0:Y:S01]  /*34ab0*/  LDCU UR5, c[0x0][0x39c] ;  /* 0x00007380ff0577ac */ /* 0x000e220008000800 */
[----:B------:R-:W-:Y:S02]  /*34ac0*/  LEA.HI.X.SX32 R5, R33, R68, 0x1, P4 ;  /* 0x0000004421057211 */ /* 0x000fe400020f0eff */
[----:B----4-:R-:W-:Y:S02]  /*34ad0*/  PRMT R21, R6, 0x7632, R21 ;  /* 0x0000763206157816 */ /* 0x010fe40000000015 */
[----:B------:R-:W-:Y:S02]  /*34ae0*/  LOP3.LUT R0, R3, 0x8e, RZ, 0xfc, !PT ;  /* 0x0000008e03007812 */ /* 0x000fe400078efcff */
[----:B------:R-:W-:Y:S01]  /*34af0*/  LEA R20, P6, R29, R73, 0x1 ;  /* 0x000000491d147211 */ /* 0x000fe200078c08ff */
[----:B------:R2:W-:Y:S01]  /*34b00*/  @P3 STG.E.U16 desc[UR24][R4.64], R21 ;  /* 0x0000001504003986 */ /* 0x0005e2000c101518 */
[----:B---3--:R-:W-:Y:S01]  /*34b10*/  ISETP.LT.AND P1, PT, R0, UR6, !P0 ;  /* 0x0000000600007c0c */ /* 0x008fe2000c721270 */
[----:B------:R-:W3:Y:S01]  /*34b20*/  LDCU UR6, c[0x0][0x39c] ;  /* 0x00007380ff0677ac */ /* 0x000ee20008000800 */
[----:B------:R-:W-:-:S04]  /*34b30*/  LOP3.LUT R0, R3, 0x90, RZ, 0xfc, !PT ;  /* 0x0000009003007812 */ /* 0x000fc800078efcff */
[----:B-1----:R-:W-:Y:S01]  /*34b40*/  ISETP.LT.AND P5, PT, R0, UR4, !P0 ;  /* 0x0000000400007c0c */ /* 0x002fe2000c7a1270 */
[----:B------:R-:W1:Y:S01]  /*34b50*/  LDCU UR4, c[0x0][0x39c] ;  /* 0x00007380ff0477ac */ /* 0x000e620008000800 */
[----:B--2---:R-:W-:Y:S01]  /*34b60*/  LEA.HI.X.SX32 R21, R29, R68, 0x1, P6 ;  /* 0x000000441d157211 */ /* 0x004fe200030f0eff */
[----:B------:R-:W-:Y:S01]  /*34b70*/  IMAD R29, R2, 0x2, R29 ;  /* 0x00000002021d7824 */ /* 0x000fe200078e021d */
[----:B------:R-:W-:-:S03]  /*34b80*/  LOP3.LUT R0, R3, 0x92, RZ, 0xfc, !PT ;  /* 0x0000009203007812 */ /* 0x000fc600078efcff */
[----:B------:R-:W-:Y:S01]  /*34b90*/  IMAD R31, R2, 0x2, R29 ;  /* 0x00000002021f7824 */ /* 0x000fe200078e021d */
[----:B------:R-:W-:-:S04]  /*34ba0*/  LEA R22, P6, R29, R73, 0x1 ;  /* 0x000000491d167211 */ /* 0x000fc800078c08ff */
[-C--:B------:R-:W-:Y:S02]  /*34bb0*/  LEA.HI.X.SX32 R23, R29, R68.reuse, 0x1, P6 ;  /* 0x000000441d177211 */ /* 0x080fe400030f0eff */
[----:B------:R-:W-:Y:S02]  /*34bc0*/  LEA R4, P6, R31, R73, 0x1 ;  /* 0x000000491f047211 */ /* 0x000fe400078c08ff */
[----:B0-----:R-:W-:Y:S01]  /*34bd0*/  ISETP.LT.AND P4, PT, R0, UR5, !P0 ;  /* 0x0000000500007c0c */ /* 0x001fe2000c781270 */
[----:B------:R-:W0:Y:S01]  /*34be0*/  LDCU UR5, c[0x0][0x39c] ;  /* 0x00007380ff0577ac */ /* 0x000e220008000800 */
[----:B------:R-:W-:Y:S02]  /*34bf0*/  LOP3.LUT R0, R3, 0x94, RZ, 0xfc, !PT ;  /* 0x0000009403007812 */ /* 0x000fe400078efcff */
[----:B------:R-:W-:Y:S01]  /*34c00*/  LEA.HI.X.SX32 R5, R31, R68, 0x1, P6 ;  /* 0x000000441f057211 */ /* 0x000fe200030f0eff */
[----:B------:R-:W-:Y:S01]  /*34c10*/  IMAD R31, R2, 0x2, R31 ;  /* 0x00000002021f7824 */ /* 0x000fe200078e021f */
[----:B---3--:R-:W-:Y:S01]  /*34c20*/  ISETP.LT.AND P3, PT, R0, UR6, !P0 ;  /* 0x0000000600007c0c */ /* 0x008fe2000c761270 */
[----:B------:R2:W-:Y:S01]  /*34c30*/  @P2 STG.E.U16 desc[UR24][R20.64], R7 ;  /* 0x0000000714002986 */ /* 0x0005e2000c101518 */
[----:B------:R-:W-:Y:S01]  /*34c40*/  LOP3.LUT R0, R3, 0x96, RZ, 0xfc, !PT ;  /* 0x0000009603007812 */ /* 0x000fe200078efcff */
[----:B------:R-:W-:Y:S01]  /*34c50*/  IMAD R29, R2, 0x2, R31 ;  /* 0x00000002021d7824 */ /* 0x000fe200078e021f */
[----:B------:R-:W3:Y:S02]  /*34c60*/  LDCU UR6, c[0x0][0x39c] ;  /* 0x00007380ff0677ac */ /* 0x000ee40008000800 */
[----:B-1----:R-:W-:Y:S01]  /*34c70*/  ISETP.LT.AND P2, PT, R0, UR4, !P0 ;  /* 0x0000000400007c0c */ /* 0x002fe2000c741270 */
[----:B------:R-:W1:Y:S01]  /*34c80*/  LDCU UR4, c[0x0][0x39c] ;  /* 0x00007380ff0477ac */ /* 0x000e620008000800 */
[----:B--2---:R-:W-:-:S02]  /*34c90*/  PRMT R21, R7, 0x7632, R21 ;  /* 0x0000763207157816 */ /* 0x004fc40000000015 */
[----:B------:R-:W-:-:S03]  /*34ca0*/  LEA R20, P6, R29, R73, 0x1 ;  /* 0x000000491d147211 */ /* 0x000fc600078c08ff */
[----:B------:R2:W-:Y:S01]  /*34cb0*/  @P1 STG.E.U16 desc[UR24][R22.64], R21 ;  /* 0x0000001516001986 */ /* 0x0005e2000c101518 */
[----:B------:R-:W-:-:S03]  /*34cc0*/  LOP3.LUT R0, R3, 0x98, RZ, 0xfc, !PT ;  /* 0x0000009803007812 */ /* 0x000fc600078efcff */
[----:B------:R4:W-:Y:S01]  /*34cd0*/  @P5 STG.E.U16 desc[UR24][R4.64], R8 ;  /* 0x0000000804005986 */ /* 0x0009e2000c101518 */
[-C--:B------:R-:W-:Y:S02]  /*34ce0*/  LEA R6, P5, R31, R73.reuse, 0x1 ;  /* 0x000000491f067211 */ /* 0x080fe400078a08ff */
[----:B0-----:R-:W-:Y:S01]  /*34cf0*/  ISETP.LT.AND P1, PT, R0, UR5, !P0 ;  /* 0x0000000500007c0c */ /* 0x001fe2000c721270 */
[----:B------:R-:W0:Y:S01]  /*34d00*/  LDCU UR5, c[0x0][0x39c] ;  /* 0x00007380ff0577ac */ /* 0x000e220008000800 */
[-C--:B--2---:R-:W-:Y:S01]  /*34d10*/  LEA.HI.X.SX32 R21, R29, R68.reuse, 0x1, P6 ;  /* 0x000000441d157211 */ /* 0x084fe200030f0eff */
[----:B------:R-:W-:Y:S01]  /*34d20*/  IMAD R29, R2, 0x2, R29 ;  /* 0x00000002021d7824 */ /* 0x000fe200078e021d */
[----:B------:R-:W-:Y:S02]  /*34d30*/  LEA.HI.X.SX32 R7, R31, R68, 0x1, P5 ;  /* 0x000000441f077211 */ /* 0x000fe400028f0eff */
[----:B----4-:R-:W-:Y:S01]  /*34d40*/  PRMT R5, R8, 0x7632, R5 ;  /* 0x0000763208057816 */ /* 0x010fe20000000005 */
[----:B------:R-:W-:Y:S01]  /*34d50*/  IMAD R23, R2, 0x2, R29 ;  /* 0x0000000202177824 */ /* 0x000fe200078e021d */
[----:B------:R-:W-:-:S02]  /*34d60*/  LEA R4, P6, R29, R73, 0x1 ;  /* 0x000000491d047211 */ /* 0x000fc400078c08ff */
[----:B------:R-:W-:Y:S01]  /*34d70*/  LOP3.LUT R0, R3, 0x9a, RZ, 0xfc, !PT ;  /* 0x0000009a03007812 */ /* 0x000fe200078efcff */
[----:B------:R2:W-:Y:S01]  /*34d80*/  @P4 STG.E.U16 desc[UR24][R6.64], R5 ;  /* 0x0000000506004986 */ /* 0x0005e2000c101518 */
[----:B------:R-:W-:Y:S02]  /*34d90*/  PRMT R22, R9, 0x7632, R22 ;  /* 0x0000763209167816 */ /* 0x000fe40000000016 */
[----:B-1----:R-:W-:Y:S01]  /*34da0*/  ISETP.LT.AND P5, PT, R0, UR4, !P0 ;  /* 0x0000000400007c0c */ /* 0x002fe2000c7a1270 */
[----:B------:R-:W1:Y:S01]  /*34db0*/  LDCU UR4, c[0x0][0x39c] ;  /* 0x00007380ff0477ac */ /* 0x000e620008000800 */
[----:B------:R-:W-:Y:S02]  /*34dc0*/  LOP3.LUT R0, R3, 0x9c, RZ, 0xfc, !PT ;  /* 0x0000009c03007812 */ /* 0x000fe400078efcff */
[-C--:B--2---:R-:W-:Y:S02]  /*34dd0*/  LEA.HI.X.SX32 R5, R29, R68.reuse, 0x1, P6 ;  /* 0x000000441d057211 */ /* 0x084fe400030f0eff */
[CC--:B------:R-:W-:Y:S01]  /*34de0*/  LEA R6, P6, R23.reuse, R73.reuse, 0x1 ;  /* 0x0000004917067211 */ /* 0x0c0fe200078c08ff */
[----:B------:R2:W-:Y:S03]  /*34df0*/  @P3 STG.E.U16 desc[UR24][R20.64], R9 ;  /* 0x0000000914003986 */ /* 0x0005e6000c101518 */
[-C--:B------:R-:W-:Y:S01]  /*34e00*/  LEA.HI.X.SX32 R7, R23, R68.reuse, 0x1, P6 ;  /* 0x0000004417077211 */ /* 0x080fe200030f0eff */
[----:B------:R-:W-:Y:S01]  /*34e10*/  IMAD R23, R2, 0x2, R23 ;  /* 0x0000000202177824 */ /* 0x000fe200078e0217 */
[----:B---3--:R-:W-:Y:S01]  /*34e20*/  ISETP.LT.AND P4, PT, R0, UR6, !P0 ;  /* 0x0000000600007c0c */ /* 0x008fe2000c781270 */
[----:B------:R3:W-:Y:S01]  /*34e30*/  @P2 STG.E.U16 desc[UR24][R4.64], R22 ;  /* 0x0000001604002986 */ /* 0x0007e2000c101518 */
[----:B------:R-:W-:Y:S01]  /*34e40*/  LOP3.LUT R0, R3, 0x9e, RZ, 0xfc, !PT ;  /* 0x0000009e03007812 */ /* 0x000fe200078efcff */
[----:B------:R-:W4:Y:S02]  /*34e50*/  LDCU UR6, c[0x0][0x39c] ;  /* 0x00007380ff0677ac */ /* 0x000f240008000800 */
[----:B------:R-:W-:Y:S01]  /*34e60*/  @P1 STG.E.U16 desc[UR24][R6.64], R10 ;  /* 0x0000000a06001986 */ /* 0x000fe2000c101518 */
[C---:B------:R-:W-:Y:S01]  /*34e70*/  LEA R8, P1, R23.reuse, R73, 0x1 ;  /* 0x0000004917087211 */ /* 0x040fe200078208ff */
[----:B--2---:R-:W-:Y:S01]  /*34e80*/  IMAD R21, R2, 0x2, R23 ;  /* 0x0000000202157824 */ /* 0x004fe200078e0217 */
[----:B0-----:R-:W-:Y:S01]  /*34e90*/  ISETP.LT.AND P3, PT, R0, UR5, !P0 ;  /* 0x0000000500007c0c */ /* 0x001fe2000c761270 */
[----:B------:R-:W0:Y:S01]  /*34ea0*/  LDCU UR5, c[0x0][0x39c] ;  /* 0x00007380ff0577ac */ /* 0x000e220008000800 */
[----:B------:R-:W-:-:S02]  /*34eb0*/  LEA.HI.X.SX32 R9, R23, R68, 0x1, P1 ;  /* 0x0000004417097211 */ /* 0x000fc400008f0eff */
[----:B---3--:R-:W-:Y:S02]  /*34ec0*/  PRMT R5, R10, 0x7632, R5 ;  /* 0x000076320a057816 */ /* 0x008fe40000000005 */
[----:B------:R-:W-:Y:S02]  /*34ed0*/  LEA R4, P6, R21, R73, 0x1 ;  /* 0x0000004915047211 */ /* 0x000fe400078c08ff */
[C---:B------:R-:W-:Y:S01]  /*34ee0*/  LOP3.LUT R0, R3.reuse, 0xa0, RZ, 0xfc, !PT ;  /* 0x000000a003007812 */ /* 0x040fe200078efcff */
[----:B------:R2:W-:Y:S03]  /*34ef0*/  @P5 STG.E.U16 desc[UR24][R8.64], R5 ;  /* 0x0000000508005986 */ /* 0x0005e6000c101518 */
[----:B-1----:R-:W-:Y:S01]  /*34f00*/  ISETP.LT.AND P2, PT, R0, UR4, !P0 ;  /* 0x0000000400007c0c */ /* 0x002fe2000c741270 */
[----:B------:R-:W1:Y:S01]  /*34f10*/  LDCU UR4, c[0x0][0x39c] ;  /* 0x00007380ff0477ac */ /* 0x000e620008000800 */
[----:B------:R-:W-:-:S02]  /*34f20*/  LOP3.LUT R0, R3, 0xa2, RZ, 0xfc, !PT ;  /* 0x000000a203007812 */ /* 0x000fc400078efcff */
[----:B--2---:R-:W-:Y:S01]  /*34f30*/  LEA.HI.X.SX32 R5, R21, R68, 0x1, P6 ;  /* 0x0000004415057211 */ /* 0x004fe200030f0eff */
[----:B------:R-:W-:-:S04]  /*34f40*/  IMAD R21, R2, 0x2, R21 ;  /* 0x0000000202157824 */ /* 0x000fc800078e0215 */
[----:B------:R-:W-:Y:S01]  /*34f50*/  IMAD R23, R2, 0x2, R21 ;  /* 0x0000000202177824 */ /* 0x000fe200078e0215 */
[CC--:B------:R-:W-:Y:S02]  /*34f60*/  LEA R6, P6, R21.reuse, R73.reuse, 0x1 ;  /* 0x0000004915067211 */ /* 0x0c0fe400078c08ff */
[----:B0-----:R-:W-:Y:S01]  /*34f70*/  ISETP.LT.AND P1, PT, R0, UR5, !P0 ;  /* 0x0000000500007c0c */ /* 0x001fe2000c721270 */
[----:B------:R-:W0:Y:S01]  /*34f80*/  LDCU UR5, c[0x0][0x39c] ;  /* 0x00007380ff0577ac */ /* 0x000e220008000800 */
[-C--:B------:R-:W-:Y:S02]  /*34f90*/  LEA.HI.X.SX32 R7, R21, R68.reuse, 0x1, P6 ;  /* 0x0000004415077211 */ /* 0x080fe400030f0eff */
[----:B------:R-:W-:Y:S01]  /*34fa0*/  LEA R8, P6, R23, R73, 0x1 ;  /* 0x0000004917087211 */ /* 0x000fe200078c08ff */
[----:B------:R2:W-:Y:S01]  /*34fb0*/  @P4 STG.E.U16 desc[UR24][R4.64], R11 ;  /* 0x0000000b04004986 */ /* 0x0005e2000c101518 */
[----:B------:R-:W-:Y:S02]  /*34fc0*/  LOP3.LUT R0, R3, 0xa4, RZ, 0xfc, !PT ;  /* 0x000000a403007812 */ /* 0x000fe400078efcff */
[----:B------:R-:W-:Y:S01]  /*34fd0*/  LEA.HI.X.SX32 R9, R23, R68, 0x1, P6 ;  /* 0x0000004417097211 */ /* 0x000fe200030f0eff */
[----:B------:R-:W-:Y:S01]  /*34fe0*/  IMAD R23, R2, 0x2, R23 ;  /* 0x0000000202177824 */ /* 0x000fe200078e0217 */
[----:B----4-:R-:W-:Y:S01]  /*34ff0*/  ISETP.LT.AND P5, PT, R0, UR6, !P0 ;  /* 0x0000000600007c0c */ /* 0x010fe2000c7a1270 */
[----:B------:R-:W3:Y:S01]  /*35000*/  LDCU UR6, c[0x0][0x39c] ;  /* 0x00007380ff0677ac */ /* 0x000ee20008000800 */
[----:B------:R-:W-:-:S02]  /*35010*/  LOP3.LUT R0, R3, 0xa6, RZ, 0xfc, !PT ;  /* 0x000000a603007812 */ /* 0x000fc400078efcff */
[----:B--2---:R-:W-:Y:S01]  /*35020*/  PRMT R5, R11, 0x7632, R5 ;  /* 0x000076320b057816 */ /* 0x004fe20000000005 */
[----:B------:R-:W-:Y:S01]  /*35030*/  IMAD R11, R2, 0x2, R23 ;  /* 0x00000002020b7824 */ /* 0x000fe200078e0217 */
[----:B-1----:R-:W-:Y:S01]  /*35040*/  ISETP.LT.AND P4, PT, R0, UR4, !P0 ;  /* 0x0000000400007c0c */ /* 0x002fe2000c781270 */
[----:B------:R-:W1:Y:S02]  /*35050*/  LDCU UR4, c[0x0][0x39c] ;  /* 0x00007380ff0477ac */ /* 0x000e640008000800 */
[----:B------:R2:W-:Y:S04]  /*35060*/  @P3 STG.E.U16 desc[UR24][R6.64], R5 ;  /* 0x0000000506003986 */ /* 0x0005e8000c101518 */
[----:B------:R-:W-:Y:S01]  /*35070*/  @P2 STG.E.U16 desc[UR24][R8.64], R12 ;  /* 0x0000000c08002986 */ /* 0x000fe2000c101518 */
[----:B------:R-:W-:-:S02]  /*35080*/  LEA R4, P2, R23, R73, 0x1 ;  /* 0x0000004917047211 */ /* 0x000fc400078408ff */
[----:B------:R-:W-:Y:S02]  /*35090*/  LOP3.LUT R0, R3, 0xa8, RZ, 0xfc, !PT ;  /* 0x000000a803007812 */ /* 0x000fe400078efcff */
[----:B--2---:R-:W-:Y:S02]  /*350a0*/  LEA.HI.X.SX32 R5, R23, R68, 0x1, P2 ;  /* 0x0000004417057211 */ /* 0x004fe400010f0eff */
[----:B------:R-:W-:Y:S02]  /*350b0*/  PRMT R7, R12, 0x7632, R7 ;  /* 0x000076320c077816 */ /* 0x000fe40000000007 */
[----:B------:R-:W-:Y:S02]  /*350c0*/  LEA R6, P6, R11, R73, 0x1 ;  /* 0x000000490b067211 */ /* 0x000fe400078c08ff */
[----:B0-----:R-:W-:Y:S01]  /*350d0*/  ISETP.LT.AND P3, PT, R0, UR5, !P0 ;  /* 0x0000000500007c0c */ /* 0x001fe2000c761270 */
[----:B------:R0:W-:Y:S01]  /*350e0*/  @P1 STG.E.U16 desc[UR24][R4.64], R7 ;  /* 0x0000000704001986 */ /* 0x0001e2000c101518 */
[----:B------:R-:W2:Y:S01]  /*350f0*/  LDCU UR5, c[0x0][0x39c] ;  /* 0x00007380ff0577ac */ /* 0x000ea20008000800 */
[----:B------:R-:W-:-:S02]  /*35100*/  LOP3.LUT R0, R3, 0xaa, RZ, 0xfc, !PT ;  /* 0x000000aa03007812 */ /* 0x000fc400078efcff */
[-C--:B0-----:R-:W-:Y:S01]  /*35110*/  LEA.HI.X.SX32 R7, R11, R68.reuse, 0x1, P6 ;  /* 0x000000440b077211 */ /* 0x081fe200030f0eff */
[----:B------:R-:W-:Y:S01]  /*35120*/  IMAD R11, R2, 0x2, R11 ;  /* 0x00000002020b7824 */ /* 0x000fe200078e020b */
[----:B-1----:R-:W-:Y:S01]  /*35130*/  ISETP.LT.AND P2, PT, R0, UR4, !P0 ;  /* 0x0000000400007c0c */ /* 0x002fe2000c741270 */
[----:B------:R-:W0:Y:S02]  /*35140*/  LDCU UR4, c[0x0][0x39c] ;  /* 0x00007380ff0477ac */ /* 0x000e240008000800 */
[----:B------:R-:W-:Y:S01]  /*35150*/  IMAD R21, R2, 0x2, R11 ;  /* 0x0000000202157824 */ /* 0x000fe200078e020b */
[----:B------:R-:W-:Y:S02]  /*35160*/  LEA R8, P6, R11, R73, 0x1 ;  /* 0x000000490b087211 */ /* 0x000fe400078c08ff */
[----:B------:R-:W-:Y:S02]  /*35170*/  LOP3.LUT R0, R3, 0xac, RZ, 0xfc, !PT ;  /* 0x000000ac03007812 */ /* 0x000fe400078efcff */
[----:B------:R-:W-:-:S02]  /*35180*/  LEA.HI.X.SX32 R9, R11, R68, 0x1, P6 ;  /* 0x000000440b097211 */ /* 0x000fc400030f0eff */
[----:B------:R-:W-:Y:S02]  /*35190*/  LEA R4, P6, R21, R73, 0x1 ;  /* 0x0000004915047211 */ /* 0x000fe400078c08ff */
[----:B---3--:R-:W-:Y:S01]  /*351a0*/  ISETP.LT.AND P1, PT, R0, UR6, !P0 ;  /* 0x0000000600007c0c */ /* 0x008fe2000c721270 */
[----:B------:R1:W-:Y:S01]  /*351b0*/  @P5 STG.E.U16 desc[UR24][R6.64], R13 ;  /* 0x0000000d06005986 */ /* 0x0003e2000c101518 */
[----:B------:R-:W-:Y:S01]  /*351c0*/  LOP3.LUT R0, R3, 0xae, RZ, 0xfc, !PT ;  /* 0x000000ae03007812 */ /* 0x000fe200078efcff */
[----:B------:R-:W3:Y:S01]  /*351d0*/  LDCU UR6, c[0x0][0x39c] ;  /* 0x00007380ff0677ac */ /* 0x000ee20008000800 */
[----:B------:R-:W-:Y:S01]  /*351e0*/  LEA.HI.X.SX32 R5, R21, R68, 0x1, P6 ;  /* 0x0000004415057211 */ /* 0x000fe200030f0eff */
[----:B------:R-:W-:Y:S01]  /*351f0*/  IMAD R21, R2, 0x2, R21 ;  /* 0x0000000202157824 */ /* 0x000fe200078e0215 */
[----:B--2---:R-:W-:Y:S01]  /*35200*/  ISETP.LT.AND P5, PT, R0, UR5, !P0 ;  /* 0x0000000500007c0c */ /* 0x004fe2000c7a1270 */
[----:B------:R-:W2:Y:S02]  /*35210*/  LDCU UR5, c[0x0][0x39c] ;  /* 0x00007380ff0577ac */ /* 0x000ea40008000800 */
[----:B------:R-:W-:Y:S01]  /*35220*/  IMAD R11, R2, 0x2, R21 ;  /* 0x00000002020b7824 */ /* 0x000fe200078e0215 */
[----:B-1----:R-:W-:-:S02]  /*35230*/  PRMT R7, R13, 0x7632, R7 ;  /* 0x000076320d077816 */ /* 0x002fc40000000007 */
[----:B------:R-:W-:-:S03]  /*35240*/  LOP3.LUT R0, R3, 0xb0, RZ, 0xfc, !PT ;  /* 0x000000b003007812 */ /* 0x000fc600078efcff */
[----:B------:R1:W-:Y:S01]  /*35250*/  @P4 STG.E.U16 desc[UR24][R8.64], R7 ;  /* 0x0000000708004986 */ /* 0x0003e2000c101518 */
[----:B0-----:R-:W-:Y:S01]  /*35260*/  ISETP.LT.AND P4, PT, R0, UR4, !P0 ;  /* 0x0000000400007c0c */ /* 0x001fe2000c781270 */
[----:B------:R-:W0:Y:S02]  /*35270*/  LDCU UR4, c[0x0][0x39c] ;  /* 0x00007380ff0477ac */ /* 0x000e240008000800 */
[----:B------:R4:W-:Y:S01]  /*35280*/  @P3 STG.E.U16 desc[UR24][R4.64], R14 ;  /* 0x0000000e04003986 */ /* 0x0009e2000c101518 */
[-C--:B------:R-:W-:Y:S02]  /*35290*/  LEA R6, P3, R21, R73.reuse, 0x1 ;  /* 0x0000004915067211 */ /* 0x080fe400078608ff */
[----:B-1----:R-:W-:-:S04]  /*352a0*/  LEA R8, P6, R11, R73, 0x1 ;  /* 0x000000490b087211 */ /* 0x002fc800078c08ff */
[-C--:B------:R-:W-:Y:S01]  /*352b0*/  LEA.HI.X.SX32 R9, R11, R68.reuse, 0x1, P6 ;  /* 0x000000440b097211 */ /* 0x080fe200030f0eff */
[----:B------:R-:W-:Y:S01]  /*352c0*/  IMAD R11, R2, 0x2, R11 ;  /* 0x00000002020b7824 */ /* 0x000fe200078e020b */
[-C--:B------:R-:W-:Y:S02]  /*352d0*/  LEA.HI.X.SX32 R7, R21, R68.reuse, 0x1, P3 ;  /* 0x0000004415077211 */ /* 0x080fe400018f0eff */
[----:B----4-:R-:W-:Y:S01]  /*352e0*/  PRMT R5, R14, 0x7632, R5 ;  /* 0x000076320e057816 */ /* 0x010fe20000000005 */
[----:B------:R-:W-:Y:S01]  /*352f0*/  IMAD R13, R2, 0x2, R11 ;  /* 0x00000002020d7824 */ /* 0x000fe200078e020b */
[----:B------:R-:W-:Y:S02]  /*35300*/  LOP3.LUT R0, R3, 0xb2, RZ, 0xfc, !PT ;  /* 0x000000b203007812 */ /* 0x000fe400078efcff */
[----:B------:R-:W-:Y:S01]  /*35310*/  LEA R4, P6, R11, R73, 0x1 ;  /* 0x000000490b047211 */ /* 0x000fe200078c08ff */
[----:B------:R1:W-:Y:S01]  /*35320*/  @P2 STG.E.U16 desc[UR24][R6.64], R5 ;  /* 0x0000000506002986 */ /* 0x0003e2000c101518 */
[----:B--2---:R-:W-:Y:S01]  /*35330*/  ISETP.LT.AND P3, PT, R0, UR5, !P0 ;  /* 0x0000000500007c0c */ /* 0x004fe2000c761270 */
[----:B------:R-:W2:Y:S01]  /*35340*/  LDCU UR5, c[0x0][0x39c] ;  /* 0x00007380ff0577ac */ /* 0x000ea20008000800 */
[----:B------:R-:W-:Y:S01]  /*35350*/  LOP3.LUT R0, R3, 0xb4, RZ, 0xfc, !PT ;  /* 0x000000b403007812 */ /* 0x000fe200078efcff */
[----:B------:R4:W-:Y:S03]  /*35360*/  @P1 STG.E.U16 desc[UR24][R8.64], R15 ;  /* 0x0000000f08001986 */ /* 0x0009e6000c101518 */
[----:B---3--:R-:W-:Y:S01]  /*35370*/  ISETP.LT.AND P2, PT, R0, UR6, !P0 ;  /* 0x0000000600007c0c */ /* 0x008fe2000c741270 */
[----:B------:R-:W3:Y:S01]  /*35380*/  LDCU UR6, c[0x0][0x39c] ;  /* 0x00007380ff0677ac */ /* 0x000ee20008000800 */
[----:B-1----:R-:W-:-:S02]  /*35390*/  LEA.HI.X.SX32 R5, R11, R68, 0x1, P6 ;  /* 0x000000440b057211 */ /* 0x002fc400030f0eff */
[----:B------:R-:W-:Y:S02]  /*353a0*/  LEA R6, P6, R13, R73, 0x1 ;  /* 0x000000490d067211 */ /* 0x000fe400078c08ff */
[----:B----4-:R-:W-:Y:S02]  /*353b0*/  PRMT R9, R15, 0x7632, R9 ;  /* 0x000076320f097816 */ /* 0x010fe40000000009 */
[----:B------:R-:W-:Y:S02]  /*353c0*/  LOP3.LUT R0, R3, 0xb6, RZ, 0xfc, !PT ;  /* 0x000000b603007812 */ /* 0x000fe400078efcff */
[----:B------:R-:W-:Y:S01]  /*353d0*/  LEA.HI.X.SX32 R7, R13, R68, 0x1, P6 ;  /* 0x000000440d077211 */ /* 0x000fe200030f0eff */
[----:B------:R-:W-:Y:S01]  /*353e0*/  IMAD R13, R2, 0x2, R13 ;  /* 0x00000002020d7824 */ /* 0x000fe200078e020d */
[----:B0-----:R-:W-:Y:S01]  /*353f0*/  ISETP.LT.AND P1, PT, R0, UR4, !P0 ;  /* 0x0000000400007c0c */ /* 0x001fe2000c721270 */
[----:B------:R0:W-:Y:S01]  /*35400*/  @P5 STG.E.U16 desc[UR24][R4.64], R9 ;  /* 0x0000000904005986 */ /* 0x0001e2000c101518 */
[----:B------:R-:W1:Y:S01]  /*35410*/  LDCU UR4, c[0x0][0x39c] ;  /* 0x00007380ff0477ac */ /* 0x000e620008000800 */
[----:B------:R-:W-:-:S02]  /*35420*/  IMAD R11, R2, 0x2, R13 ;  /* 0x00000002020b7824 */ /* 0x000fc400078e020d */
[----:B------:R-:W-:Y:S01]  /*35430*/  @P4 STG.E.U16 desc[UR24][R6.64], R16 ;  /* 0x0000001006004986 */ /* 0x000fe2000c101518 */
[-C--:B------:R-:W-:Y:S02]  /*35440*/  LEA R8, P4, R13, R73.reuse, 0x1 ;  /* 0x000000490d087211 */ /* 0x080fe400078808ff */
[----:B------:R-:W-:Y:S02]  /*35450*/  LOP3.LUT R0, R3, 0xb8, RZ, 0xfc, !PT ;  /* 0x000000b803007812 */ /* 0x000fe400078efcff */
[----:B0-----:R-:W-:Y:S02]  /*35460*/  LEA.HI.X.SX32 R9, R13, R68, 0x1, P4 ;  /* 0x000000440d097211 */ /* 0x001fe400020f0eff */
[----:B------:R-:W-:Y:S02]  /*35470*/  PRMT R5, R16, 0x7632, R5 ;  /* 0x0000763210057816 */ /* 0x000fe40000000005 */
[----:B------:R-:W-:Y:S02]  /*35480*/  LEA R4, P6, R11, R73, 0x1 ;  /* 0x000000490b047211 */ /* 0x000fe400078c08ff */
[----:B--2---:R-:W-:Y:S01]  /*35490*/  ISETP.LT.AND P5, PT, R0, UR5, !P0 ;  /* 0x0000000500007c0c */ /* 0x004fe2000c7a1270 */
[----:B------:R-:W0:Y:S01]  /*354a0*/  LDCU UR5, c[0x0][0x39c] ;  /* 0x00007380ff0577ac */ /* 0x000e220008000800 */
[----:B------:R2:W-:Y:S01]  /*354b0*/  @P3 STG.E.U16 desc[UR24][R8.64], R5 ;  /* 0x0000000508003986 */ /* 0x0005e2000c101518 */
[----:B------:R-:W-:-:S04]  /*354c0*/  LOP3.LUT R0, R3, 0xba, RZ, 0xfc, !PT ;  /* 0x000000ba03007812 */ /* 0x000fc800078efcff */
[----:B-1----:R-:W-:Y:S01]  /*354d0*/  ISETP.LT.AND P4, PT, R0, UR4, !P0 ;  /* 0x0000000400007c0c */ /* 0x002fe2000c781270 */
[----:B------:R-:W1:Y:S01]  /*354e0*/  LDCU UR4, c[0x0][0x39c] ;  /* 0x00007380ff0477ac */ /* 0x000e620008000800 */
[----:B--2---:R-:W-:Y:S01]  /*354f0*/  LEA.HI.X.SX32 R5, R11, R68, 0x1, P6 ;  /* 0x000000440b057211 */ /* 0x004fe200030f0eff */
[----:B------:R-:W-:Y:S01]  /*35500*/  IMAD R11, R2, 0x2, R11 ;  /* 0x00000002020b7824 */ /* 0x000fe200078e020b */
[----:B------:R-:W-:-:S03]  /*35510*/  LOP3.LUT R0, R3, 0xbc, RZ, 0xfc, !PT ;  /* 0x000000bc03007812 */ /* 0x000fc600078efcff */
[----:B------:R-:W-:Y:S01]  /*35520*/  IMAD R13, R2, 0x2, R11 ;  /* 0x00000002020d7824 */ /* 0x000fe200078e020b */
[CC--:B------:R-:W-:Y:S01]  /*35530*/  LEA R6, P6, R11.reuse, R73.reuse, 0x1 ;  /* 0x000000490b067211 */ /* 0x0c0fe200078c08ff */
[----:B------:R2:W-:Y:S01]  /*35540*/  @P2 STG.E.U16 desc[UR24][R4.64], R17 ;  /* 0x0000001104002986 */ /* 0x0005e2000c101518 */
[----:B---3--:R-:W-:Y:S01]  /*35550*/  ISETP.LT.AND P3, PT, R0, UR6, !P0 ;  /* 0x0000000600007c0c */ /* 0x008fe2000c761270 */
[----:B------:R-:W3:Y:S01]  /*35560*/  LDCU UR6, c[0x0][0x39c] ;  /* 0x00007380ff0677ac */ /* 0x000ee20008000800 */
[-C--:B------:R-:W-:Y:S02]  /*35570*/  LEA.HI.X.SX32 R7, R11, R68.reuse, 0x1, P6 ;  /* 0x000000440b077211 */ /* 0x080fe400030f0eff */
[----:B------:R-:W-:Y:S02]  /*35580*/  LEA R8, P6, R13, R73, 0x1 ;  /* 0x000000490d087211 */ /* 0x000fe400078c08ff */
[----:B------:R-:W-:Y:S02]  /*35590*/  LOP3.LUT R0, R3, 0xbe, RZ, 0xfc, !PT ;  /* 0x000000be03007812 */ /* 0x000fe400078efcff */
[----:B------:R-:W-:Y:S01]  /*355a0*/  LEA.HI.X.SX32 R9, R13, R68, 0x1, P6 ;  /* 0x000000440d097211 */ /* 0x000fe200030f0eff */
[----:B------:R-:W-:Y:S01]  /*355b0*/  IMAD R13, R2, 0x2, R13 ;  /* 0x00000002020d7824 */ /* 0x000fe200078e020d */
[----:B--2---:R-:W-:-:S02]  /*355c0*/  PRMT R5, R17, 0x7632, R5 ;  /* 0x0000763211057816 */ /* 0x004fc40000000005 */
[----:B0-----:R-:W-:Y:S01]  /*355d0*/  ISETP.LT.AND P2, PT, R0, UR5, !P0 ;  /* 0x0000000500007c0c */ /* 0x001fe2000c741270 */
[----:B------:R-:W0:Y:S02]  /*355e0*/  LDCU UR5, c[0x0][0x39c] ;  /* 0x00007380ff0577ac */ /* 0x000e240008000800 */
[----:B------:R2:W-:Y:S01]  /*355f0*/  @P1 STG.E.U16 desc[UR24][R6.64], R5 ;  /* 0x0000000506001986 */ /* 0x0005e2000c101518 */
[----:B------:R-:W-:-:S03]  /*35600*/  IMAD R11, R2, 0x2, R13 ;  /* 0x00000002020b7824 */ /* 0x000fc600078e020d */
[----:B------:R-:W-:Y:S01]  /*35610*/  @P5 STG.E.U16 desc[UR24][R8.64], R18 ;  /* 0x0000001208005986 */ /* 0x000fe2000c101518 */
[-C--:B------:R-:W-:Y:S02]  /*35620*/  LEA R4, P5, R13, R73.reuse, 0x1 ;  /* 0x000000490d047211 */ /* 0x080fe400078a08ff */
[----:B------:R-:W-:Y:S02]  /*35630*/  LOP3.LUT R0, R3, 0xc0, RZ, 0xfc, !PT ;  /* 0x000000c003007812 */ /* 0x000fe400078efcff */
[----:B--2---:R-:W-:Y:S02]  /*35640*/  LEA.HI.X.SX32 R5, R13, R68, 0x1, P5 ;  /* 0x000000440d057211 */ /* 0x004fe400028f0eff */
[----:B------:R-:W-:Y:S02]  /*35650*/  PRMT R7, R18, 0x7632, R7 ;  /* 0x0000763212077816 */ /* 0x000fe40000000007 */
[----:B-1----:R-:W-:Y:S01]  /*35660*/  ISETP.LT.AND P1, PT, R0, UR4, !P0 ;  /* 0x0000000400007c0c */ /* 0x002fe2000c721270 */
[----:B------:R-:W1:Y:S01]  /*35670*/  LDCU UR4, c[0x0][0x39c] ;  /* 0x00007380ff0477ac */ /* 0x000e620008000800 */
[----:B------:R-:W-:Y:S01]  /*35680*/  LEA R6, P6, R11, R73, 0x1 ;  /* 0x000000490b067211 */ /* 0x000fe200078c08ff */
[----:B------:R2:W-:Y:S01]  /*35690*/  @P4 STG.E.U16 desc[UR24][R4.64], R7 ;  /* 0x0000000704004986 */ /* 0x0005e2000c101518 */
[----:B------:R-:W-:-:S04]  /*356a0*/  LOP3.LUT R0, R3, 0xc2, RZ, 0xfc, !PT ;  /* 0x000000c203007812 */ /* 0x000fc800078efcff */
[----:B0-----:R-:W-:Y:S01]  /*356b0*/  ISETP.LT.AND P5, PT, R0, UR5, !P0 ;  /* 0x0000000500007c0c */ /* 0x001fe2000c7a1270 */
[----:B------:R-:W0:Y:S01]  /*356c0*/  LDCU UR5, c[0x0][0x39c] ;  /* 0x00007380ff0577ac */ /* 0x000e220008000800 */
[----:B--2---:R-:W-:Y:S01]  /*356d0*/  LEA.HI.X.SX32 R7, R11, R68, 0x1, P6 ;  /* 0x000000440b077211 */ /* 0x004fe200030f0eff */
[----:B------:R-:W-:Y:S01]  /*356e0*/  IMAD R11, R2, 0x2, R11 ;  /* 0x00000002020b7824 */ /* 0x000fe200078e020b */
[----:B------:R-:W-:-:S03]  /*356f0*/  LOP3.LUT R0, R3, 0xc4, RZ, 0xfc, !PT ;  /* 0x000000c403007812 */ /* 0x000fc600078efcff */
[----:B------:R-:W-:Y:S01]  /*35700*/  IMAD R13, R2, 0x2, R11 ;  /* 0x00000002020d7824 */ /* 0x000fe200078e020b */
[CC--:B------:R-:W-:Y:S02]  /*35710*/  LEA R8, P6, R11.reuse, R73.reuse, 0x1 ;  /* 0x000000490b087211 */ /* 0x0c0fe400078c08ff */
[----:B---3--:R-:W-:Y:S01]  /*35720*/  ISETP.LT.AND P4, PT, R0, UR6, !P0 ;  /* 0x0000000600007c0c */ /* 0x008fe2000c781270 */
[----:B------:R2:W-:Y:S01]  /*35730*/  @P3 STG.E.U16 desc[UR24][R6.64], R19 ;  /* 0x0000001306003986 */ /* 0x0005e2000c101518 */
[-C--:B------:R-:W-:Y:S01]  /*35740*/  LEA.HI.X.SX32 R9, R11, R68.reuse, 0x1, P6 ;  /* 0x000000440b097211 */ /* 0x080fe200030f0eff */
[----:B------:R-:W3:Y:S01]  /*35750*/  LDCU UR6, c[0x0][0x39c] ;  /* 0x00007380ff0677ac */ /* 0x000ee20008000800 */
[----:B------:R-:W-:Y:S02]  /*35760*/  LOP3.LUT R0, R3, 0xc6, RZ, 0xfc, !PT ;  /* 0x000000c603007812 */ /* 0x000fe400078efcff */
[C---:B------:R-:W-:Y:S02]  /*35770*/  LEA R4, P6, R13.reuse, R73, 0x1 ;  /* 0x000000490d047211 */ /* 0x040fe400078c08ff */
[----:B-1----:R-:W-:Y:S01]  /*35780*/  ISETP.LT.AND P3, PT, R0, UR4, !P0 ;  /* 0x0000000400007c0c */ /* 0x002fe2000c761270 */
[----:B------:R-:W1:Y:S01]  /*35790*/  LDCU UR4, c[0x0][0x39c] ;  /* 0x00007380ff0477ac */ /* 0x000e620008000800 */
[----:B------:R-:W-:Y:S01]  /*357a0*/  LEA.HI.X.SX32 R5, R13, R68, 0x1, P6 ;  /* 0x000000440d057211 */ /* 0x000fe200030f0eff */
[----:B------:R-:W-:Y:S01]  /*357b0*/  IMAD R13, R2, 0x2, R13 ;  /* 0x00000002020d7824 */ /* 0x000fe200078e020d */
[----:B--2---:R-:W-:-:S03]  /*357c0*/  PRMT R7, R19, 0x7632, R7 ;  /* 0x0000763213077816 */ /* 0x004fc60000000007 */
[----:B------:R-:W-:Y:S01]  /*357d0*/  IMAD R11, R2, 0x2, R13 ;  /* 0x00000002020b7824 */ /* 0x000fe200078e020d */
[----:B------:R-:W-:Y:S01]  /*357e0*/  LOP3.LUT R0, R3, 0xc8, RZ, 0xfc, !PT ;  /* 0x000000c803007812 */ /* 0x000fe200078efcff */
[----:B------:R2:W-:Y:S03]  /*357f0*/  @P2 STG.E.U16 desc[UR24][R8.64], R7 ;  /* 0x0000000708002986 */ /* 0x0005e6000c101518 */
[----:B0-----:R-:W-:Y:S01]  /*35800*/  ISETP.LT.AND P2, PT, R0, UR5, !P0 ;  /* 0x0000000500007c0c */ /* 0x001fe2000c741270 */
[----:B------:R-:W0:Y:S01]  /*35810*/  LDCU UR5, c[0x0][0x39c] ;  /* 0x00007380ff0577ac */ /* 0x000e220008000800 */
[----:B------:R4:W-:Y:S01]  /*35820*/  @P1 STG.E.U16 desc[UR24][R4.64], R24 ;  /* 0x0000001804001986 */ /* 0x0009e2000c101518 */
[----:B------:R-:W-:Y:S02]  /*35830*/  LEA R6, P1, R13, R73, 0x1 ;  /* 0x000000490d067211 */ /* 0x000fe400078208ff */
[----:B------:R-:W-:-:S02]  /*35840*/  LOP3.LUT R0, R3, 0xca, RZ, 0xfc, !PT ;  /* 0x000000ca03007812 */ /* 0x000fc400078efcff */
[----:B--2---:R-:W-:-:S04]  /*35850*/  LEA R8, P6, R11, R73, 0x1 ;  /* 0x000000490b087211 */ /* 0x004fc800078c08ff */
[-C--:B------:R-:W-:Y:S01]  /*35860*/  LEA.HI.X.SX32 R9, R11, R68.reuse, 0x1, P6 ;  /* 0x000000440b097211 */ /* 0x080fe200030f0eff */
[----:B------:R-:W-:Y:S01]  /*35870*/  IMAD R11, R2, 0x2, R11 ;  /* 0x00000002020b7824 */ /* 0x000fe200078e020b */
[-C--:B------:R-:W-:Y:S02]  /*35880*/  LEA.HI.X.SX32 R7, R13, R68.reuse, 0x1, P1 ;  /* 0x000000440d077211 */ /* 0x080fe400008f0eff */
[----:B----4-:R-:W-:Y:S01]  /*35890*/  PRMT R5, R24, 0x7632, R5 ;  /* 0x0000763218057816 */ /* 0x010fe20000000005 */
[----:B------:R-:W-:Y:S01]  /*358a0*/  IMAD R13, R2, 0x2, R11 ;  /* 0x00000002020d7824 */ /* 0x000fe200078e020b */
[----:B-1----:R-:W-:Y:S01]  /*358b0*/  ISETP.LT.AND P1, PT, R0, UR4, !P0 ;  /* 0x0000000400007c0c */ /* 0x002fe2000c721270 */
[----:B------:R-:W1:Y:S01]  /*358c0*/  LDCU UR4, c[0x0][0x39c] ;  /* 0x00007380ff0477ac */ /* 0x000e620008000800 */
[----:B------:R-:W-:Y:S02]  /*358d0*/  LOP3.LUT R0, R3, 0xcc, RZ, 0xfc, !PT ;  /* 0x000000cc03007812 */ /* 0x000fe400078efcff */
[----:B------:R-:W-:Y:S01]  /*358e0*/  LEA R4, P6, R11, R73, 0x1 ;  /* 0x000000490b047211 */ /* 0x000fe200078c08ff */
[----:B------:R2:W-:Y:S01]  /*358f0*/  @P5 STG.E.U16 desc[UR24][R6.64], R5 ;  /* 0x0000000506005986 */ /* 0x0005e2000c101518 */
[----:B---3--:R-:W-:Y:S01]  /*35900*/  ISETP.LT.AND P5, PT, R0, UR6, !P0 ;  /* 0x0000000600007c0c */ /* 0x008fe2000c7a1270 */
[----:B------:R-:W3:Y:S01]  /*35910*/  LDCU UR6, c[0x0][0x39c] ;  /* 0x00007380ff0677ac */ /* 0x000ee20008000800 */
[----:B------:R-:W-:Y:S01]  /*35920*/  LOP3.LUT R0, R3, 0xce, RZ, 0xfc, !PT ;  /* 0x000000ce03007812 */ /* 0x000fe200078efcff */
[----:B------:R4:W-:Y:S03]  /*35930*/  @P4 STG.E.U16 desc[UR24][R8.64], R25 ;  /* 0x0000001908004986 */ /* 0x0009e6000c101518 */
[----:B0-----:R-:W-:Y:S01]  /*35940*/  ISETP.LT.AND P4, PT, R0, UR5, !P0 ;  /* 0x0000000500007c0c */ /* 0x001fe2000c781270 */
[----:B------:R-:W0:Y:S01]  /*35950*/  LDCU UR5, c[0x0][0x39c] ;  /* 0x00007380ff0577ac */ /* 0x000e220008000800 */
[----:B--2---:R-:W-:-:S02]  /*35960*/  LEA.HI.X.SX32 R5, R11, R68, 0x1, P6 ;  /* 0x000000440b057211 */ /* 0x004fc400030f0eff */
[-C--:B------:R-:W-:Y:S02]  /*35970*/  LEA R6, P6, R13, R73.reuse, 0x1 ;  /* 0x000000490d067211 */ /* 0x080fe400078c08ff */
[----:B----4-:R-:W-:Y:S02]  /*35980*/  PRMT R9, R25, 0x7632, R9 ;  /* 0x0000763219097816 */ /* 0x010fe40000000009 */
[----:B------:R-:W-:Y:S01]  /*35990*/  LEA.HI.X.SX32 R7, R13, R68, 0x1, P6 ;  /* 0x000000440d077211 */ /* 0x000fe200030f0eff */
[C---:B------:R-:W-:Y:S02]  /*359a0*/  IMAD R13, R2.reuse, 0x2, R13 ;  /* 0x00000002020d7824 */ /* 0x040fe400078e020d */
[----:B------:R2:W-:Y:S01]  /*359b0*/  @P3 STG.E.U16 desc[UR24][R4.64], R9 ;  /* 0x0000000904003986 */ /* 0x0005e2000c101518 */
[----:B------:R-:W-:Y:S01]  /*359c0*/  LOP3.LUT R0, R3, 0xd0, RZ, 0xfc, !PT ;  /* 0x000000d003007812 */ /* 0x000fe200078efcff */
[----:B------:R-:W-:Y:S02]  /*359d0*/  IMAD R11, R2, 0x2, R13 ;  /* 0x00000002020b7824 */ /* 0x000fe400078e020d */
[----:B------:R-:W-:Y:S01]  /*359e0*/  @P2 STG.E.U16 desc[UR24][R6.64], R26 ;  /* 0x0000001a06002986 */ /* 0x000fe2000c101518 */
[----:B------:R-:W-:-:S02]  /*359f0*/  LEA R8, P2, R13, R73, 0x1 ;  /* 0x000000490d087211 */ /* 0x000fc400078408ff */
[----:B-1----:R-:W-:Y:S01]  /*35a00*/  ISETP.LT.AND P3, PT, R0, UR4, !P0 ;  /* 0x0000000400007c0c */ /* 0x002fe2000c761270 */
[----:B------:R-:W1:Y:S01]  /*35a10*/  LDCU UR4, c[0x0][0x39c] ;  /* 0x00007380ff0477ac */ /* 0x000e620008000800 */
[----:B--2---:R-:W-:Y:S02]  /*35a20*/  LEA.HI.X.SX32 R9, R13, R68, 0x1, P2 ;  /* 0x000000440d097211 */ /* 0x004fe400010f0eff */
[----:B------:R-:W-:Y:S02]  /*35a30*/  PRMT R5, R26, 0x7632, R5 ;  /* 0x000076321a057816 */ /* 0x000fe40000000005 */
[----:B------:R-:W-:Y:S02]  /*35a40*/  LEA R4, P6, R11, R73, 0x1 ;  /* 0x000000490b047211 */ /* 0x000fe400078c08ff */
[C---:B------:R-:W-:Y:S01]  /*35a50*/  LOP3.LUT R0, R3.reuse, 0xd2, RZ, 0xfc, !PT ;  /* 0x000000d203007812 */ /* 0x040fe200078efcff */
[----:B------:R2:W-:Y:S03]  /*35a60*/  @P1 STG.E.U16 desc[UR24][R8.64], R5 ;  /* 0x0000000508001986 */ /* 0x0005e6000c101518 */
[----:B0-----:R-:W-:Y:S01]  /*35a70*/  ISETP.LT.AND P2, PT, R0, UR5, !P0 ;  /* 0x0000000500007c0c */ /* 0x001fe2000c741270 */
[----:B------:R-:W0:Y:S01]  /*35a80*/  LDCU UR5, c[0x0][0x39c] ;  /* 0x00007380ff0577ac */ /* 0x000e220008000800 */
[----:B------:R-:W-:-:S02]  /*35a90*/  LOP3.LUT R0, R3, 0xd4, RZ, 0xfc, !PT ;  /* 0x000000d403007812 */ /* 0x000fc400078efcff */
[-C--:B--2---:R-:W-:Y:S01]  /*35aa0*/  LEA.HI.X.SX32 R5, R11, R68.reuse, 0x1, P6 ;  /* 0x000000440b057211 */ /* 0x084fe200030f0eff */
[----:B------:R-:W-:Y:S01]  /*35ab0*/  IMAD R11, R2, 0x2, R11 ;  /* 0x00000002020b7824 */ /* 0x000fe200078e020b */
[----:B---3--:R-:W-:Y:S01]  /*35ac0*/  ISETP.LT.AND P1, PT, R0, UR6, !P0 ;  /* 0x0000000600007c0c */ /* 0x008fe2000c721270 */
[----:B------:R-:W2:Y:S02]  /*35ad0*/  LDCU UR6, c[0x0][0x39c] ;  /* 0x00007380ff0677ac */ /* 0x000ea40008000800 */
[----:B------:R-:W-:Y:S01]  /*35ae0*/  IMAD R13, R2, 0x2, R11 ;  /* 0x00000002020d7824 */ /* 0x000fe200078e020b */
[-C--:B------:R-:W-:Y:S02]  /*35af0*/  LEA R6, P6, R11, R73.reuse, 0x1 ;  /* 0x000000490b067211 */ /* 0x080fe400078c08ff */
[----:B------:R-:W-:Y:S02]  /*35b00*/  LOP3.LUT R0, R3, 0xd6, RZ, 0xfc, !PT ;  /* 0x000000d603007812 */ /* 0x000fe400078efcff */
[----:B------:R-:W-:Y:S01]  /*35b10*/  LEA.HI.X.SX32 R7, R11, R68, 0x1, P6 ;  /* 0x000000440b077211 */ /* 0x000fe200030f0eff */
[----:B------:R3:W-:Y:S01]  /*35b20*/  @P5 STG.E.U16 desc[UR24][R4.64], R27 ;  /* 0x0000001b04005986 */ /* 0x0007e2000c101518 */
[----:B------:R-:W-:-:S02]  /*35b30*/  LEA R8, P6, R13, R73, 0x1 ;  /* 0x000000490d087211 */ /* 0x000fc400078c08ff */
[----:B-1----:R-:W-:Y:S01]  /*35b40*/  ISETP.LT.AND P5, PT, R0, UR4, !P0 ;  /* 0x0000000400007c0c */ /* 0x002fe2000c7a1270 */
[----:B------:R-:W1:Y:S01]  /*35b50*/  LDCU UR4, c[0x0][0x39c] ;  /* 0x00007380ff0477ac */ /* 0x000e620008000800 */
[----:B------:R-:W-:Y:S01]  /*35b60*/  LEA.HI.X.SX32 R9, R13, R68, 0x1, P6 ;  /* 0x000000440d097211 */ /* 0x000fe200030f0eff */
[C---:B------:R-:W-:Y:S01]  /*35b70*/  IMAD R13, R2.reuse, 0x2, R13 ;  /* 0x00000002020d7824 */ /* 0x040fe200078e020d */
[----:B------:R-:W-:Y:S02]  /*35b80*/  LOP3.LUT R0, R3, 0xd8, RZ, 0xfc, !PT ;  /* 0x000000d803007812 */ /* 0x000fe400078efcff */
[----:B---3--:R-:W-:Y:S01]  /*35b90*/  PRMT R5, R27, 0x7632, R5 ;  /* 0x000076321b057816 */ /* 0x008fe20000000005 */
[----:B------:R-:W-:-:S04]  /*35ba0*/  IMAD R11, R2, 0x2, R13 ;  /* 0x00000002020b7824 */ /* 0x000fc800078e020d */
[----:B------:R3:W-:Y:S01]  /*35bb0*/  @P4 STG.E.U16 desc[UR24][R6.64], R5 ;  /* 0x0000000506004986 */ /* 0x0007e2000c101518 */
[----:B0-----:R-:W-:Y:S01]  /*35bc0*/  ISETP.LT.AND P4, PT, R0, UR5, !P0 ;  /* 0x0000000500007c0c */ /* 0x001fe2000c781270 */
[----:B------:R-:W0:Y:S02]  /*35bd0*/  LDCU UR5, c[0x0][0x39c] ;  /* 0x00007380ff0577ac */ /* 0x000e240008000800 */
[----:B------:R-:W-:Y:S01]  /*35be0*/  @P3 STG.E.U16 desc[UR24][R8.64], R56 ;  /* 0x0000003808003986 */ /* 0x000fe2000c101518 */
[----:B------:R-:W-:Y:S02]  /*35bf0*/  LEA R4, P3, R13, R73, 0x1 ;  /* 0x000000490d047211 */ /* 0x000fe400078608ff */
[----:B------:R-:W-:Y:S02]  /*35c00*/  LOP3.LUT R0, R3, 0xda, RZ, 0xfc, !PT ;  /* 0x000000da03007812 */ /* 0x000fe400078efcff */
[----:B---3--:R-:W-:Y:S02]  /*35c10*/  LEA.HI.X.SX32 R5, R13, R68, 0x1, P3 ;  /* 0x000000440d057211 */ /* 0x008fe400018f0eff */
[----:B------:R-:W-:-:S02]  /*35c20*/  PRMT R7, R56, 0x7632, R7 ;  /* 0x0000763238077816 */ /* 0x000fc40000000007 */
[----:B------:R-:W-:-:S03]  /*35c30*/  LEA R6, P6, R11, R73, 0x1 ;  /* 0x000000490b067211 */ /* 0x000fc600078c08ff */
[----:B------:R3:W-:Y:S01]  /*35c40*/  @P2 STG.E.U16 desc[UR24][R4.64], R7 ;  /* 0x0000000704002986 */ /* 0x0007e2000c101518 */
[----:B-1----:R-:W-:Y:S01]  /*35c50*/  ISETP.LT.AND P3, PT, R0, UR4, !P0 ;  /* 0x0000000400007c0c */ /* 0x002fe2000c761270 */
[----:B------:R-:W1:Y:S01]  /*35c60*/  LDCU UR4, c[0x0][0x39c] ;  /* 0x00007380ff0477ac */ /* 0x000e620008000800 */
[----:B------:R-:W-:Y:S02]  /*35c70*/  LOP3.LUT R0, R3, 0xdc, RZ, 0xfc, !PT ;  /* 0x000000dc03007812 */ /* 0x000fe400078efcff */
[-C--:B---3--:R-:W-:Y:S01]  /*35c80*/  LEA.HI.X.SX32 R7, R11, R68.reuse, 0x1, P6 ;  /* 0x000000440b077211 */ /* 0x088fe200030f0eff */
[----:B------:R-:W-:Y:S01]  /*35c90*/  IMAD R11, R2, 0x2, R11 ;  /* 0x00000002020b7824 */ /* 0x000fe200078e020b */
[----:B--2---:R-:W-:Y:S01]  /*35ca0*/  ISETP.LT.AND P2, PT, R0, UR6, !P0 ;  /* 0x0000000600007c0c */ /* 0x004fe2000c741270 */
[----:B------:R-:W2:Y:S01]  /*35cb0*/  LDCU UR6, c[0x0][0x39c] ;  /* 0x00007380ff0677ac */ /* 0x000ea20008000800 */
[----:B------:R-:W-:Y:S01]  /*35cc0*/  LOP3.LUT R0, R3, 0xde, RZ, 0xfc, !PT ;  /* 0x000000de03007812 */ /* 0x000fe200078efcff */
[----:B------:R-:W-:Y:S01]  /*35cd0*/  IMAD R13, R2, 0x2, R11 ;  /* 0x00000002020d7824 */ /* 0x000fe200078e020b */
[C---:B------:R-:W-:Y:S01]  /*35ce0*/  LEA R8, P6, R11.reuse, R73, 0x1 ;  /* 0x000000490b087211 */ /* 0x040fe200078c08ff */
[----:B------:R3:W-:Y:S01]  /*35cf0*/  @P1 STG.E.U16 desc[UR24][R6.64], R57 ;  /* 0x0000003906001986 */ /* 0x0007e2000c101518 */
[----:B0-----:R-:W-:Y:S01]  /*35d00*/  ISETP.LT.AND P1, PT, R0, UR5, !P0 ;  /* 0x0000000500007c0c */ /* 0x001fe2000c721270 */
[----:B------:R-:W0:Y:S01]  /*35d10*/  LDCU UR5, c[0x0][0x39c] ;  /* 0x00007380ff0577ac */ /* 0x000e220008000800 */
[----:B------:R-:W-:-:S02]  /*35d20*/  LEA.HI.X.SX32 R9, R11, R68, 0x1, P6 ;  /* 0x000000440b097211 */ /* 0x000fc400030f0eff */
[----:B------:R-:W-:Y:S02]  /*35d30*/  LEA R4, P6, R13, R73, 0x1 ;  /* 0x000000490d047211 */ /* 0x000fe400078c08ff */
[----:B------:R-:W-:Y:S02]  /*35d40*/  LOP3.LUT R0, R3, 0xe0, RZ, 0xfc, !PT ;  /* 0x000000e003007812 */ /* 0x000fe400078efcff */
[----:B------:R-:W-:Y:S01]  /*35d50*/  LEA.HI.X.SX32 R5, R13, R68, 0x1, P6 ;  /* 0x000000440d057211 */ /* 0x000fe200030f0eff */
[----:B------:R-:W-:Y:S01]  /*35d60*/  IMAD R13, R2, 0x2, R13 ;  /* 0x00000002020d7824 */ /* 0x000fe200078e020d */
[----:B---3--:R-:W-:-:S03]  /*35d70*/  PRMT R7, R57, 0x7632, R7 ;  /* 0x0000763239077816 */ /* 0x008fc60000000007 */
[----:B------:R-:W-:Y:S02]  /*35d80*/  IMAD R11, R2, 0x2, R13 ;  /* 0x00000002020b7824 */ /* 0x000fe400078e020d */
[----:B------:R3:W-:Y:S01]  /*35d90*/  @P5 STG.E.U16 desc[UR24][R8.64], R7 ;  /* 0x0000000708005986 */ /* 0x0007e2000c101518 */
[----:B-1----:R-:W-:Y:S01]  /*35da0*/  ISETP.LT.AND P5, PT, R0, UR4, !P0 ;  /* 0x0000000400007c0c */ /* 0x002fe2000c7a1270 */
[----:B------:R-:W1:Y:S02]  /*35db0*/  LDCU UR4, c[0x0][0x39c] ;  /* 0x00007380ff0477ac */ /* 0x000e640008000800 */
[----:B------:R4:W-:Y:S01]  /*35dc0*/  @P4 STG.E.U16 desc[UR24][R4.64], R58 ;  /* 0x0000003a04004986 */ /* 0x0009e2000c101518 */
[-C--:B------:R-:W-:Y:S02]  /*35dd0*/  LEA R6, P4, R13, R73.reuse, 0x1 ;  /* 0x000000490d067211 */ /* 0x080fe400078808ff */
[----:B------:R-:W-:Y:S02]  /*35de0*/  LOP3.LUT R0, R3, 0xe2, RZ, 0xfc, !PT ;  /* 0x000000e203007812 */ /* 0x000fe400078efcff */
[----:B---3--:R-:W-:-:S02]  /*35df0*/  LEA R8, P6, R11, R73, 0x1 ;  /* 0x000000490b087211 */ /* 0x008fc400078c08ff */
[-C--:B------:R-:W-:Y:S02]  /*35e00*/  LEA.HI.X.SX32 R7, R13, R68.reuse, 0x1, P4 ;  /* 0x000000440d077211 */ /* 0x080fe400020f0eff */
[----:B----4-:R-:W-:Y:S02]  /*35e10*/  PRMT R5, R58, 0x7632, R5 ;  /* 0x000076323a057816 */ /* 0x010fe40000000005 */
[-C--:B------:R-:W-:Y:S01]  /*35e20*/  LEA.HI.X.SX32 R9, R11, R68.reuse, 0x1, P6 ;  /* 0x000000440b097211 */ /* 0x080fe200030f0eff */
[----:B------:R-:W-:Y:S01]  /*35e30*/  IMAD R11, R2, 0x2, R11 ;  /* 0x00000002020b7824 */ /* 0x000fe200078e020b */
[----:B0-----:R-:W-:Y:S01]  /*35e40*/  ISETP.LT.AND P4, PT, R0, UR5, !P0 ;  /* 0x0000000500007c0c */ /* 0x001fe2000c781270 */
[----:B------:R-:W0:Y:S01]  /*35e50*/  LDCU UR5, c[0x0][0x39c] ;  /* 0x00007380ff0577ac */ /* 0x000e220008000800 */
[----:B------:R-:W-:Y:S01]  /*35e60*/  LOP3.LUT R0, R3, 0xe4, RZ, 0xfc, !PT ;  /* 0x000000e403007812 */ /* 0x000fe200078efcff */
[----:B------:R3:W-:Y:S01]  /*35e70*/  @P3 STG.E.U16 desc[UR24][R6.64], R5 ;  /* 0x0000000506003986 */ /* 0x0007e2000c101518 */
[----:B------:R-:W-:Y:S01]  /*35e80*/  LEA R4, P6, R11, R73, 0x1 ;  /* 0x000000490b047211 */ /* 0x000fe200078c08ff */
[----:B------:R-:W-:Y:S01]  /*35e90*/  IMAD R13, R2, 0x2, R11 ;  /* 0x00000002020d7824 */ /* 0x000fe200078e020b */
[----:B--2---:R-:W-:Y:S01]  /*35ea0*/  ISETP.LT.AND P3, PT, R0, UR6, !P0 ;  /* 0x0000000600007c0c */ /* 0x004fe2000c761270 */
[----:B------:R2:W-:Y:S01]  /*35eb0*/  @P2 STG.E.U16 desc[UR24][R8.64], R59 ;  /* 0x0000003b08002986 */ /* 0x0005e2000c101518 */
[----:B------:R-:W-:Y:S01]  /*35ec0*/  LOP3.LUT R0, R3, 0xe6, RZ, 0xfc, !PT ;  /* 0x000000e603007812 */ /* 0x000fe200078efcff */
[----:B------:R-:W4:Y:S03]  /*35ed0*/  LDCU UR6, c[0x0][0x39c] ;  /* 0x00007380ff0677ac */ /* 0x000f260008000800 */
[----:B-1----:R-:W-:Y:S01]  /*35ee0*/  ISETP.LT.AND P2, PT, R0, UR4, !P0 ;  /* 0x0000000400007c0c */ /* 0x002fe2000c741270 */
[----:B------:R-:W1:Y:S01]  /*35ef0*/  LDCU UR4, c[0x0][0x39c] ;  /* 0x00007380ff0477ac */ /* 0x000e620008000800 */
[----:B---3--:R-:W-:-:S02]  /*35f00*/  LEA.HI.X.SX32 R5, R11, R68, 0x1, P6 ;  /* 0x000000440b057211 */ /* 0x008fc400030f0eff */
[-C--:B------:R-:W-:Y:S02]  /*35f10*/  LEA R6, P6, R13, R73.reuse, 0x1 ;  /* 0x000000490d067211 */ /* 0x080fe400078c08ff */
[----:B--2---:R-:W-:Y:S02]  /*35f20*/  PRMT R9, R59, 0x7632, R9 ;  /* 0x000076323b097816 */ /* 0x004fe40000000009 */
[----:B------:R-:W-:Y:S01]  /*35f30*/  LEA.HI.X.SX32 R7, R13, R68, 0x1, P6 ;  /* 0x000000440d077211 */ /* 0x000fe200030f0eff */
[C---:B------:R-:W-:Y:S01]  /*35f40*/  IMAD R13, R2.reuse, 0x2, R13 ;  /* 0x00000002020d7824 */ /* 0x040fe200078e020d */
[----:B------:R-:W-:Y:S01]  /*35f50*/  LOP3.LUT R0, R3, 0xe8, RZ, 0xfc, !PT ;  /* 0x000000e803007812 */ /* 0x000fe200078efcff */
[----:B------:R2:W-:Y:S02]  /*35f60*/  @P1 STG.E.U16 desc[UR24][R4.64], R9 ;  /* 0x0000000904001986 */ /* 0x0005e4000c101518 */
[----:B------:R-:W-:Y:S01]  /*35f70*/  IMAD R15, R2, 0x2, R13 ;  /* 0x00000002020f7824 */ /* 0x000fe200078e020d */
[----:B0-----:R-:W-:Y:S01]  /*35f80*/  ISETP.LT.AND P1, PT, R0, UR5, !P0 ;  /* 0x0000000500007c0c */ /* 0x001fe2000c721270 */
[----:B------:R-:W0:Y:S01]  /*35f90*/  LDCU UR5, c[0x0][0x39c] ;  /* 0x00007380ff0577ac */ /* 0x000e220008000800 */
[----:B------:R-:W-:Y:S01]  /*35fa0*/  @P5 STG.E.U16 desc[UR24][R6.64], R60 ;  /* 0x0000003c06005986 */ /* 0x000fe2000c101518 */
[----:B------:R-:W-:-:S02]  /*35fb0*/  LEA R8, P5, R13, R73, 0x1 ;  /* 0x000000490d087211 */ /* 0x000fc400078a08ff */
[-C--:B------:R-:W-:Y:S02]  /*35fc0*/  LEA R10, P6, R15, R73.reuse, 0x1 ;  /* 0x000000490f0a7211 */ /* 0x080fe400078c08ff */
[----:B------:R-:W-:Y:S02]  /*35fd0*/  LOP3.LUT R0, R3, 0xea, RZ, 0xfc, !PT ;  /* 0x000000ea03007812 */ /* 0x000fe400078efcff */
[-C--:B--2---:R-:W-:Y:S02]  /*35fe0*/  LEA.HI.X.SX32 R9, R13, R68.reuse, 0x1, P5 ;  /* 0x000000440d097211 */ /* 0x084fe400028f0eff */
[----:B------:R-:W-:Y:S02]  /*35ff0*/  PRMT R5, R60, 0x7632, R5 ;  /* 0x000076323c057816 */ /* 0x000fe40000000005 */
[-C--:B------:R-:W-:Y:S01]  /*36000*/  LEA.HI.X.SX32 R11, R15, R68.reuse, 0x1, P6 ;  /* 0x000000440f0b7211 */ /* 0x080fe200030f0eff */
[----:B------:R-:W-:Y:S01]  /*36010*/  IMAD R15, R2, 0x2, R15 ;  /* 0x00000002020f7824 */ /* 0x000fe200078e020f */
[----:B-1----:R-:W-:Y:S01]  /*36020*/  ISETP.LT.AND P5, PT, R0, UR4, !P0 ;  /* 0x0000000400007c0c */ /* 0x002fe2000c7a1270 */
[----:B------:R-:W1:Y:S01]  /*36030*/  LDCU UR4, c[0x0][0x39c] ;  /* 0x00007380ff0477ac */ /* 0x000e620008000800 */
[----:B------:R-:W-:Y:S01]  /*36040*/  LOP3.LUT R0, R3, 0xec, RZ, 0xfc, !PT ;  /* 0x000000ec03007812 */ /* 0x000fe200078efcff */
[----:B------:R2:W-:Y:S01]  /*36050*/  @P4 STG.E.U16 desc[UR24][R8.64], R5 ;  /* 0x0000000508004986 */ /* 0x0005e2000c101518 */
[-C--:B------:R-:W-:Y:S01]  /*36060*/  LEA R12, P6, R15, R73.reuse, 0x1 ;  /* 0x000000490f0c7211 */ /* 0x080fe200078c08ff */
[----:B------:R-:W-:Y:S01]  /*36070*/  IMAD R17, R2, 0x2, R15 ;  /* 0x0000000202117824 */ /* 0x000fe200078e020f */
[----:B----4-:R-:W-:Y:S01]  /*36080*/  ISETP.LT.AND P4, PT, R0, UR6, !P0 ;  /* 0x0000000600007c0c */ /* 0x010fe2000c781270 */
[----:B------:R-:W3:Y:S01]  /*36090*/  LDS.128 R4, [R72+0x800] ;  /* 0x0008000048047984 */ /* 0x000ee20000000c00 */
[----:B------:R-:W-:Y:S01]  /*360a0*/  LOP3.LUT R0, R3, 0xee, RZ, 0xfc, !PT ;  /* 0x000000ee03007812 */ /* 0x000fe200078efcff */
[----:B------:R-:W4:Y:S01]  /*360b0*/  LDCU UR6, c[0x0][0x39c] ;  /* 0x00007380ff0677ac */ /* 0x000f220008000800 */
[----:B------:R-:W-:Y:S01]  /*360c0*/  LEA.HI.X.SX32 R13, R15, R68, 0x1, P6 ;  /* 0x000000440f0d7211 */ /* 0x000fe200030f0eff */
[----:B------:R5:W-:Y:S01]  /*360d0*/  @P3 STG.E.U16 desc[UR24][R10.64], R61 ;  /* 0x0000003d0a003986 */ /* 0x000be2000c101518 */
[----:B0-----:R-:W-:Y:S01]  /*360e0*/  ISETP.LT.AND P3, PT, R0, UR5, !P0 ;  /* 0x0000000500007c0c */ /* 0x001fe2000c761270 */
[----:B------:R-:W0:Y:S01]  /*360f0*/  LDCU UR5, c[0x0][0x39c] ;  /* 0x00007380ff0577ac */ /* 0x000e220008000800 */
[----:B--2---:R-:W-:-:S02]  /*36100*/  LEA R8, P6, R17, R73, 0x1 ;  /* 0x0000004911087211 */ /* 0x004fc400078c08ff */
[----:B------:R-:W-:Y:S02]  /*36110*/  LOP3.LUT R0, R3, 0xf0, RZ, 0xfc, !PT ;  /* 0x000000f003007812 */ /* 0x000fe400078efcff */
[----:B------:R-:W-:Y:S01]  /*36120*/  LEA.HI.X.SX32 R9, R17, R68, 0x1, P6 ;  /* 0x0000004411097211 */ /* 0x000fe200030f0eff */
[----:B------:R-:W-:Y:S01]  /*36130*/  IMAD R17, R2, 0x2, R17 ;  /* 0x0000000202117824 */ /* 0x000fe200078e0211 */
[----:B-----5:R-:W-:-:S03]  /*36140*/  PRMT R11, R61, 0x7632, R11 ;  /* 0x000076323d0b7816 */ /* 0x020fc6000000000b */
[----:B------:R-:W-:Y:S02]  /*36150*/  IMAD R15, R2, 0x2, R17 ;  /* 0x00000002020f7824 */ /* 0x000fe400078e0211 */
[----:B------:R2:W-:Y:S01]  /*36160*/  @P2 STG.E.U16 desc[UR24][R12.64], R11 ;  /* 0x0000000b0c002986 */ /* 0x0005e2000c101518 */
[----:B-1----:R-:W-:Y:S01]  /*36170*/  ISETP.LT.AND P2, PT, R0, UR4, !P0 ;  /* 0x0000000400007c0c */ /* 0x002fe2000c741270 */
[----:B------:R-:W1:Y:S02]  /*36180*/  LDCU UR4, c[0x0][0x39c] ;  /* 0x00007380ff0477ac */ /* 0x000e640008000800 */
[----:B------:R5:W-:Y:S01]  /*36190*/  @P1 STG.E.U16 desc[UR24][R8.64], R62 ;  /* 0x0000003e08001986 */ /* 0x000be2000c101518 */
[-C--:B------:R-:W-:Y:S02]  /*361a0*/  LEA R10, P1, R17, R73.reuse, 0x1 ;  /* 0x00000049110a7211 */ /* 0x080fe400078208ff */
[----:B------:R-:W-:Y:S02]  /*361b0*/  LOP3.LUT R0, R3, 0xf2, RZ, 0xfc, !PT ;  /* 0x000000f203007812 */ /* 0x000fe400078efcff */
[----:B--2---:R-:W-:-:S02]  /*361c0*/  LEA R12, P6, R15, R73, 0x1 ;  /* 0x000000490f0c7211 */ /* 0x004fc400078c08ff */
[-C--:B------:R-:W-:Y:S02]  /*361d0*/  LEA.HI.X.SX32 R11, R17, R68.reuse, 0x1, P1 ;  /* 0x00000044110b7211 */ /* 0x080fe400008f0eff */
[----:B-----5:R-:W-:Y:S02]  /*361e0*/  PRMT R9, R62, 0x7632, R9 ;  /* 0x000076323e097816 */ /* 0x020fe40000000009 */
[----:B------:R-:W-:Y:S01]  /*361f0*/  LEA.HI.X.SX32 R13, R15, R68, 0x1, P6 ;  /* 0x000000440f0d7211 */ /* 0x000fe200030f0eff */
[----:B------:R-:W-:Y:S01]  /*36200*/  IMAD R15, R2, 0x2, R15 ;  /* 0x00000002020f7824 */ /* 0x000fe200078e020f */
[----:B0-----:R-:W-:Y:S01]  /*36210*/  ISETP.LT.AND P1, PT, R0, UR5, !P0 ;  /* 0x0000000500007c0c */ /* 0x001fe2000c721270 */
[----:B------:R0:W-:Y:S01]  /*36220*/  @P5 STG.E.U16 desc[UR24][R10.64], R9 ;  /* 0x000000090a005986 */ /* 0x0001e2000c101518 */
[----:B------:R-:W-:Y:S01]  /*36230*/  LOP3.LUT R0, R3, 0xf4, RZ, 0xfc, !PT ;  /* 0x000000f403007812 */ /* 0x000fe200078efcff */
[----:B------:R-:W-:Y:S01]  /*36240*/  IMAD R17, R2, 0x2, R15 ;  /* 0x0000000202117824 */ /* 0x000fe200078e020f */
[----:B------:R-:W-:Y:S01]  /*36250*/  LEA R8, P6, R15, R73, 0x1 ;  /* 0x000000490f087211 */ /* 0x000fe200078c08ff */
[----:B------:R-:W2:Y:S01]  /*36260*/  LDCU UR5, c[0x0][0x39c] ;  /* 0x00007380ff0577ac */ /* 0x000ea20008000800 */
[----:B----4-:R-:W-:-:S02]  /*36270*/  ISETP.LT.AND P5, PT, R0, UR6, !P0 ;  /* 0x0000000600007c0c */ /* 0x010fc4000c7a1270 */
[----:B------:R-:W-:Y:S01]  /*36280*/  LOP3.LUT R0, R3, 0xf6, RZ, 0xfc, !PT ;  /* 0x000000f603007812 */ /* 0x000fe200078efcff */
[----:B------:R4:W-:Y:S03]  /*36290*/  @P4 STG.E.U16 desc[UR24][R12.64], R63 ;  /* 0x0000003f0c004986 */ /* 0x0009e6000c101518 */
[----:B-1----:R-:W-:Y:S01]  /*362a0*/  ISETP.LT.AND P4, PT, R0, UR4, !P0 ;  /* 0x0000000400007c0c */ /* 0x002fe2000c781270 */
[----:B------:R-:W1:Y:S01]  /*362b0*/  LDCU UR4, c[0x0][0x39c] ;  /* 0x00007380ff0477ac */ /* 0x000e620008000800 */
[----:B0-----:R-:W-:Y:S02]  /*362c0*/  LEA.HI.X.SX32 R9, R15, R68, 0x1, P6 ;  /* 0x000000440f097211 */ /* 0x001fe400030f0eff */
[----:B------:R-:W-:Y:S01]  /*362d0*/  LEA R10, P6, R17, R73, 0x1 ;  /* 0x00000049110a7211 */ /* 0x000fe200078c08ff */
[----:B------:R-:W-:-:S03]  /*362e0*/  IMAD R15, R2, 0x2, R17 ;  /* 0x00000002020f7824 */ /* 0x000fc600078e0211 */
[----:B------:R-:W-:Y:S02]  /*362f0*/  LEA.HI.X.SX32 R11, R17, R68, 0x1, P6 ;  /* 0x00000044110b7211 */ /* 0x000fe400030f0eff */
[----:B----4-:R-:W-:Y:S01]  /*36300*/  PRMT R13, R63, 0x7632, R13 ;  /* 0x000076323f0d7816 */ /* 0x010fe2000000000d */
[----:B------:R-:W-:Y:S01]  /*36310*/  IMAD R17, R2, 0x2, R15 ;  /* 0x0000000202117824 */ /* 0x000fe200078e020f */
[----:B------:R-:W-:-:S03]  /*36320*/  LOP3.LUT R0, R3, 0xf8, RZ, 0xfc, !PT ;  /* 0x000000f803007812 */ /* 0x000fc600078efcff */
[----:B------:R0:W-:Y:S01]  /*36330*/  @P3 STG.E.U16 desc[UR24][R8.64], R13 ;  /* 0x0000000d08003986 */ /* 0x0001e2000c101518 */
[----:B------:R-:W-:-:S03]  /*36340*/  IMAD R19, R2, 0x2, R17 ;  /* 0x0000000202137824 */ /* 0x000fc600078e0211 */
[----:B---3--:R-:W-:Y:S01]  /*36350*/  @P2 STG.E.U16 desc[UR24][R10.64], R4 ;  /* 0x000000040a002986 */ /* 0x008fe2000c101518 */
[-C--:B------:R-:W-:Y:S02]  /*36360*/  LEA R12, P2, R15, R73.reuse, 0x1 ;  /* 0x000000490f0c7211 */ /* 0x080fe400078408ff */
[----:B--2---:R-:W-:Y:S01]  /*36370*/  ISETP.LT.AND P3, PT, R0, UR5, !P0 ;  /* 0x0000000500007c0c */ /* 0x004fe2000c761270 */
[----:B------:R-:W2:Y:S01]  /*36380*/  LDCU UR5, c[0x0][0x39c] ;  /* 0x00007380ff0577ac */ /* 0x000ea20008000800 */
[----:B------:R-:W-:Y:S02]  /*36390*/  LOP3.LUT R0, R3, 0xfa, RZ, 0xfc, !PT ;  /* 0x000000fa03007812 */ /* 0x000fe400078efcff */
[----:B0-----:R-:W-:Y:S01]  /*363a0*/  LEA.HI.X.SX32 R13, R15, R68, 0x1, P2 ;  /* 0x000000440f0d7211 */ /* 0x001fe200010f0eff */
[----:B------:R-:W-:Y:S01]  /*363b0*/  IMAD R15, R2, 0x2, R19 ;  /* 0x00000002020f7824 */ /* 0x000fe200078e0213 */
[----:B------:R-:W-:Y:S02]  /*363c0*/  PRMT R9, R4, 0x7632, R9 ;  /* 0x0000763204097816 */ /* 0x000fe40000000009 */
[----:B-1----:R-:W-:Y:S01]  /*363d0*/  ISETP.LT.AND P2, PT, R0, UR4, !P0 ;  /* 0x0000000400007c0c */ /* 0x002fe2000c741270 */
[C---:B------:R-:W-:Y:S01]  /*363e0*/  IMAD R21, R2.reuse, 0x2, R15 ;  /* 0x0000000202157824 */ /* 0x040fe200078e020f */
[----:B------:R-:W0:Y:S01]  /*363f0*/  LDCU UR4, c[0x0][0x39c] ;  /* 0x00007380ff0477ac */ /* 0x000e220008000800 */
[----:B------:R1:W-:Y:S01]  /*36400*/  @P1 STG.E.U16 desc[UR24][R12.64], R9 ;  /* 0x000000090c001986 */ /* 0x0003e2000c101518 */
[----:B------:R-:W-:Y:S01]  /*36410*/  LEA R8, P1, R17, R73, 0x1 ;  /* 0x0000004911087211 */ /* 0x000fe200078208ff */
[----:B------:R-:W-:-:S04]  /*36420*/  IMAD R23, R2, 0x2, R21 ;  /* 0x0000000202177824 */ /* 0x000fc800078e0215 */
[----:B------:R-:W-:Y:S01]  /*36430*/  IMAD R0, R2, 0x2, R23 ;  /* 0x0000000202007824 */ /* 0x000fe200078e0217 */
[-C--:B-1----:R-:W-:Y:S02]  /*36440*/  LEA.HI.X.SX32 R9, R17, R68.reuse, 0x1, P1 ;  /* 0x0000004411097211 */ /* 0x082fe400008f0eff */
[-C--:B------:R-:W-:Y:S02]  /*36450*/  LEA R14, P1, R15, R73.reuse, 0x1 ;  /* 0x000000490f0e7211 */ /* 0x080fe400078208ff */
[-C--:B------:R-:W-:Y:S02]  /*36460*/  LEA R10, P6, R19, R73.reuse, 0x1 ;  /* 0x00000049130a7211 */ /* 0x080fe400078c08ff */
[----:B------:R-:W-:Y:S02]  /*36470*/  LEA.HI.X.SX32 R15, R15, R68, 0x1, P1 ;  /* 0x000000440f0f7211 */ /* 0x000fe400008f0eff */
[----:B------:R-:W-:Y:S02]  /*36480*/  LEA R16, P1, R0, R73, 0x1 ;  /* 0x0000004900107211 */ /* 0x000fe400078208ff */
[----:B------:R-:W-:-:S02]  /*36490*/  LOP3.LUT R4, R3, 0xfe, RZ, 0xfc, !PT ;  /* 0x000000fe03047812 */ /* 0x000fc400078efcff */
[----:B------:R-:W-:Y:S02]  /*364a0*/  LOP3.LUT R13, R3, 0xfc, RZ, 0xfc, !PT ;  /* 0x000000fc030d7812 */ /* 0x000fe400078efcff */
[-C--:B------:R-:W-:Y:S02]  /*364b0*/  LEA.HI.X.SX32 R11, R19, R68.reuse, 0x1, P6 ;  /* 0x00000044130b7211 */ /* 0x080fe400030f0eff */
[----:B------:R-:W-:Y:S02]  /*364c0*/  LEA.HI.X.SX32 R17, R0, R68, 0x1, P1 ;  /* 0x0000004400117211 */ /* 0x000fe400008f0eff */
[----:B------:R-:W-:Y:S02]  /*364d0*/  LEA R2, P6, R21, R73, 0x1 ;  /* 0x0000004915027211 */ /* 0x000fe400078c08ff */
[----:B--2---:R-:W-:Y:S02]  /*364e0*/  ISETP.LT.AND P1, PT, R4, UR5, !P0 ;  /* 0x0000000504007c0c */ /* 0x004fe4000c721270 */
[----:B0-----:R-:W-:-:S02]  /*364f0*/  ISETP.LT.AND P0, PT, R13, UR4, !P0 ;  /* 0x000000040d007c0c */ /* 0x001fc4000c701270 */
[-C--:B------:R-:W-:Y:S02]  /*36500*/  LEA.HI.X.SX32 R3, R21, R68.reuse, 0x1, P6 ;  /* 0x0000004415037211 */ /* 0x080fe400030f0eff */
[----:B------:R-:W-:Y:S02]  /*36510*/  LEA R12, P6, R23, R73, 0x1 ;  /* 0x00000049170c7211 */ /* 0x000fe400078c08ff */
[----:B------:R-:W-:Y:S01]  /*36520*/  PRMT R0, R5, 0x7632, R0 ;  /* 0x0000763205007816 */ /* 0x000fe20000000000 */
[----:B------:R0:W-:Y:S01]  /*36530*/  @P5 STG.E.U16 desc[UR24][R8.64], R5 ;  /* 0x0000000508005986 */ /* 0x0001e2000c101518 */
[----:B------:R-:W-:Y:S02]  /*36540*/  PRMT R4, R6, 0x7632, R4 ;  /* 0x0000763206047816 */ /* 0x000fe40000000004 */
[----:B------:R-:W-:Y:S01]  /*36550*/  LEA.HI.X.SX32 R13, R23, R68, 0x1, P6 ;  /* 0x00000044170d7211 */ /* 0x000fe200030f0eff */
[----:B------:R1:W-:Y:S04]  /*36560*/  @P4 STG.E.U16 desc[UR24][R10.64], R0 ;  /* 0x000000000a004986 */ /* 0x0003e8000c101518 */
[----:B------:R1:W-:Y:S01]  /*36570*/  @P3 STG.E.U16 desc[UR24][R14.64], R6 ;  /* 0x000000060e003986 */ /* 0x0003e2000c101518 */
[----:B0-----:R-:W-:-:S03]  /*36580*/  PRMT R9, R7, 0x7632, R9 ;  /* 0x0000763207097816 */ /* 0x001fc60000000009 */
[----:B------:R1:W-:Y:S04]  /*36590*/  @P2 STG.E.U16 desc[UR24][R2.64], R4 ;  /* 0x0000000402002986 */ /* 0x0003e8000c101518 */
[----:B------:R1:W-:Y:S04]  /*365a0*/  @P0 STG.E.U16 desc[UR24][R12.64], R7 ;  /* 0x000000070c000986 */ /* 0x0003e8000c101518 */
[----:B------:R1:W-:Y:S01]  /*365b0*/  @P1 STG.E.U16 desc[UR24][R16.64], R9 ;  /* 0x0000000910001986 */ /* 0x0003e2000c101518 */
[----:B------:R-:W-:Y:S06]  /*365c0*/  BAR.SYNC.DEFER_BLOCKING 0x0 ;  /* 0x0000000000007b1d */ /* 0x000fec0000010000 */
[----:B------:R-:W-:Y:S05]  /*365d0*/  BRA.U UP0, `(.L_x_13) ;  /* 0x0000000100a07547 */ /* 0x000fea000b800000 */
[----:B------:R-:W0:Y:S01]  /*365e0*/  S2UR UR5, SR_CgaCtaId ;  /* 0x00000000000579c3 */ /* 0x000e220000008800 */
[----:B------:R-:W-:Y:S01]  /*365f0*/  NOP ;  /* 0x0000000000007918 */ /* 0x000fe20000000000 */
[----:B------:R-:W-:Y:S01]  /*36600*/  UMOV UR4, 0x50 ;  /* 0x0000005000047882 */ /* 0x000fe20000000000 */
[----:B-1----:R-:W-:Y:S02]  /*36610*/  IMAD.U32 R0, RZ, RZ, UR7 ;  /* 0x00000007ff007e24 */ /* 0x002fe4000f8e00ff */
[----:B------:R-:W-:Y:S02]  /*36620*/  IMAD.MOV.U32 R3, RZ, RZ, 0xff ;  /* 0x000000ffff037424 */ /* 0x000fe400078e00ff */
[----:B------:R-:W-:Y:S01]  /*36630*/  IMAD.MOV.U32 R7, RZ, RZ, 0x1 ;  /* 0x00000001ff077424 */ /* 0x000fe200078e00ff */
[----:B------:R-:W-:-:S04]  /*36640*/  LOP3.LUT R0, R0, 0xffff, RZ, 0xc0, !PT ;  /* 0x0000ffff00007812 */ /* 0x000fc800078ec0ff */
[----:B------:R-:W-:-:S05]  /*36650*/  SHF.R.U32.HI R0, RZ, 0x5, R0 ;  /* 0x00000005ff007819 */ /* 0x000fca0000011600 */
[----:B------:R-:W-:Y:S01]  /*36660*/  VIADD R2, R0, 0x10 ;  /* 0x0000001000027836 */ /* 0x000fe20000000000 */
[----:B------:R-:W-:Y:S01]  /*36670*/  SHF.L.U32 R0, R3, R0, RZ ;  /* 0x0000000003007219 */ /* 0x000fe200000006ff */
[----:B0-----:R-:W-:-:S03]  /*36680*/  ULEA UR6, UR5, UR4, 0x18 ;  /* 0x0000000405067291 */ /* 0x001fc6000f8ec0ff */
[----:B------:R-:W-:-:S04]  /*36690*/  SHF.L.U32 R3, R7, R2, RZ ;  /* 0x0000000207037219 */ /* 0x000fc800000006ff */
[----:B------:R-:W-:Y:S02]  /*366a0*/  LOP3.LUT R0, R3, R0, RZ, 0xfc, !PT ;  /* 0x0000000003007212 */ /* 0x000fe400078efcff */
[----:B------:R-:W0:Y:S02]  /*366b0*/  LDS R5, [UR6] ;  /* 0x00000006ff057984 */ /* 0x000e240008000800 */
[C---:B------:R-:W-:Y:S02]  /*366c0*/  LOP3.LUT R2, R0.reuse, 0xffff, RZ, 0xc0, !PT ;  /* 0x0000ffff00027812 */ /* 0x040fe400078ec0ff */
[----:B0-----:R-:W-:-:S04]  /*366d0*/  LOP3.LUT R3, R0, 0xffff, R5, 0x80, !PT ;  /* 0x0000ffff00037812 */ /* 0x001fc800078e8005 */
[----:B------:R-:W-:-:S13]  /*366e0*/  ISETP.NE.AND P0, PT, R3, R2, PT ;  /* 0x000000020300720c */ /* 0x000fda0003f05270 */
[----:B------:R-:W-:Y:S05]  /*366f0*/  @P0 BRA `(.L_x_14) ;  /* 0x0000000000500947 */ /* 0x000fea0003800000 */
[----:B------:R-:W-:Y:S02]  /*36700*/  SHF.R.U32.HI R5, RZ, 0x10, R5 ;  /* 0x00000010ff057819 */ /* 0x000fe40000011605 */
[----:B------:R-:W-:-:S04]  /*36710*/  SHF.R.U32.HI R2, RZ, 0x10, R0 ;  /* 0x00000010ff027819 */ /* 0x000fc80000011600 */
[----:B------:R-:W-:-:S04]  /*36720*/  LOP3.LUT R5, R5, R2, RZ, 0xc0, !PT ;  /* 0x0000000205057212 */ /* 0x000fc800078ec0ff */
[----:B------:R-:W-:-:S13]  /*36730*/  ISETP.NE.AND P0, PT, R5, R2, PT ;  /* 0x000000020500720c */ /* 0x000fda0003f05270 */
[----:B------:R-:W-:Y:S05]  /*36740*/  @P0 BRA `(.L_x_15) ;  /* 0x0000000000300947 */ /* 0x000fea0003800000 */
[----:B------:R-:W-:Y:S01]  /*36750*/  R2UR UR4, R0 ;  /* 0x00000000000472ca */ /* 0x000fe200000e0000 */
[----:B------:R-:W-:Y:S01]  /*36760*/  VOTEU.ANY UR5, UPT, PT ;  /* 0x0000000000057886 */ /* 0x000fe200038e0100 */
[----:B------:R-:W0:Y:S01]  /*36770*/  S2R R0, SR_LANEID ;  /* 0x0000000000007919 */ /* 0x000e220000000000 */
[----:B------:R-:W-:-:S10]  /*36780*/  UFLO.U32 UR5, UR5 ;  /* 0x00000005000572bd */ /* 0x000fd400080e0000 */
[----:B------:R-:W-:-:S06]  /*36790*/  ULOP3.LUT UR4, URZ, UR4, URZ, 0x33, !UPT ;  /* 0x00000004ff047292 */ /* 0x000fcc000f8e33ff */
[----:B------:R-:W-:-:S04]  /*367a0*/  IMAD.U32 R2, RZ, RZ, UR4 ;  /* 0x00000004ff027e24 */ /* 0x000fc8000f8e00ff */
[----:B------:R-:W1:Y:S02]  /*367b0*/  REDUX UR7, R2 ;  /* 0x00000000020773c4 */ /* 0x000e640000000000 */
[----:B------:R2:W-:Y:S01]  /*367c0*/  UTCATOMSWS.AND URZ, UR4 ;  /* 0x0000000400ff79e3 */ /* 0x0005e20008000000 */
[----:B0-----:R-:W-:Y:S01]  /*367d0*/  ISETP.EQ.U32.AND P0, PT, R0, UR5, PT ;  /* 0x0000000500007c0c */ /* 0x001fe2000bf02070 */
[----:B-1----:R-:W-:-:S12]  /*367e0*/  IMAD.U32 R0, RZ, RZ, UR7 ;  /* 0x00000007ff007e24 */ /* 0x002fd8000f8e00ff */
[----:B------:R2:W-:Y:S01]  /*367f0*/  @P0 ATOMS.AND RZ, [UR6], R0 ;  /* 0x00000000ffff098c */ /* 0x0005e2000a800006 */
[----:B------:R-:W-:Y:S05]  /*36800*/  BRA `(.L_x_13) ;  /* 0x0000000000147947 */ /* 0x000fea0003800000 */
.L_x_15:
[----:B------:R-:W-:-:S07]  /*36810*/  MOV R2, 0x36830 ;  /* 0x0003683000027802 */ /* 0x000fce0000000f00 */
[----:B------:R-:W-:Y:S05]  /*36820*/  CALL.REL.NOINC `($__internal_0_$__cuda_sm10x_tcgen05_guardrail_trap_col_being_dealloced_not_returned_by_alloc) ;  /* 0x00000000002c7944 */ /* 0x000fea0003c00000 */
[----:B------:R-:W-:Y:S05]  /*36830*/  BRA `(.L_x_13) ;  /* 0x0000000000087947 */ /* 0x000fea0003800000 */
.L_x_14:
[----:B------:R-:W-:-:S07]  /*36840*/  MOV R2, 0x36860 ;  /* 0x0003686000027802 */ /* 0x000fce0000000f00 */
[----:B------:R-:W-:Y:S05]  /*36850*/  CALL.REL.NOINC `($__internal_2_$__cuda_sm10x_tcgen05_guardrail_trap_unallocated_columns_being_dealloced) ;  /* 0x0000000000387944 */ /* 0x000fea0003c00000 */
.L_x_13:
[----:B------:R-:W-:Y:S01]  /*36860*/  NOP ;  /* 0x0000000000007918 */ /* 0x000fe20000000000 */
[----:B--2---:R-:W-:Y:S05]  /*36870*/  EXIT ;  /* 0x000000000000794d */ /* 0x004fea0003800000 */
.L_x_8:
[----:B------:R-:W0:Y:S02]  /*36880*/  SYNCS.PHASECHK.TRANS64.TRYWAIT P5, [UR8], R9 ;  /* 0x00000009ff0075a7 */ /* 0x000e2400080a1108 */
[----:B0-----:R-:W-:Y:S05]  /*36890*/  @!P5 BRA `(.L_x_8) ;  /* 0xfffffffc00f8d947 */ /* 0x001fea000383ffff */
[----:B------:R-:W-:Y:S05]  /*368a0*/  BRA `(.L_x_16) ;  /* 0xffffff1000d87947 */ /* 0x000fea000383ffff */
.L_x_12:
[----:B------:R-:W0:Y:S02]  /*368b0*/  SYNCS.PHASECHK.TRANS64.TRYWAIT P0, [UR8], R4 ;  /* 0x00000004ff0075a7 */ /* 0x000e240008001108 */
[----:B0-----:R-:W-:Y:S05]  /*368c0*/  @!P0 BRA `(.L_x_12) ;  /* 0xfffffffc00f88947 */ /* 0x001fea000383ffff */
[----:B------:R-:W-:Y:S05]  /*368d0*/  BRA `(.L_x_11) ;  /* 0xffffffb800a07947 */ /* 0x000fea000383ffff */
        .weak           $__internal_0_$__cuda_sm10x_tcgen05_guardrail_trap_col_being_dealloced_not_returned_by_alloc
        .type           $__internal_0_$__cuda_sm10x_tcgen05_guardrail_trap_col_being_dealloced_not_returned_by_alloc,@function
        .size           $__internal_0_$__cuda_sm10x_tcgen05_guardrail_trap_col_being_dealloced_not_returned_by_alloc,($__internal_1_$__cuda_sm10x_tcgen05_guardrail_trap_phase_invalid_during_alloc - $__internal_0_$__cuda_sm10x_tcgen05_guardrail_trap_col_being_dealloced_not_returned_by_alloc)
$__internal_0_$__cuda_sm10x_tcgen05_guardrail_trap_col_being_dealloced_not_returned_by_alloc:
[----:B------:R-:W-:Y:S05]  /*368e0*/  BPT.TRAP 0x1 ;  /* 0x000000040000795c */ /* 0x000fea0000300000 */
[----:B------:R-:W-:-:S04]  /*368f0*/  IMAD.MOV.U32 R3, RZ, RZ, 0x0 ;  /* 0x00000000ff037424 */ /* 0x000fc800078e00ff */
[----:B------:R-:W-:Y:S05]  /*36900*/  RET.REL.NODEC R2 `(matmul_kernel) ;  /* 0xfffffc9402bc7950 */ /* 0x000fea0003c3ffff */
        .weak           $__internal_1_$__cuda_sm10x_tcgen05_guardrail_trap_phase_invalid_during_alloc
        .type           $__internal_1_$__cuda_sm10x_tcgen05_guardrail_trap_phase_invalid_during_alloc,@function
        .size           $__internal_1_$__cuda_sm10x_tcgen05_guardrail_trap_phase_invalid_during_alloc,($__internal_2_$__cuda_sm10x_tcgen05_guardrail_trap_unallocated_columns_being_dealloced - $__internal_1_$__cuda_sm10x_tcgen05_guardrail_trap_phase_invalid_during_alloc)
$__internal_1_$__cuda_sm10x_tcgen05_guardrail_trap_phase_invalid_during_alloc:
[----:B------:R-:W-:Y:S05]  /*36910*/  BPT.TRAP 0x1 ;  /* 0x000000040000795c */ /* 0x000fea0000300000 */
[----:B------:R-:W-:-:S04]  /*36920*/  IMAD.MOV.U32 R3, RZ, RZ, 0x0 ;  /* 0x00000000ff037424 */ /* 0x000fc800078e00ff */
[----:B------:R-:W-:Y:S05]  /*36930*/  RET.REL.NODEC R2 `(matmul_kernel) ;  /* 0xfffffc9402b07950 */ /* 0x000fea0003c3ffff */
        .weak           $__internal_2_$__cuda_sm10x_tcgen05_guardrail_trap_unallocated_columns_being_dealloced
        .type           $__internal_2_$__cuda_sm10x_tcgen05_guardrail_trap_unallocated_columns_being_dealloced,@function
        .size           $__internal_2_$__cuda_sm10x_tcgen05_guardrail_trap_unallocated_columns_being_dealloced,(.L_x_20 - $__internal_2_$__cuda_sm10x_tcgen05_guardrail_trap_unallocated_columns_being_dealloced)
$__internal_2_$__cuda_sm10x_tcgen05_guardrail_trap_unallocated_columns_being_dealloced:
[----:B------:R-:W-:Y:S05]  /*36940*/  BPT.TRAP 0x1 ;  /* 0x000000040000795c */ /* 0x000fea0000300000 */
[----:B------:R-:W-:-:S04]  /*36950*/  IMAD.MOV.U32 R3, RZ, RZ, 0x0 ;  /* 0x00000000ff037424 */ /* 0x000fc800078e00ff */
[----:B------:R-:W-:Y:S05]  /*36960*/  RET.REL.NODEC R2 `(matmul_kernel) ;  /* 0xfffffc9402a47950 */ /* 0x000fea0003c3ffff */
.L_x_17:
[----:B------:R-:W-:-:S00]  /*36970*/  BRA `(.L_x_17) ;  /* 0xfffffffc00fc7947 */ /* 0x000fc0000383ffff */
[----:B------:R-:W-:-:S00]  /*36980*/  NOP ;  /* 0x0000000000007918 */ /* 0x000fc00000000000 */
[----:B------:R-:W-:-:S00]  /*36990*/  NOP ;  /* 0x0000000000007918 */ /* 0x000fc00000000000 */
[----:B------:R-:W-:-:S00]  /*369a0*/  NOP ;  /* 0x0000000000007918 */ /* 0x000fc00000000000 */
[----:B------:R-:W-:-:S00]  /*369b0*/  NOP ;  /* 0x0000000000007918 */ /* 0x000fc00000000000 */
[----:B------:R-:W-:-:S00]  /*369c0*/  NOP ;  /* 0x0000000000007918 */ /* 0x000fc00000000000 */
[----:B------:R-:W-:-:S00]  /*369d0*/  NOP ;  /* 0x0000000000007918 */ /* 0x000fc00000000000 */
[----:B------:R-:W-:-:S00]  /*369e0*/  NOP ;  /* 0x0000000000007918 */ /* 0x000fc00000000000 */
[----:B------:R-:W-:-:S00]  /*369f0*/  NOP ;  /* 0x0000000000007918 */ /* 0x000fc00000000000 */
.L_x_20:


//--------------------- .nv.shared.matmul_kernel  --------------------------
	.section	.nv.shared.matmul_kernel,"aw",@nobits
	.sectionflags	@""
	.align	16
	.zero		1024


//--------------------- .nv.shared.reserved.0     --------------------------
	.section	.nv.shared.reserved.0,"aw",@nobits
	.align	8
	.weak		__nv_reservedSMEM_offset_0_alias
	.size		__nv_reservedSMEM_offset_0_alias, 0, 64
	.other		__nv_reservedSMEM_offset_0_alias,@"STO_CUDA_RESERVED_SHARED STV_DEFAULT"
__nv_reservedSMEM_offset_0_alias:
	.zero		0
.nv.shared.reserved.0:
	.zero		64
	.weak		__nv_reservedSMEM_allocation_phase
	.type		__nv_reservedSMEM_allocation_phase,@object
	.size		__nv_reservedSMEM_allocation_phase,(.L_0 - __nv_reservedSMEM_allocation_phase)
__nv_reservedSMEM_allocation_phase:
	.zero		1
.L_0:
	.zero		7
	.weak		__nv_reservedSMEM_devtool_atexit_pc
	.type		__nv_reservedSMEM_devtool_atexit_pc,@object
	.size		__nv_reservedSMEM_devtool_atexit_pc,(__nv_reservedSMEM_allocation_mask - __nv_reservedSMEM_devtool_atexit_pc)
__nv_reservedSMEM_devtool_atexit_pc:
	.zero		8
	.weak		__nv_reservedSMEM_allocation_mask
	.type		__nv_reservedSMEM_allocation_mask,@object
	.size		__nv_reservedSMEM_allocation_mask,(.L_2 - __nv_reservedSMEM_allocation_mask)
__nv_reservedSMEM_allocation_mask:
	.zero		4
.L_2:


//--------------------- .nv.constant0.matmul_kernel --------------------------
	.section	.nv.constant0.matmul_kernel,"a",@progbits
	.sectionflags	@""
	.align	4
.nv.constant0.matmul_kernel:
	.zero		976


//--------------------- SYMBOLS --------------------------

	.type		.nv.reservedSmem.offset0,@object
	.size		.nv.reservedSmem.offset0,0x4
	.type		.nv.reservedSmem.cap,@object
	.size		.nv.reservedSmem.cap,0x4
